//
// Generated by NVIDIA NVVM Compiler
//
// Compiler Build ID: CL-36424714
// Cuda compilation tools, release 13.0, V13.0.88
// Based on NVVM 20.0.0
//

.version 9.0
.target sm_100
.address_size 64

	// .globl	_Z23blockAndGlobalHistogramPjS_iS_jjj
// _ZZ26partitionBitonicSortSharedPjPKjS1_ijE5s_key has been demoted
// _ZZN3cub18CUB_300001_SM_10006detail10radix_sort31DeviceRadixSortSingleTileKernelINS1_5radix10policy_hubIjNS0_8NullTypeEyE10Policy1000ELNS0_9SortOrderE0EjS6_yNS1_21identity_decomposer_tEEEvPKT1_PSB_PKT2_PSF_T3_iiT4_E12temp_storage has been demoted
// _ZZN3cub18CUB_300001_SM_10006detail10radix_sort30DeviceRadixSortHistogramKernelINS1_5radix10policy_hubIjNS0_8NullTypeEyE10Policy1000ELNS0_9SortOrderE0EjyNS1_21identity_decomposer_tEEEvPT2_PKT1_SB_iiT3_E12temp_storage has been demoted
// _ZZN3cub18CUB_300001_SM_10006detail10radix_sort33DeviceRadixSortExclusiveSumKernelINS1_5radix10policy_hubIjNS0_8NullTypeEyE10Policy1000EyEEvPT0_E12temp_storage has been demoted
// _ZZN3cub18CUB_300001_SM_10006detail10radix_sort29DeviceRadixSortOnesweepKernelINS1_5radix10policy_hubIjNS0_8NullTypeEyE10Policy1000ELNS0_9SortOrderE0EjS6_yiiNS1_21identity_decomposer_tEEEvPT5_SC_PT3_PKSD_PT1_PKSH_PT2_PKSL_T4_iiT6_E1s has been demoted
.global .align 1 .b8 _ZN34_INTERNAL_ab34a8c8_4_k_cu_b7d8b4e64cuda3std3__45__cpo5beginE[1];
.global .align 1 .b8 _ZN34_INTERNAL_ab34a8c8_4_k_cu_b7d8b4e64cuda3std3__45__cpo3endE[1];
.global .align 1 .b8 _ZN34_INTERNAL_ab34a8c8_4_k_cu_b7d8b4e64cuda3std3__45__cpo6cbeginE[1];
.global .align 1 .b8 _ZN34_INTERNAL_ab34a8c8_4_k_cu_b7d8b4e64cuda3std3__45__cpo4cendE[1];
.global .align 1 .b8 _ZN34_INTERNAL_ab34a8c8_4_k_cu_b7d8b4e64cuda3std3__45__cpo6rbeginE[1];
.global .align 1 .b8 _ZN34_INTERNAL_ab34a8c8_4_k_cu_b7d8b4e64cuda3std3__45__cpo4rendE[1];
.global .align 1 .b8 _ZN34_INTERNAL_ab34a8c8_4_k_cu_b7d8b4e64cuda3std3__45__cpo7crbeginE[1];
.global .align 1 .b8 _ZN34_INTERNAL_ab34a8c8_4_k_cu_b7d8b4e64cuda3std3__45__cpo5crendE[1];
.global .align 1 .b8 _ZN34_INTERNAL_ab34a8c8_4_k_cu_b7d8b4e64cuda3std3__436_GLOBAL__N__ab34a8c8_4_k_cu_b7d8b4e66ignoreE[1];
.global .align 1 .b8 _ZN34_INTERNAL_ab34a8c8_4_k_cu_b7d8b4e64cuda3std3__419piecewise_constructE[1];
.global .align 1 .b8 _ZN34_INTERNAL_ab34a8c8_4_k_cu_b7d8b4e64cuda3std3__48in_placeE[1];
.global .align 1 .b8 _ZN34_INTERNAL_ab34a8c8_4_k_cu_b7d8b4e64cuda3std3__420unreachable_sentinelE[1];
.global .align 1 .b8 _ZN34_INTERNAL_ab34a8c8_4_k_cu_b7d8b4e64cuda3std3__47nulloptE[1];
.global .align 1 .b8 _ZN34_INTERNAL_ab34a8c8_4_k_cu_b7d8b4e64cuda3std3__48unexpectE[1];
.global .align 1 .b8 _ZN34_INTERNAL_ab34a8c8_4_k_cu_b7d8b4e64cuda3std6ranges3__45__cpo4swapE[1];
.global .align 1 .b8 _ZN34_INTERNAL_ab34a8c8_4_k_cu_b7d8b4e64cuda3std6ranges3__45__cpo9iter_moveE[1];
.global .align 1 .b8 _ZN34_INTERNAL_ab34a8c8_4_k_cu_b7d8b4e64cuda3std6ranges3__45__cpo5beginE[1];
.global .align 1 .b8 _ZN34_INTERNAL_ab34a8c8_4_k_cu_b7d8b4e64cuda3std6ranges3__45__cpo3endE[1];
.global .align 1 .b8 _ZN34_INTERNAL_ab34a8c8_4_k_cu_b7d8b4e64cuda3std6ranges3__45__cpo6cbeginE[1];
.global .align 1 .b8 _ZN34_INTERNAL_ab34a8c8_4_k_cu_b7d8b4e64cuda3std6ranges3__45__cpo4cendE[1];
.global .align 1 .b8 _ZN34_INTERNAL_ab34a8c8_4_k_cu_b7d8b4e64cuda3std6ranges3__45__cpo7advanceE[1];
.global .align 1 .b8 _ZN34_INTERNAL_ab34a8c8_4_k_cu_b7d8b4e64cuda3std6ranges3__45__cpo9iter_swapE[1];
.global .align 1 .b8 _ZN34_INTERNAL_ab34a8c8_4_k_cu_b7d8b4e64cuda3std6ranges3__45__cpo4nextE[1];
.global .align 1 .b8 _ZN34_INTERNAL_ab34a8c8_4_k_cu_b7d8b4e64cuda3std6ranges3__45__cpo4prevE[1];
.global .align 1 .b8 _ZN34_INTERNAL_ab34a8c8_4_k_cu_b7d8b4e64cuda3std6ranges3__45__cpo4dataE[1];
.global .align 1 .b8 _ZN34_INTERNAL_ab34a8c8_4_k_cu_b7d8b4e64cuda3std6ranges3__45__cpo5cdataE[1];
.global .align 1 .b8 _ZN34_INTERNAL_ab34a8c8_4_k_cu_b7d8b4e64cuda3std6ranges3__45__cpo4sizeE[1];
.global .align 1 .b8 _ZN34_INTERNAL_ab34a8c8_4_k_cu_b7d8b4e64cuda3std6ranges3__45__cpo5ssizeE[1];
.global .align 1 .b8 _ZN34_INTERNAL_ab34a8c8_4_k_cu_b7d8b4e64cuda3std6ranges3__45__cpo8distanceE[1];
.global .align 1 .b8 _ZN34_INTERNAL_ab34a8c8_4_k_cu_b7d8b4e66thrust24THRUST_300001_SM_1000_NS8cuda_cub3parE[1];
.global .align 1 .b8 _ZN34_INTERNAL_ab34a8c8_4_k_cu_b7d8b4e66thrust24THRUST_300001_SM_1000_NS8cuda_cub10par_nosyncE[1];
.global .align 1 .b8 _ZN34_INTERNAL_ab34a8c8_4_k_cu_b7d8b4e66thrust24THRUST_300001_SM_1000_NS6system6detail10sequential3seqE[1];
.global .align 1 .b8 _ZN34_INTERNAL_ab34a8c8_4_k_cu_b7d8b4e66thrust24THRUST_300001_SM_1000_NS6system3cpp3parE[1];
.global .align 1 .b8 _ZN34_INTERNAL_ab34a8c8_4_k_cu_b7d8b4e66thrust24THRUST_300001_SM_1000_NS12placeholders2_1E[1];
.global .align 1 .b8 _ZN34_INTERNAL_ab34a8c8_4_k_cu_b7d8b4e66thrust24THRUST_300001_SM_1000_NS12placeholders2_2E[1];
.global .align 1 .b8 _ZN34_INTERNAL_ab34a8c8_4_k_cu_b7d8b4e66thrust24THRUST_300001_SM_1000_NS12placeholders2_3E[1];
.global .align 1 .b8 _ZN34_INTERNAL_ab34a8c8_4_k_cu_b7d8b4e66thrust24THRUST_300001_SM_1000_NS12placeholders2_4E[1];
.global .align 1 .b8 _ZN34_INTERNAL_ab34a8c8_4_k_cu_b7d8b4e66thrust24THRUST_300001_SM_1000_NS12placeholders2_5E[1];
.global .align 1 .b8 _ZN34_INTERNAL_ab34a8c8_4_k_cu_b7d8b4e66thrust24THRUST_300001_SM_1000_NS12placeholders2_6E[1];
.global .align 1 .b8 _ZN34_INTERNAL_ab34a8c8_4_k_cu_b7d8b4e66thrust24THRUST_300001_SM_1000_NS12placeholders2_7E[1];
.global .align 1 .b8 _ZN34_INTERNAL_ab34a8c8_4_k_cu_b7d8b4e66thrust24THRUST_300001_SM_1000_NS12placeholders2_8E[1];
.global .align 1 .b8 _ZN34_INTERNAL_ab34a8c8_4_k_cu_b7d8b4e66thrust24THRUST_300001_SM_1000_NS12placeholders2_9E[1];
.global .align 1 .b8 _ZN34_INTERNAL_ab34a8c8_4_k_cu_b7d8b4e66thrust24THRUST_300001_SM_1000_NS12placeholders3_10E[1];
.global .align 1 .b8 _ZN34_INTERNAL_ab34a8c8_4_k_cu_b7d8b4e66thrust24THRUST_300001_SM_1000_NS3seqE[1];
.global .align 1 .b8 _ZN34_INTERNAL_ab34a8c8_4_k_cu_b7d8b4e66thrust24THRUST_300001_SM_1000_NS6deviceE[1];
.extern .shared .align 16 .b8 histogram[];
.extern .shared .align 16 .b8 scan[];
.extern .shared .align 16 .b8 HLsh[];

.visible .entry _Z23blockAndGlobalHistogramPjS_iS_jjj(
	.param .u64 .ptr .align 1 _Z23blockAndGlobalHistogramPjS_iS_jjj_param_0,
	.param .u64 .ptr .align 1 _Z23blockAndGlobalHistogramPjS_iS_jjj_param_1,
	.param .u32 _Z23blockAndGlobalHistogramPjS_iS_jjj_param_2,
	.param .u64 .ptr .align 1 _Z23blockAndGlobalHistogramPjS_iS_jjj_param_3,
	.param .u32 _Z23blockAndGlobalHistogramPjS_iS_jjj_param_4,
	.param .u32 _Z23blockAndGlobalHistogramPjS_iS_jjj_param_5,
	.param .u32 _Z23blockAndGlobalHistogramPjS_iS_jjj_param_6
)
{
	.reg .pred 	%p<7>;
	.reg .b32 	%r<34>;
	.reg .b64 	%rd<13>;

	ld.param.u64 	%rd2, [_Z23blockAndGlobalHistogramPjS_iS_jjj_param_0];
	ld.param.u64 	%rd3, [_Z23blockAndGlobalHistogramPjS_iS_jjj_param_1];
	ld.param.u32 	%r12, [_Z23blockAndGlobalHistogramPjS_iS_jjj_param_2];
	ld.param.u64 	%rd4, [_Z23blockAndGlobalHistogramPjS_iS_jjj_param_3];
	ld.param.u32 	%r13, [_Z23blockAndGlobalHistogramPjS_iS_jjj_param_4];
	ld.param.u32 	%r14, [_Z23blockAndGlobalHistogramPjS_iS_jjj_param_5];
	ld.param.u32 	%r15, [_Z23blockAndGlobalHistogramPjS_iS_jjj_param_6];
	mov.u32 	%r1, %tid.x;
	setp.ge.u32 	%p1, %r1, %r12;
	shl.b32 	%r16, %r1, 2;
	mov.u32 	%r17, histogram;
	add.s32 	%r2, %r17, %r16;
	@%p1 bra 	$L__BB0_2;
	mov.b32 	%r18, 0;
	st.shared.u32 	[%r2], %r18;
$L__BB0_2:
	bar.sync 	0;
	sub.s32 	%r19, %r15, %r14;
	add.s32 	%r3, %r19, 1;
	mov.u32 	%r4, %ntid.x;
	mov.u32 	%r5, %ctaid.x;
	mad.lo.s32 	%r33, %r4, %r5, %r1;
	setp.ge.u32 	%p2, %r33, %r13;
	@%p2 bra 	$L__BB0_5;
	add.s32 	%r7, %r12, -1;
	cvta.to.global.u64 	%rd1, %rd4;
	mov.u32 	%r20, %nctaid.x;
	mul.lo.s32 	%r8, %r4, %r20;
	setp.gt.u32 	%p3, %r12, %r3;
	div.u32 	%r21, %r3, %r12;
	selp.b32 	%r9, 1, %r21, %p3;
$L__BB0_4:
	mul.wide.s32 	%rd5, %r33, 4;
	add.s64 	%rd6, %rd1, %rd5;
	ld.global.u32 	%r22, [%rd6];
	sub.s32 	%r23, %r22, %r14;
	div.u32 	%r24, %r23, %r9;
	setp.lt.s32 	%p4, %r24, %r12;
	selp.b32 	%r25, %r24, %r7, %p4;
	shl.b32 	%r26, %r25, 2;
	add.s32 	%r28, %r17, %r26;
	atom.shared.add.u32 	%r29, [%r28], 1;
	add.s32 	%r33, %r33, %r8;
	setp.lt.u32 	%p5, %r33, %r13;
	@%p5 bra 	$L__BB0_4;
$L__BB0_5:
	setp.ge.u32 	%p6, %r1, %r12;
	bar.sync 	0;
	@%p6 bra 	$L__BB0_7;
	cvta.to.global.u64 	%rd7, %rd3;
	mul.wide.u32 	%rd8, %r1, 4;
	add.s64 	%rd9, %rd7, %rd8;
	ld.shared.u32 	%r30, [%r2];
	atom.global.add.u32 	%r31, [%rd9], %r30;
	mad.lo.s32 	%r32, %r12, %r5, %r1;
	cvta.to.global.u64 	%rd10, %rd2;
	mul.wide.u32 	%rd11, %r32, 4;
	add.s64 	%rd12, %rd10, %rd11;
	st.global.u32 	[%rd12], %r30;
$L__BB0_7:
	ret;

}
	// .globl	_Z19globalHistogramScanPjS_i
.visible .entry _Z19globalHistogramScanPjS_i(
	.param .u64 .ptr .align 1 _Z19globalHistogramScanPjS_i_param_0,
	.param .u64 .ptr .align 1 _Z19globalHistogramScanPjS_i_param_1,
	.param .u32 _Z19globalHistogramScanPjS_i_param_2
)
{
	.reg .pred 	%p<9>;
	.reg .b32 	%r<18>;
	.reg .b64 	%rd<9>;

	ld.param.u64 	%rd1, [_Z19globalHistogramScanPjS_i_param_0];
	ld.param.u64 	%rd2, [_Z19globalHistogramScanPjS_i_param_1];
	ld.param.u32 	%r5, [_Z19globalHistogramScanPjS_i_param_2];
	mov.u32 	%r1, %tid.x;
	setp.ne.s32 	%p1, %r1, 0;
	@%p1 bra 	$L__BB1_2;
	mov.b32 	%r6, 0;
	st.shared.u32 	[scan], %r6;
$L__BB1_2:
	setp.ge.u32 	%p2, %r1, %r5;
	shl.b32 	%r7, %r1, 2;
	mov.u32 	%r8, scan;
	add.s32 	%r2, %r8, %r7;
	@%p2 bra 	$L__BB1_4;
	cvta.to.global.u64 	%rd3, %rd1;
	mul.wide.u32 	%rd4, %r1, 4;
	add.s64 	%rd5, %rd3, %rd4;
	ld.global.u32 	%r9, [%rd5];
	st.shared.u32 	[%r2+4], %r9;
$L__BB1_4:
	bar.sync 	0;
	setp.lt.s32 	%p3, %r5, 1;
	@%p3 bra 	$L__BB1_9;
	mov.b32 	%r17, 1;
$L__BB1_6:
	setp.gt.u32 	%p4, %r1, %r5;
	setp.lt.u32 	%p5, %r1, %r17;
	or.pred  	%p6, %p4, %p5;
	@%p6 bra 	$L__BB1_8;
	sub.s32 	%r11, %r1, %r17;
	shl.b32 	%r12, %r11, 2;
	add.s32 	%r14, %r8, %r12;
	ld.shared.u32 	%r15, [%r14];
	st.shared.u32 	[%r2], %r15;
$L__BB1_8:
	bar.sync 	0;
	shl.b32 	%r17, %r17, 1;
	setp.le.s32 	%p7, %r17, %r5;
	@%p7 bra 	$L__BB1_6;
$L__BB1_9:
	setp.ge.u32 	%p8, %r1, %r5;
	@%p8 bra 	$L__BB1_11;
	ld.shared.u32 	%r16, [%r2];
	cvta.to.global.u64 	%rd6, %rd2;
	mul.wide.u32 	%rd7, %r1, 4;
	add.s64 	%rd8, %rd6, %rd7;
	st.global.u32 	[%rd8], %r16;
$L__BB1_11:
	ret;

}
	// .globl	_Z14verticalScanHHPjS_i
.visible .entry _Z14verticalScanHHPjS_i(
	.param .u64 .ptr .align 1 _Z14verticalScanHHPjS_i_param_0,
	.param .u64 .ptr .align 1 _Z14verticalScanHHPjS_i_param_1,
	.param .u32 _Z14verticalScanHHPjS_i_param_2
)
{
	.reg .pred 	%p<11>;
	.reg .b32 	%r<117>;
	.reg .b64 	%rd<43>;

	ld.param.u64 	%rd3, [_Z14verticalScanHHPjS_i_param_0];
	ld.param.u64 	%rd2, [_Z14verticalScanHHPjS_i_param_1];
	ld.param.u32 	%r37, [_Z14verticalScanHHPjS_i_param_2];
	cvta.to.global.u64 	%rd1, %rd3;
	mov.u32 	%r1, %tid.x;
	setp.ge.u32 	%p1, %r1, %r37;
	@%p1 bra 	$L__BB2_15;
	mov.u32 	%r2, %ctaid.x;
	setp.eq.s32 	%p2, %r2, 0;
	mov.b32 	%r116, 0;
	@%p2 bra 	$L__BB2_14;
	and.b32  	%r3, %r2, 15;
	setp.lt.u32 	%p3, %r2, 16;
	mov.b32 	%r108, 0;
	mov.u32 	%r116, %r108;
	@%p3 bra 	$L__BB2_5;
	and.b32  	%r108, %r2, 2147483632;
	neg.s32 	%r102, %r108;
	shl.b32 	%r6, %r37, 4;
	mov.b32 	%r116, 0;
	mul.wide.s32 	%rd6, %r37, 4;
	mov.u32 	%r101, %r1;
$L__BB2_4:
	.pragma "nounroll";
	mul.wide.s32 	%rd4, %r101, 4;
	add.s64 	%rd5, %rd1, %rd4;
	ld.global.u32 	%r42, [%rd5];
	add.s32 	%r43, %r42, %r116;
	add.s64 	%rd7, %rd5, %rd6;
	ld.global.u32 	%r44, [%rd7];
	add.s32 	%r45, %r44, %r43;
	add.s64 	%rd8, %rd7, %rd6;
	ld.global.u32 	%r46, [%rd8];
	add.s32 	%r47, %r46, %r45;
	add.s64 	%rd9, %rd8, %rd6;
	ld.global.u32 	%r48, [%rd9];
	add.s32 	%r49, %r48, %r47;
	add.s64 	%rd10, %rd9, %rd6;
	ld.global.u32 	%r50, [%rd10];
	add.s32 	%r51, %r50, %r49;
	add.s64 	%rd11, %rd10, %rd6;
	ld.global.u32 	%r52, [%rd11];
	add.s32 	%r53, %r52, %r51;
	add.s64 	%rd12, %rd11, %rd6;
	ld.global.u32 	%r54, [%rd12];
	add.s32 	%r55, %r54, %r53;
	add.s64 	%rd13, %rd12, %rd6;
	ld.global.u32 	%r56, [%rd13];
	add.s32 	%r57, %r56, %r55;
	add.s64 	%rd14, %rd13, %rd6;
	ld.global.u32 	%r58, [%rd14];
	add.s32 	%r59, %r58, %r57;
	add.s64 	%rd15, %rd14, %rd6;
	ld.global.u32 	%r60, [%rd15];
	add.s32 	%r61, %r60, %r59;
	add.s64 	%rd16, %rd15, %rd6;
	ld.global.u32 	%r62, [%rd16];
	add.s32 	%r63, %r62, %r61;
	add.s64 	%rd17, %rd16, %rd6;
	ld.global.u32 	%r64, [%rd17];
	add.s32 	%r65, %r64, %r63;
	add.s64 	%rd18, %rd17, %rd6;
	ld.global.u32 	%r66, [%rd18];
	add.s32 	%r67, %r66, %r65;
	add.s64 	%rd19, %rd18, %rd6;
	ld.global.u32 	%r68, [%rd19];
	add.s32 	%r69, %r68, %r67;
	add.s64 	%rd20, %rd19, %rd6;
	ld.global.u32 	%r70, [%rd20];
	add.s32 	%r71, %r70, %r69;
	add.s64 	%rd21, %rd20, %rd6;
	ld.global.u32 	%r72, [%rd21];
	add.s32 	%r116, %r72, %r71;
	add.s32 	%r102, %r102, 16;
	add.s32 	%r101, %r101, %r6;
	setp.ne.s32 	%p4, %r102, 0;
	@%p4 bra 	$L__BB2_4;
$L__BB2_5:
	setp.eq.s32 	%p5, %r3, 0;
	@%p5 bra 	$L__BB2_14;
	and.b32  	%r16, %r2, 7;
	setp.lt.u32 	%p6, %r3, 8;
	@%p6 bra 	$L__BB2_8;
	mad.lo.s32 	%r74, %r108, %r37, %r1;
	mul.wide.s32 	%rd22, %r74, 4;
	add.s64 	%rd23, %rd1, %rd22;
	ld.global.u32 	%r75, [%rd23];
	add.s32 	%r76, %r75, %r116;
	mul.wide.s32 	%rd24, %r37, 4;
	add.s64 	%rd25, %rd23, %rd24;
	ld.global.u32 	%r77, [%rd25];
	add.s32 	%r78, %r77, %r76;
	add.s64 	%rd26, %rd25, %rd24;
	ld.global.u32 	%r79, [%rd26];
	add.s32 	%r80, %r79, %r78;
	add.s64 	%rd27, %rd26, %rd24;
	ld.global.u32 	%r81, [%rd27];
	add.s32 	%r82, %r81, %r80;
	add.s64 	%rd28, %rd27, %rd24;
	ld.global.u32 	%r83, [%rd28];
	add.s32 	%r84, %r83, %r82;
	add.s64 	%rd29, %rd28, %rd24;
	ld.global.u32 	%r85, [%rd29];
	add.s32 	%r86, %r85, %r84;
	add.s64 	%rd30, %rd29, %rd24;
	ld.global.u32 	%r87, [%rd30];
	add.s32 	%r88, %r87, %r86;
	add.s64 	%rd31, %rd30, %rd24;
	ld.global.u32 	%r89, [%rd31];
	add.s32 	%r116, %r89, %r88;
	add.s32 	%r108, %r108, 8;
$L__BB2_8:
	setp.eq.s32 	%p7, %r16, 0;
	@%p7 bra 	$L__BB2_14;
	and.b32  	%r22, %r2, 3;
	setp.lt.u32 	%p8, %r16, 4;
	@%p8 bra 	$L__BB2_11;
	mad.lo.s32 	%r91, %r108, %r37, %r1;
	mul.wide.s32 	%rd32, %r91, 4;
	add.s64 	%rd33, %rd1, %rd32;
	ld.global.u32 	%r92, [%rd33];
	add.s32 	%r93, %r92, %r116;
	mul.wide.s32 	%rd34, %r37, 4;
	add.s64 	%rd35, %rd33, %rd34;
	ld.global.u32 	%r94, [%rd35];
	add.s32 	%r95, %r94, %r93;
	add.s64 	%rd36, %rd35, %rd34;
	ld.global.u32 	%r96, [%rd36];
	add.s32 	%r97, %r96, %r95;
	add.s64 	%rd37, %rd36, %rd34;
	ld.global.u32 	%r98, [%rd37];
	add.s32 	%r116, %r98, %r97;
	add.s32 	%r108, %r108, 4;
$L__BB2_11:
	setp.eq.s32 	%p9, %r22, 0;
	@%p9 bra 	$L__BB2_14;
	mad.lo.s32 	%r114, %r108, %r37, %r1;
	neg.s32 	%r113, %r22;
$L__BB2_13:
	.pragma "nounroll";
	mul.wide.s32 	%rd38, %r114, 4;
	add.s64 	%rd39, %rd1, %rd38;
	ld.global.u32 	%r99, [%rd39];
	add.s32 	%r116, %r99, %r116;
	add.s32 	%r114, %r114, %r37;
	add.s32 	%r113, %r113, 1;
	setp.ne.s32 	%p10, %r113, 0;
	@%p10 bra 	$L__BB2_13;
$L__BB2_14:
	mad.lo.s32 	%r100, %r37, %r2, %r1;
	cvta.to.global.u64 	%rd40, %rd2;
	mul.wide.s32 	%rd41, %r100, 4;
	add.s64 	%rd42, %rd40, %rd41;
	st.global.u32 	[%rd42], %r116;
$L__BB2_15:
	ret;

}
	// .globl	_Z15partitionKernelPjS_S_iS_S_ijj
.visible .entry _Z15partitionKernelPjS_S_iS_S_ijj(
	.param .u64 .ptr .align 1 _Z15partitionKernelPjS_S_iS_S_ijj_param_0,
	.param .u64 .ptr .align 1 _Z15partitionKernelPjS_S_iS_S_ijj_param_1,
	.param .u64 .ptr .align 1 _Z15partitionKernelPjS_S_iS_S_ijj_param_2,
	.param .u32 _Z15partitionKernelPjS_S_iS_S_ijj_param_3,
	.param .u64 .ptr .align 1 _Z15partitionKernelPjS_S_iS_S_ijj_param_4,
	.param .u64 .ptr .align 1 _Z15partitionKernelPjS_S_iS_S_ijj_param_5,
	.param .u32 _Z15partitionKernelPjS_S_iS_S_ijj_param_6,
	.param .u32 _Z15partitionKernelPjS_S_iS_S_ijj_param_7,
	.param .u32 _Z15partitionKernelPjS_S_iS_S_ijj_param_8
)
{
	.reg .pred 	%p<14>;
	.reg .b32 	%r<84>;
	.reg .b64 	%rd<31>;

	ld.param.u64 	%rd3, [_Z15partitionKernelPjS_S_iS_S_ijj_param_1];
	ld.param.u64 	%rd4, [_Z15partitionKernelPjS_S_iS_S_ijj_param_2];
	ld.param.u32 	%r15, [_Z15partitionKernelPjS_S_iS_S_ijj_param_3];
	ld.param.u64 	%rd5, [_Z15partitionKernelPjS_S_iS_S_ijj_param_4];
	ld.param.u64 	%rd6, [_Z15partitionKernelPjS_S_iS_S_ijj_param_5];
	ld.param.u32 	%r16, [_Z15partitionKernelPjS_S_iS_S_ijj_param_6];
	ld.param.u32 	%r17, [_Z15partitionKernelPjS_S_iS_S_ijj_param_7];
	ld.param.u32 	%r18, [_Z15partitionKernelPjS_S_iS_S_ijj_param_8];
	cvta.to.global.u64 	%rd1, %rd6;
	cvta.to.global.u64 	%rd2, %rd5;
	mov.u32 	%r1, %tid.x;
	setp.ge.u32 	%p1, %r1, %r15;
	@%p1 bra 	$L__BB3_2;
	cvta.to.global.u64 	%rd7, %rd4;
	cvta.to.global.u64 	%rd8, %rd3;
	mov.u32 	%r19, %ctaid.x;
	mad.lo.s32 	%r20, %r15, %r19, %r1;
	mul.wide.u32 	%rd9, %r20, 4;
	add.s64 	%rd10, %rd7, %rd9;
	ld.global.u32 	%r21, [%rd10];
	mul.wide.u32 	%rd11, %r1, 4;
	add.s64 	%rd12, %rd8, %rd11;
	ld.global.u32 	%r22, [%rd12];
	add.s32 	%r23, %r22, %r21;
	shl.b32 	%r24, %r1, 2;
	mov.u32 	%r25, HLsh;
	add.s32 	%r26, %r25, %r24;
	st.shared.u32 	[%r26], %r23;
$L__BB3_2:
	bar.sync 	0;
	sub.s32 	%r27, %r18, %r17;
	add.s32 	%r28, %r27, 1;
	div.u32 	%r29, %r28, %r15;
	setp.gt.u32 	%p2, %r15, %r28;
	selp.b32 	%r2, 1, %r29, %p2;
	mov.u32 	%r30, %ntid.x;
	mov.u32 	%r31, %nctaid.x;
	mul.lo.s32 	%r3, %r30, %r31;
	mov.u32 	%r32, %ctaid.x;
	mad.lo.s32 	%r82, %r30, %r32, %r1;
	setp.ge.s32 	%p3, %r82, %r16;
	@%p3 bra 	$L__BB3_9;
	add.s32 	%r5, %r15, -1;
	add.s32 	%r33, %r82, %r3;
	max.s32 	%r34, %r16, %r33;
	setp.lt.s32 	%p4, %r33, %r16;
	selp.u32 	%r35, 1, 0, %p4;
	add.s32 	%r36, %r33, %r35;
	sub.s32 	%r37, %r34, %r36;
	div.u32 	%r38, %r37, %r3;
	add.s32 	%r6, %r38, %r35;
	and.b32  	%r39, %r6, 3;
	setp.eq.s32 	%p5, %r39, 3;
	@%p5 bra 	$L__BB3_6;
	add.s32 	%r40, %r6, 1;
	and.b32  	%r41, %r40, 3;
	neg.s32 	%r80, %r41;
$L__BB3_5:
	.pragma "nounroll";
	mul.wide.s32 	%rd13, %r82, 4;
	add.s64 	%rd14, %rd2, %rd13;
	ld.global.u32 	%r42, [%rd14];
	sub.s32 	%r43, %r42, %r17;
	div.u32 	%r44, %r43, %r2;
	setp.lt.s32 	%p6, %r44, %r15;
	selp.b32 	%r45, %r44, %r5, %p6;
	shl.b32 	%r46, %r45, 2;
	mov.u32 	%r47, HLsh;
	add.s32 	%r48, %r47, %r46;
	atom.shared.add.u32 	%r49, [%r48], 1;
	mul.wide.u32 	%rd15, %r49, 4;
	add.s64 	%rd16, %rd1, %rd15;
	st.global.u32 	[%rd16], %r42;
	add.s32 	%r82, %r82, %r3;
	add.s32 	%r80, %r80, 1;
	setp.ne.s32 	%p7, %r80, 0;
	@%p7 bra 	$L__BB3_5;
$L__BB3_6:
	setp.lt.u32 	%p8, %r6, 3;
	@%p8 bra 	$L__BB3_9;
	mov.u32 	%r55, HLsh;
	mul.wide.s32 	%rd21, %r3, 4;
	shl.b32 	%r79, %r3, 2;
$L__BB3_8:
	mul.wide.s32 	%rd17, %r82, 4;
	add.s64 	%rd18, %rd2, %rd17;
	ld.global.u32 	%r50, [%rd18];
	sub.s32 	%r51, %r50, %r17;
	div.u32 	%r52, %r51, %r2;
	setp.lt.s32 	%p9, %r52, %r15;
	selp.b32 	%r53, %r52, %r5, %p9;
	shl.b32 	%r54, %r53, 2;
	add.s32 	%r56, %r55, %r54;
	atom.shared.add.u32 	%r57, [%r56], 1;
	mul.wide.u32 	%rd19, %r57, 4;
	add.s64 	%rd20, %rd1, %rd19;
	st.global.u32 	[%rd20], %r50;
	add.s64 	%rd22, %rd18, %rd21;
	ld.global.u32 	%r58, [%rd22];
	sub.s32 	%r59, %r58, %r17;
	div.u32 	%r60, %r59, %r2;
	setp.lt.s32 	%p10, %r60, %r15;
	selp.b32 	%r61, %r60, %r5, %p10;
	shl.b32 	%r62, %r61, 2;
	add.s32 	%r63, %r55, %r62;
	atom.shared.add.u32 	%r64, [%r63], 1;
	mul.wide.u32 	%rd23, %r64, 4;
	add.s64 	%rd24, %rd1, %rd23;
	st.global.u32 	[%rd24], %r58;
	add.s64 	%rd25, %rd22, %rd21;
	ld.global.u32 	%r65, [%rd25];
	sub.s32 	%r66, %r65, %r17;
	div.u32 	%r67, %r66, %r2;
	setp.lt.s32 	%p11, %r67, %r15;
	selp.b32 	%r68, %r67, %r5, %p11;
	shl.b32 	%r69, %r68, 2;
	add.s32 	%r70, %r55, %r69;
	atom.shared.add.u32 	%r71, [%r70], 1;
	mul.wide.u32 	%rd26, %r71, 4;
	add.s64 	%rd27, %rd1, %rd26;
	st.global.u32 	[%rd27], %r65;
	add.s64 	%rd28, %rd25, %rd21;
	ld.global.u32 	%r72, [%rd28];
	sub.s32 	%r73, %r72, %r17;
	div.u32 	%r74, %r73, %r2;
	setp.lt.s32 	%p12, %r74, %r15;
	selp.b32 	%r75, %r74, %r5, %p12;
	shl.b32 	%r76, %r75, 2;
	add.s32 	%r77, %r55, %r76;
	atom.shared.add.u32 	%r78, [%r77], 1;
	mul.wide.u32 	%rd29, %r78, 4;
	add.s64 	%rd30, %rd1, %rd29;
	st.global.u32 	[%rd30], %r72;
	add.s32 	%r82, %r79, %r82;
	setp.lt.s32 	%p13, %r82, %r16;
	@%p13 bra 	$L__BB3_8;
$L__BB3_9:
	ret;

}
	// .globl	_Z26partitionBitonicSortSharedPjPKjS1_ij
.visible .entry _Z26partitionBitonicSortSharedPjPKjS1_ij(
	.param .u64 .ptr .align 1 _Z26partitionBitonicSortSharedPjPKjS1_ij_param_0,
	.param .u64 .ptr .align 1 _Z26partitionBitonicSortSharedPjPKjS1_ij_param_1,
	.param .u64 .ptr .align 1 _Z26partitionBitonicSortSharedPjPKjS1_ij_param_2,
	.param .u32 _Z26partitionBitonicSortSharedPjPKjS1_ij_param_3,
	.param .u32 _Z26partitionBitonicSortSharedPjPKjS1_ij_param_4
)
{
	.reg .pred 	%p<14>;
	.reg .b32 	%r<48>;
	.reg .b64 	%rd<14>;
	// demoted variable
	.shared .align 4 .b8 _ZZ26partitionBitonicSortSharedPjPKjS1_ijE5s_key[4096];
	ld.param.u64 	%rd6, [_Z26partitionBitonicSortSharedPjPKjS1_ij_param_0];
	ld.param.u64 	%rd7, [_Z26partitionBitonicSortSharedPjPKjS1_ij_param_1];
	ld.param.u64 	%rd8, [_Z26partitionBitonicSortSharedPjPKjS1_ij_param_2];
	ld.param.u32 	%r24, [_Z26partitionBitonicSortSharedPjPKjS1_ij_param_3];
	ld.param.u32 	%r25, [_Z26partitionBitonicSortSharedPjPKjS1_ij_param_4];
	mov.u32 	%r44, %ctaid.x;
	setp.ge.s32 	%p1, %r44, %r24;
	@%p1 bra 	$L__BB4_18;
	mov.u32 	%r2, %tid.x;
	shl.b32 	%r26, %r2, 2;
	mov.u32 	%r27, _ZZ26partitionBitonicSortSharedPjPKjS1_ijE5s_key;
	add.s32 	%r3, %r27, %r26;
	shl.b32 	%r4, %r2, 1;
	mov.u32 	%r5, %nctaid.x;
	cvta.to.global.u64 	%rd1, %rd7;
	cvta.to.global.u64 	%rd2, %rd8;
	cvta.to.global.u64 	%rd3, %rd6;
$L__BB4_2:
	cvt.s64.s32 	%rd4, %r44;
	mul.wide.s32 	%rd9, %r44, 4;
	add.s64 	%rd10, %rd2, %rd9;
	ld.global.u32 	%r7, [%rd10];
	setp.eq.s32 	%p2, %r7, 0;
	@%p2 bra 	$L__BB4_17;
	shl.b64 	%rd11, %rd4, 2;
	add.s64 	%rd12, %rd1, %rd11;
	ld.global.u32 	%r29, [%rd12];
	add.s32 	%r8, %r29, %r2;
	mov.b32 	%r45, 0;
$L__BB4_4:
	sub.s32 	%r10, %r7, %r45;
	min.u32 	%r11, %r10, 1024;
	setp.le.u32 	%p3, %r10, %r2;
	add.s32 	%r30, %r8, %r45;
	mul.wide.u32 	%rd13, %r30, 4;
	add.s64 	%rd5, %rd3, %rd13;
	@%p3 bra 	$L__BB4_6;
	ld.global.u32 	%r31, [%rd5];
	st.shared.u32 	[%r3], %r31;
$L__BB4_6:
	bar.sync 	0;
	setp.lt.u32 	%p4, %r10, 2;
	@%p4 bra 	$L__BB4_14;
	mov.b32 	%r46, 2;
$L__BB4_8:
	shr.u32 	%r33, %r46, 1;
	and.b32  	%r34, %r33, %r2;
	setp.ne.s32 	%p5, %r34, 0;
	selp.u32 	%r35, 1, 0, %p5;
	xor.b32  	%r13, %r25, %r35;
	mov.u32 	%r47, %r46;
$L__BB4_9:
	mov.u32 	%r14, %r47;
	shr.u32 	%r47, %r14, 1;
	bar.sync 	0;
	add.s32 	%r36, %r47, -1;
	and.b32  	%r37, %r36, %r2;
	sub.s32 	%r16, %r4, %r37;
	add.s32 	%r38, %r16, %r47;
	setp.ge.u32 	%p6, %r38, %r11;
	@%p6 bra 	$L__BB4_12;
	shl.b32 	%r39, %r16, 2;
	add.s32 	%r17, %r27, %r39;
	shl.b32 	%r41, %r47, 2;
	add.s32 	%r18, %r17, %r41;
	ld.shared.u32 	%r19, [%r17];
	ld.shared.u32 	%r20, [%r18];
	setp.gt.u32 	%p7, %r19, %r20;
	selp.u32 	%r42, 1, 0, %p7;
	setp.ne.s32 	%p8, %r13, %r42;
	@%p8 bra 	$L__BB4_12;
	st.shared.u32 	[%r17], %r20;
	st.shared.u32 	[%r18], %r19;
$L__BB4_12:
	setp.gt.u32 	%p9, %r14, 3;
	@%p9 bra 	$L__BB4_9;
	bar.sync 	0;
	shl.b32 	%r46, %r46, 1;
	setp.le.u32 	%p10, %r46, %r11;
	@%p10 bra 	$L__BB4_8;
$L__BB4_14:
	setp.le.u32 	%p11, %r10, %r2;
	@%p11 bra 	$L__BB4_16;
	ld.shared.u32 	%r43, [%r3];
	st.global.u32 	[%rd5], %r43;
$L__BB4_16:
	add.s32 	%r45, %r45, 1024;
	setp.lt.u32 	%p12, %r45, %r7;
	@%p12 bra 	$L__BB4_4;
$L__BB4_17:
	add.s32 	%r44, %r44, %r5;
	setp.lt.s32 	%p13, %r44, %r24;
	@%p13 bra 	$L__BB4_2;
$L__BB4_18:
	ret;

}
	// .globl	_Z27partitionBitonicMergeGlobalPjPKjS1_ij
.visible .entry _Z27partitionBitonicMergeGlobalPjPKjS1_ij(
	.param .u64 .ptr .align 1 _Z27partitionBitonicMergeGlobalPjPKjS1_ij_param_0,
	.param .u64 .ptr .align 1 _Z27partitionBitonicMergeGlobalPjPKjS1_ij_param_1,
	.param .u64 .ptr .align 1 _Z27partitionBitonicMergeGlobalPjPKjS1_ij_param_2,
	.param .u32 _Z27partitionBitonicMergeGlobalPjPKjS1_ij_param_3,
	.param .u32 _Z27partitionBitonicMergeGlobalPjPKjS1_ij_param_4
)
{
	.reg .pred 	%p<16>;
	.reg .b32 	%r<35>;
	.reg .b64 	%rd<14>;

	ld.param.u64 	%rd8, [_Z27partitionBitonicMergeGlobalPjPKjS1_ij_param_0];
	ld.param.u64 	%rd6, [_Z27partitionBitonicMergeGlobalPjPKjS1_ij_param_1];
	ld.param.u64 	%rd7, [_Z27partitionBitonicMergeGlobalPjPKjS1_ij_param_2];
	ld.param.u32 	%r19, [_Z27partitionBitonicMergeGlobalPjPKjS1_ij_param_3];
	ld.param.u32 	%r20, [_Z27partitionBitonicMergeGlobalPjPKjS1_ij_param_4];
	cvta.to.global.u64 	%rd1, %rd8;
	mov.u32 	%r32, %ctaid.x;
	setp.ge.s32 	%p1, %r32, %r19;
	@%p1 bra 	$L__BB5_13;
	mov.u32 	%r21, %tid.x;
	mov.u32 	%r22, %ctaid.y;
	mov.u32 	%r23, %ntid.x;
	mad.lo.s32 	%r2, %r22, %r23, %r21;
	mov.u32 	%r3, %nctaid.x;
	cvta.to.global.u64 	%rd2, %rd6;
	cvta.to.global.u64 	%rd3, %rd7;
$L__BB5_2:
	mul.wide.s32 	%rd9, %r32, 4;
	add.s64 	%rd10, %rd2, %rd9;
	ld.global.u32 	%r5, [%rd10];
	add.s64 	%rd11, %rd3, %rd9;
	ld.global.u32 	%r6, [%rd11];
	setp.lt.u32 	%p2, %r6, 2;
	@%p2 bra 	$L__BB5_12;
	add.s32 	%r7, %r2, %r5;
	add.s32 	%r8, %r6, %r5;
	mul.wide.u32 	%rd12, %r7, 4;
	add.s64 	%rd4, %rd1, %rd12;
	mov.b32 	%r33, 2;
$L__BB5_4:
	setp.eq.s32 	%p3, %r33, 0;
	@%p3 bra 	$L__BB5_11;
	and.b32  	%r25, %r33, %r7;
	setp.eq.s32 	%p4, %r25, 0;
	selp.u32 	%r10, 1, 0, %p4;
	add.s32 	%r26, %r33, -1;
	not.b32 	%r27, %r33;
	and.b32  	%r28, %r27, %r26;
	popc.b32 	%r29, %r28;
	shr.u32 	%r30, %r5, %r29;
	and.b32  	%r31, %r30, 1;
	xor.b32  	%r11, %r31, %r20;
	mov.u32 	%r34, %r33;
$L__BB5_6:
	mov.u32 	%r12, %r34;
	setp.ge.u32 	%p5, %r7, %r8;
	shr.u32 	%r34, %r12, 1;
	@%p5 bra 	$L__BB5_10;
	xor.b32  	%r14, %r34, %r7;
	setp.lt.u32 	%p6, %r14, %r5;
	setp.ge.u32 	%p7, %r14, %r8;
	or.pred  	%p8, %p6, %p7;
	@%p8 bra 	$L__BB5_10;
	setp.eq.s32 	%p9, %r11, %r10;
	ld.global.u32 	%r15, [%rd4];
	mul.wide.u32 	%rd13, %r14, 4;
	add.s64 	%rd5, %rd1, %rd13;
	ld.global.u32 	%r16, [%rd5];
	setp.gt.u32 	%p10, %r15, %r16;
	xor.pred  	%p11, %p9, %p10;
	not.pred 	%p12, %p11;
	@%p12 bra 	$L__BB5_10;
	st.global.u32 	[%rd4], %r16;
	st.global.u32 	[%rd5], %r15;
$L__BB5_10:
	setp.gt.u32 	%p13, %r12, 3;
	@%p13 bra 	$L__BB5_6;
$L__BB5_11:
	bar.sync 	0;
	shl.b32 	%r33, %r33, 1;
	setp.le.u32 	%p14, %r33, %r6;
	@%p14 bra 	$L__BB5_4;
$L__BB5_12:
	add.s32 	%r32, %r32, %r3;
	setp.lt.s32 	%p15, %r32, %r19;
	@%p15 bra 	$L__BB5_2;
$L__BB5_13:
	ret;

}
	// .globl	_ZN3cub18CUB_300001_SM_10006detail11EmptyKernelIvEEvv
.visible .entry _ZN3cub18CUB_300001_SM_10006detail11EmptyKernelIvEEvv()
{


	ret;

}
	// .globl	_ZN3cub18CUB_300001_SM_10006detail10radix_sort31DeviceRadixSortSingleTileKernelINS1_5radix10policy_hubIjNS0_8NullTypeEyE10Policy1000ELNS0_9SortOrderE0EjS6_yNS1_21identity_decomposer_tEEEvPKT1_PSB_PKT2_PSF_T3_iiT4_
.visible .entry _ZN3cub18CUB_300001_SM_10006detail10radix_sort31DeviceRadixSortSingleTileKernelINS1_5radix10policy_hubIjNS0_8NullTypeEyE10Policy1000ELNS0_9SortOrderE0EjS6_yNS1_21identity_decomposer_tEEEvPKT1_PSB_PKT2_PSF_T3_iiT4_(
	.param .u64 .ptr .align 1 _ZN3cub18CUB_300001_SM_10006detail10radix_sort31DeviceRadixSortSingleTileKernelINS1_5radix10policy_hubIjNS0_8NullTypeEyE10Policy1000ELNS0_9SortOrderE0EjS6_yNS1_21identity_decomposer_tEEEvPKT1_PSB_PKT2_PSF_T3_iiT4__param_0,
	.param .u64 .ptr .align 1 _ZN3cub18CUB_300001_SM_10006detail10radix_sort31DeviceRadixSortSingleTileKernelINS1_5radix10policy_hubIjNS0_8NullTypeEyE10Policy1000ELNS0_9SortOrderE0EjS6_yNS1_21identity_decomposer_tEEEvPKT1_PSB_PKT2_PSF_T3_iiT4__param_1,
	.param .u64 .ptr .align 1 _ZN3cub18CUB_300001_SM_10006detail10radix_sort31DeviceRadixSortSingleTileKernelINS1_5radix10policy_hubIjNS0_8NullTypeEyE10Policy1000ELNS0_9SortOrderE0EjS6_yNS1_21identity_decomposer_tEEEvPKT1_PSB_PKT2_PSF_T3_iiT4__param_2,
	.param .u64 .ptr .align 1 _ZN3cub18CUB_300001_SM_10006detail10radix_sort31DeviceRadixSortSingleTileKernelINS1_5radix10policy_hubIjNS0_8NullTypeEyE10Policy1000ELNS0_9SortOrderE0EjS6_yNS1_21identity_decomposer_tEEEvPKT1_PSB_PKT2_PSF_T3_iiT4__param_3,
	.param .u64 _ZN3cub18CUB_300001_SM_10006detail10radix_sort31DeviceRadixSortSingleTileKernelINS1_5radix10policy_hubIjNS0_8NullTypeEyE10Policy1000ELNS0_9SortOrderE0EjS6_yNS1_21identity_decomposer_tEEEvPKT1_PSB_PKT2_PSF_T3_iiT4__param_4,
	.param .u32 _ZN3cub18CUB_300001_SM_10006detail10radix_sort31DeviceRadixSortSingleTileKernelINS1_5radix10policy_hubIjNS0_8NullTypeEyE10Policy1000ELNS0_9SortOrderE0EjS6_yNS1_21identity_decomposer_tEEEvPKT1_PSB_PKT2_PSF_T3_iiT4__param_5,
	.param .u32 _ZN3cub18CUB_300001_SM_10006detail10radix_sort31DeviceRadixSortSingleTileKernelINS1_5radix10policy_hubIjNS0_8NullTypeEyE10Policy1000ELNS0_9SortOrderE0EjS6_yNS1_21identity_decomposer_tEEEvPKT1_PSB_PKT2_PSF_T3_iiT4__param_6,
	.param .align 1 .b8 _ZN3cub18CUB_300001_SM_10006detail10radix_sort31DeviceRadixSortSingleTileKernelINS1_5radix10policy_hubIjNS0_8NullTypeEyE10Policy1000ELNS0_9SortOrderE0EjS6_yNS1_21identity_decomposer_tEEEvPKT1_PSB_PKT2_PSF_T3_iiT4__param_7[1]
)
.maxntid 256
.minnctapersm 1
{
	.reg .pred 	%p<52>;
	.reg .b16 	%rs<39>;
	.reg .b32 	%r<706>;
	.reg .b64 	%rd<29>;
	// demoted variable
	.shared .align 16 .b8 _ZZN3cub18CUB_300001_SM_10006detail10radix_sort31DeviceRadixSortSingleTileKernelINS1_5radix10policy_hubIjNS0_8NullTypeEyE10Policy1000ELNS0_9SortOrderE0EjS6_yNS1_21identity_decomposer_tEEEvPKT1_PSB_PKT2_PSF_T3_iiT4_E12temp_storage[33856];
	ld.param.u64 	%rd5, [_ZN3cub18CUB_300001_SM_10006detail10radix_sort31DeviceRadixSortSingleTileKernelINS1_5radix10policy_hubIjNS0_8NullTypeEyE10Policy1000ELNS0_9SortOrderE0EjS6_yNS1_21identity_decomposer_tEEEvPKT1_PSB_PKT2_PSF_T3_iiT4__param_0];
	ld.param.u64 	%rd3, [_ZN3cub18CUB_300001_SM_10006detail10radix_sort31DeviceRadixSortSingleTileKernelINS1_5radix10policy_hubIjNS0_8NullTypeEyE10Policy1000ELNS0_9SortOrderE0EjS6_yNS1_21identity_decomposer_tEEEvPKT1_PSB_PKT2_PSF_T3_iiT4__param_1];
	ld.param.u64 	%rd4, [_ZN3cub18CUB_300001_SM_10006detail10radix_sort31DeviceRadixSortSingleTileKernelINS1_5radix10policy_hubIjNS0_8NullTypeEyE10Policy1000ELNS0_9SortOrderE0EjS6_yNS1_21identity_decomposer_tEEEvPKT1_PSB_PKT2_PSF_T3_iiT4__param_4];
	ld.param.u32 	%r189, [_ZN3cub18CUB_300001_SM_10006detail10radix_sort31DeviceRadixSortSingleTileKernelINS1_5radix10policy_hubIjNS0_8NullTypeEyE10Policy1000ELNS0_9SortOrderE0EjS6_yNS1_21identity_decomposer_tEEEvPKT1_PSB_PKT2_PSF_T3_iiT4__param_5];
	ld.param.u32 	%r190, [_ZN3cub18CUB_300001_SM_10006detail10radix_sort31DeviceRadixSortSingleTileKernelINS1_5radix10policy_hubIjNS0_8NullTypeEyE10Policy1000ELNS0_9SortOrderE0EjS6_yNS1_21identity_decomposer_tEEEvPKT1_PSB_PKT2_PSF_T3_iiT4__param_6];
	cvta.to.global.u64 	%rd6, %rd5;
	cvt.u32.u64 	%r1, %rd4;
	mov.u32 	%r2, %tid.x;
	mul.lo.s32 	%r3, %r2, 19;
	setp.ge.s32 	%p1, %r3, %r1;
	mul.wide.u32 	%rd7, %r3, 4;
	add.s64 	%rd1, %rd6, %rd7;
	mov.b32 	%r703, -1;
	@%p1 bra 	$L__BB7_2;
	ld.global.u32 	%r703, [%rd1];
$L__BB7_2:
	add.s32 	%r193, %r3, 1;
	setp.ge.s32 	%p2, %r193, %r1;
	mov.b32 	%r702, -1;
	@%p2 bra 	$L__BB7_4;
	ld.global.u32 	%r702, [%rd1+4];
$L__BB7_4:
	add.s32 	%r195, %r3, 2;
	setp.ge.s32 	%p3, %r195, %r1;
	mov.b32 	%r701, -1;
	@%p3 bra 	$L__BB7_6;
	ld.global.u32 	%r701, [%rd1+8];
$L__BB7_6:
	add.s32 	%r197, %r3, 3;
	setp.ge.s32 	%p4, %r197, %r1;
	mov.b32 	%r700, -1;
	@%p4 bra 	$L__BB7_8;
	ld.global.u32 	%r700, [%rd1+12];
$L__BB7_8:
	add.s32 	%r199, %r3, 4;
	setp.ge.s32 	%p5, %r199, %r1;
	mov.b32 	%r699, -1;
	@%p5 bra 	$L__BB7_10;
	ld.global.u32 	%r699, [%rd1+16];
$L__BB7_10:
	add.s32 	%r201, %r3, 5;
	setp.ge.s32 	%p6, %r201, %r1;
	mov.b32 	%r698, -1;
	@%p6 bra 	$L__BB7_12;
	ld.global.u32 	%r698, [%rd1+20];
$L__BB7_12:
	add.s32 	%r203, %r3, 6;
	setp.ge.s32 	%p7, %r203, %r1;
	mov.b32 	%r697, -1;
	@%p7 bra 	$L__BB7_14;
	ld.global.u32 	%r697, [%rd1+24];
$L__BB7_14:
	add.s32 	%r205, %r3, 7;
	setp.ge.s32 	%p8, %r205, %r1;
	mov.b32 	%r696, -1;
	@%p8 bra 	$L__BB7_16;
	ld.global.u32 	%r696, [%rd1+28];
$L__BB7_16:
	add.s32 	%r207, %r3, 8;
	setp.ge.s32 	%p9, %r207, %r1;
	mov.b32 	%r695, -1;
	@%p9 bra 	$L__BB7_18;
	ld.global.u32 	%r695, [%rd1+32];
$L__BB7_18:
	add.s32 	%r209, %r3, 9;
	setp.ge.s32 	%p10, %r209, %r1;
	mov.b32 	%r694, -1;
	@%p10 bra 	$L__BB7_20;
	ld.global.u32 	%r694, [%rd1+36];
$L__BB7_20:
	add.s32 	%r211, %r3, 10;
	setp.ge.s32 	%p11, %r211, %r1;
	mov.b32 	%r693, -1;
	@%p11 bra 	$L__BB7_22;
	ld.global.u32 	%r693, [%rd1+40];
$L__BB7_22:
	add.s32 	%r213, %r3, 11;
	setp.ge.s32 	%p12, %r213, %r1;
	mov.b32 	%r692, -1;
	@%p12 bra 	$L__BB7_24;
	ld.global.u32 	%r692, [%rd1+44];
$L__BB7_24:
	add.s32 	%r215, %r3, 12;
	setp.ge.s32 	%p13, %r215, %r1;
	mov.b32 	%r691, -1;
	@%p13 bra 	$L__BB7_26;
	ld.global.u32 	%r691, [%rd1+48];
$L__BB7_26:
	add.s32 	%r217, %r3, 13;
	setp.ge.s32 	%p14, %r217, %r1;
	mov.b32 	%r690, -1;
	@%p14 bra 	$L__BB7_28;
	ld.global.u32 	%r690, [%rd1+52];
$L__BB7_28:
	add.s32 	%r219, %r3, 14;
	setp.ge.s32 	%p15, %r219, %r1;
	mov.b32 	%r689, -1;
	@%p15 bra 	$L__BB7_30;
	ld.global.u32 	%r689, [%rd1+56];
$L__BB7_30:
	add.s32 	%r221, %r3, 15;
	setp.ge.s32 	%p16, %r221, %r1;
	mov.b32 	%r688, -1;
	@%p16 bra 	$L__BB7_32;
	ld.global.u32 	%r688, [%rd1+60];
$L__BB7_32:
	add.s32 	%r223, %r3, 16;
	setp.ge.s32 	%p17, %r223, %r1;
	mov.b32 	%r687, -1;
	@%p17 bra 	$L__BB7_34;
	ld.global.u32 	%r687, [%rd1+64];
$L__BB7_34:
	add.s32 	%r225, %r3, 17;
	setp.ge.s32 	%p18, %r225, %r1;
	mov.b32 	%r686, -1;
	@%p18 bra 	$L__BB7_36;
	ld.global.u32 	%r686, [%rd1+68];
$L__BB7_36:
	add.s32 	%r227, %r3, 18;
	setp.ge.s32 	%p19, %r227, %r1;
	mov.b32 	%r685, -1;
	@%p19 bra 	$L__BB7_38;
	ld.global.u32 	%r685, [%rd1+72];
$L__BB7_38:
	bar.sync 	0;
	shr.u32 	%r42, %r2, 5;
	shl.b32 	%r229, %r2, 2;
	mov.u32 	%r230, _ZZN3cub18CUB_300001_SM_10006detail10radix_sort31DeviceRadixSortSingleTileKernelINS1_5radix10policy_hubIjNS0_8NullTypeEyE10Policy1000ELNS0_9SortOrderE0EjS6_yNS1_21identity_decomposer_tEEEvPKT1_PSB_PKT2_PSF_T3_iiT4_E12temp_storage;
	add.s32 	%r43, %r230, %r229;
	shl.b32 	%r231, %r2, 7;
	add.s32 	%r44, %r43, %r231;
	shl.b32 	%r232, %r42, 2;
	add.s32 	%r233, %r230, %r232;
	add.s32 	%r45, %r233, 33792;
	mad.lo.s32 	%r46, %r2, -56, %r44;
	add.s32 	%r684, %r189, 6;
	sub.s32 	%r683, %r190, %r189;
$L__BB7_39:
	add.s32 	%r293, %r684, -6;
	min.s32 	%r236, %r683, 6;
	mov.b32 	%r322, 0;
	st.shared.u32 	[%r43], %r322;
	st.shared.u32 	[%r43+1024], %r322;
	st.shared.u32 	[%r43+2048], %r322;
	st.shared.u32 	[%r43+3072], %r322;
	st.shared.u32 	[%r43+4096], %r322;
	st.shared.u32 	[%r43+5120], %r322;
	st.shared.u32 	[%r43+6144], %r322;
	st.shared.u32 	[%r43+7168], %r322;
	st.shared.u32 	[%r43+8192], %r322;
	st.shared.u32 	[%r43+9216], %r322;
	st.shared.u32 	[%r43+10240], %r322;
	st.shared.u32 	[%r43+11264], %r322;
	st.shared.u32 	[%r43+12288], %r322;
	st.shared.u32 	[%r43+13312], %r322;
	st.shared.u32 	[%r43+14336], %r322;
	st.shared.u32 	[%r43+15360], %r322;
	st.shared.u32 	[%r43+16384], %r322;
	st.shared.u32 	[%r43+17408], %r322;
	st.shared.u32 	[%r43+18432], %r322;
	st.shared.u32 	[%r43+19456], %r322;
	st.shared.u32 	[%r43+20480], %r322;
	st.shared.u32 	[%r43+21504], %r322;
	st.shared.u32 	[%r43+22528], %r322;
	st.shared.u32 	[%r43+23552], %r322;
	st.shared.u32 	[%r43+24576], %r322;
	st.shared.u32 	[%r43+25600], %r322;
	st.shared.u32 	[%r43+26624], %r322;
	st.shared.u32 	[%r43+27648], %r322;
	st.shared.u32 	[%r43+28672], %r322;
	st.shared.u32 	[%r43+29696], %r322;
	st.shared.u32 	[%r43+30720], %r322;
	st.shared.u32 	[%r43+31744], %r322;
	st.shared.u32 	[%r43+32768], %r322;
	// begin inline asm
	bmsk.clamp.b32 %r234, %r322, %r236;
	// end inline asm
	// begin inline asm
	shr.b32 %r237, %r703, %r293;
	// end inline asm
	and.b32  	%r325, %r234, %r237;
	shl.b32 	%r326, %r325, 10;
	and.b32  	%r327, %r326, 31744;
	add.s32 	%r328, %r43, %r327;
	shr.u32 	%r329, %r325, 4;
	and.b32  	%r330, %r329, 268435454;
	add.s32 	%r71, %r328, %r330;
	ld.shared.u16 	%rs1, [%r71];
	add.s16 	%rs20, %rs1, 1;
	st.shared.u16 	[%r71], %rs20;
	// begin inline asm
	shr.b32 %r240, %r702, %r293;
	// end inline asm
	and.b32  	%r331, %r234, %r240;
	shl.b32 	%r332, %r331, 10;
	and.b32  	%r333, %r332, 31744;
	add.s32 	%r334, %r43, %r333;
	shr.u32 	%r335, %r331, 4;
	and.b32  	%r336, %r335, 268435454;
	add.s32 	%r72, %r334, %r336;
	ld.shared.u16 	%rs2, [%r72];
	add.s16 	%rs21, %rs2, 1;
	st.shared.u16 	[%r72], %rs21;
	// begin inline asm
	shr.b32 %r243, %r701, %r293;
	// end inline asm
	and.b32  	%r337, %r234, %r243;
	shl.b32 	%r338, %r337, 10;
	and.b32  	%r339, %r338, 31744;
	add.s32 	%r340, %r43, %r339;
	shr.u32 	%r341, %r337, 4;
	and.b32  	%r342, %r341, 268435454;
	add.s32 	%r73, %r340, %r342;
	ld.shared.u16 	%rs3, [%r73];
	add.s16 	%rs22, %rs3, 1;
	st.shared.u16 	[%r73], %rs22;
	// begin inline asm
	shr.b32 %r246, %r700, %r293;
	// end inline asm
	and.b32  	%r343, %r234, %r246;
	shl.b32 	%r344, %r343, 10;
	and.b32  	%r345, %r344, 31744;
	add.s32 	%r346, %r43, %r345;
	shr.u32 	%r347, %r343, 4;
	and.b32  	%r348, %r347, 268435454;
	add.s32 	%r74, %r346, %r348;
	ld.shared.u16 	%rs4, [%r74];
	add.s16 	%rs23, %rs4, 1;
	st.shared.u16 	[%r74], %rs23;
	// begin inline asm
	shr.b32 %r249, %r699, %r293;
	// end inline asm
	and.b32  	%r349, %r234, %r249;
	shl.b32 	%r350, %r349, 10;
	and.b32  	%r351, %r350, 31744;
	add.s32 	%r352, %r43, %r351;
	shr.u32 	%r353, %r349, 4;
	and.b32  	%r354, %r353, 268435454;
	add.s32 	%r75, %r352, %r354;
	ld.shared.u16 	%rs5, [%r75];
	add.s16 	%rs24, %rs5, 1;
	st.shared.u16 	[%r75], %rs24;
	// begin inline asm
	shr.b32 %r252, %r698, %r293;
	// end inline asm
	and.b32  	%r355, %r234, %r252;
	shl.b32 	%r356, %r355, 10;
	and.b32  	%r357, %r356, 31744;
	add.s32 	%r358, %r43, %r357;
	shr.u32 	%r359, %r355, 4;
	and.b32  	%r360, %r359, 268435454;
	add.s32 	%r76, %r358, %r360;
	ld.shared.u16 	%rs6, [%r76];
	add.s16 	%rs25, %rs6, 1;
	st.shared.u16 	[%r76], %rs25;
	// begin inline asm
	shr.b32 %r255, %r697, %r293;
	// end inline asm
	and.b32  	%r361, %r234, %r255;
	shl.b32 	%r362, %r361, 10;
	and.b32  	%r363, %r362, 31744;
	add.s32 	%r364, %r43, %r363;
	shr.u32 	%r365, %r361, 4;
	and.b32  	%r366, %r365, 268435454;
	add.s32 	%r77, %r364, %r366;
	ld.shared.u16 	%rs7, [%r77];
	add.s16 	%rs26, %rs7, 1;
	st.shared.u16 	[%r77], %rs26;
	// begin inline asm
	shr.b32 %r258, %r696, %r293;
	// end inline asm
	and.b32  	%r367, %r234, %r258;
	shl.b32 	%r368, %r367, 10;
	and.b32  	%r369, %r368, 31744;
	add.s32 	%r370, %r43, %r369;
	shr.u32 	%r371, %r367, 4;
	and.b32  	%r372, %r371, 268435454;
	add.s32 	%r78, %r370, %r372;
	ld.shared.u16 	%rs8, [%r78];
	add.s16 	%rs27, %rs8, 1;
	st.shared.u16 	[%r78], %rs27;
	// begin inline asm
	shr.b32 %r261, %r695, %r293;
	// end inline asm
	and.b32  	%r373, %r234, %r261;
	shl.b32 	%r374, %r373, 10;
	and.b32  	%r375, %r374, 31744;
	add.s32 	%r376, %r43, %r375;
	shr.u32 	%r377, %r373, 4;
	and.b32  	%r378, %r377, 268435454;
	add.s32 	%r79, %r376, %r378;
	ld.shared.u16 	%rs9, [%r79];
	add.s16 	%rs28, %rs9, 1;
	st.shared.u16 	[%r79], %rs28;
	// begin inline asm
	shr.b32 %r264, %r694, %r293;
	// end inline asm
	and.b32  	%r379, %r234, %r264;
	shl.b32 	%r380, %r379, 10;
	and.b32  	%r381, %r380, 31744;
	add.s32 	%r382, %r43, %r381;
	shr.u32 	%r383, %r379, 4;
	and.b32  	%r384, %r383, 268435454;
	add.s32 	%r80, %r382, %r384;
	ld.shared.u16 	%rs10, [%r80];
	add.s16 	%rs29, %rs10, 1;
	st.shared.u16 	[%r80], %rs29;
	// begin inline asm
	shr.b32 %r267, %r693, %r293;
	// end inline asm
	and.b32  	%r385, %r234, %r267;
	shl.b32 	%r386, %r385, 10;
	and.b32  	%r387, %r386, 31744;
	add.s32 	%r388, %r43, %r387;
	shr.u32 	%r389, %r385, 4;
	and.b32  	%r390, %r389, 268435454;
	add.s32 	%r81, %r388, %r390;
	ld.shared.u16 	%rs11, [%r81];
	add.s16 	%rs30, %rs11, 1;
	st.shared.u16 	[%r81], %rs30;
	// begin inline asm
	shr.b32 %r270, %r692, %r293;
	// end inline asm
	and.b32  	%r391, %r234, %r270;
	shl.b32 	%r392, %r391, 10;
	and.b32  	%r393, %r392, 31744;
	add.s32 	%r394, %r43, %r393;
	shr.u32 	%r395, %r391, 4;
	and.b32  	%r396, %r395, 268435454;
	add.s32 	%r82, %r394, %r396;
	ld.shared.u16 	%rs12, [%r82];
	add.s16 	%rs31, %rs12, 1;
	st.shared.u16 	[%r82], %rs31;
	// begin inline asm
	shr.b32 %r273, %r691, %r293;
	// end inline asm
	and.b32  	%r397, %r234, %r273;
	shl.b32 	%r398, %r397, 10;
	and.b32  	%r399, %r398, 31744;
	add.s32 	%r400, %r43, %r399;
	shr.u32 	%r401, %r397, 4;
	and.b32  	%r402, %r401, 268435454;
	add.s32 	%r83, %r400, %r402;
	ld.shared.u16 	%rs13, [%r83];
	add.s16 	%rs32, %rs13, 1;
	st.shared.u16 	[%r83], %rs32;
	// begin inline asm
	shr.b32 %r276, %r690, %r293;
	// end inline asm
	and.b32  	%r403, %r234, %r276;
	shl.b32 	%r404, %r403, 10;
	and.b32  	%r405, %r404, 31744;
	add.s32 	%r406, %r43, %r405;
	shr.u32 	%r407, %r403, 4;
	and.b32  	%r408, %r407, 268435454;
	add.s32 	%r84, %r406, %r408;
	ld.shared.u16 	%rs14, [%r84];
	add.s16 	%rs33, %rs14, 1;
	st.shared.u16 	[%r84], %rs33;
	// begin inline asm
	shr.b32 %r279, %r689, %r293;
	// end inline asm
	and.b32  	%r409, %r234, %r279;
	shl.b32 	%r410, %r409, 10;
	and.b32  	%r411, %r410, 31744;
	add.s32 	%r412, %r43, %r411;
	shr.u32 	%r413, %r409, 4;
	and.b32  	%r414, %r413, 268435454;
	add.s32 	%r85, %r412, %r414;
	ld.shared.u16 	%rs15, [%r85];
	add.s16 	%rs34, %rs15, 1;
	st.shared.u16 	[%r85], %rs34;
	// begin inline asm
	shr.b32 %r282, %r688, %r293;
	// end inline asm
	and.b32  	%r415, %r234, %r282;
	shl.b32 	%r416, %r415, 10;
	and.b32  	%r417, %r416, 31744;
	add.s32 	%r418, %r43, %r417;
	shr.u32 	%r419, %r415, 4;
	and.b32  	%r420, %r419, 268435454;
	add.s32 	%r86, %r418, %r420;
	ld.shared.u16 	%rs16, [%r86];
	add.s16 	%rs35, %rs16, 1;
	st.shared.u16 	[%r86], %rs35;
	// begin inline asm
	shr.b32 %r285, %r687, %r293;
	// end inline asm
	and.b32  	%r421, %r234, %r285;
	shl.b32 	%r422, %r421, 10;
	and.b32  	%r423, %r422, 31744;
	add.s32 	%r424, %r43, %r423;
	shr.u32 	%r425, %r421, 4;
	and.b32  	%r426, %r425, 268435454;
	add.s32 	%r87, %r424, %r426;
	ld.shared.u16 	%rs17, [%r87];
	add.s16 	%rs36, %rs17, 1;
	st.shared.u16 	[%r87], %rs36;
	// begin inline asm
	shr.b32 %r288, %r686, %r293;
	// end inline asm
	and.b32  	%r427, %r234, %r288;
	shl.b32 	%r428, %r427, 10;
	and.b32  	%r429, %r428, 31744;
	add.s32 	%r430, %r43, %r429;
	shr.u32 	%r431, %r427, 4;
	and.b32  	%r432, %r431, 268435454;
	add.s32 	%r88, %r430, %r432;
	ld.shared.u16 	%rs18, [%r88];
	add.s16 	%rs37, %rs18, 1;
	st.shared.u16 	[%r88], %rs37;
	// begin inline asm
	shr.b32 %r291, %r685, %r293;
	// end inline asm
	and.b32  	%r433, %r234, %r291;
	shl.b32 	%r434, %r433, 10;
	and.b32  	%r435, %r434, 31744;
	add.s32 	%r436, %r43, %r435;
	shr.u32 	%r437, %r433, 4;
	and.b32  	%r438, %r437, 268435454;
	add.s32 	%r89, %r436, %r438;
	ld.shared.u16 	%rs19, [%r89];
	add.s16 	%rs38, %rs19, 1;
	st.shared.u16 	[%r89], %rs38;
	bar.sync 	0;
	ld.shared.u32 	%r90, [%r44];
	ld.shared.u32 	%r439, [%r44+4];
	ld.shared.u32 	%r440, [%r44+8];
	ld.shared.u32 	%r441, [%r44+12];
	ld.shared.u32 	%r442, [%r44+16];
	ld.shared.u32 	%r443, [%r44+20];
	ld.shared.u32 	%r444, [%r44+24];
	ld.shared.u32 	%r445, [%r44+28];
	ld.shared.u32 	%r446, [%r44+32];
	ld.shared.u32 	%r447, [%r44+36];
	ld.shared.u32 	%r448, [%r44+40];
	ld.shared.u32 	%r449, [%r44+44];
	ld.shared.u32 	%r450, [%r44+48];
	ld.shared.u32 	%r451, [%r44+52];
	ld.shared.u32 	%r452, [%r44+56];
	ld.shared.u32 	%r453, [%r44+60];
	ld.shared.u32 	%r454, [%r44+64];
	ld.shared.u32 	%r455, [%r44+68];
	ld.shared.u32 	%r456, [%r44+72];
	ld.shared.u32 	%r457, [%r44+76];
	ld.shared.u32 	%r458, [%r44+80];
	ld.shared.u32 	%r459, [%r44+84];
	ld.shared.u32 	%r460, [%r44+88];
	ld.shared.u32 	%r461, [%r44+92];
	ld.shared.u32 	%r462, [%r44+96];
	ld.shared.u32 	%r463, [%r44+100];
	ld.shared.u32 	%r464, [%r44+104];
	ld.shared.u32 	%r465, [%r44+108];
	ld.shared.u32 	%r466, [%r44+112];
	ld.shared.u32 	%r467, [%r44+116];
	ld.shared.u32 	%r468, [%r44+120];
	ld.shared.u32 	%r469, [%r44+124];
	ld.shared.u32 	%r470, [%r44+128];
	add.s32 	%r91, %r439, %r90;
	add.s32 	%r92, %r440, %r91;
	add.s32 	%r93, %r441, %r92;
	add.s32 	%r94, %r442, %r93;
	add.s32 	%r95, %r443, %r94;
	add.s32 	%r96, %r444, %r95;
	add.s32 	%r97, %r445, %r96;
	add.s32 	%r98, %r446, %r97;
	add.s32 	%r99, %r447, %r98;
	add.s32 	%r100, %r448, %r99;
	add.s32 	%r101, %r449, %r100;
	add.s32 	%r102, %r450, %r101;
	add.s32 	%r103, %r451, %r102;
	add.s32 	%r104, %r452, %r103;
	add.s32 	%r105, %r453, %r104;
	add.s32 	%r106, %r454, %r105;
	add.s32 	%r107, %r455, %r106;
	add.s32 	%r108, %r456, %r107;
	add.s32 	%r109, %r457, %r108;
	add.s32 	%r110, %r458, %r109;
	add.s32 	%r111, %r459, %r110;
	add.s32 	%r112, %r460, %r111;
	add.s32 	%r113, %r461, %r112;
	add.s32 	%r114, %r462, %r113;
	add.s32 	%r115, %r463, %r114;
	add.s32 	%r116, %r464, %r115;
	add.s32 	%r117, %r465, %r116;
	add.s32 	%r118, %r466, %r117;
	add.s32 	%r119, %r467, %r118;
	add.s32 	%r120, %r468, %r119;
	add.s32 	%r121, %r469, %r120;
	add.s32 	%r299, %r470, %r121;
	// begin inline asm
	mov.u32 %r294, %laneid;
	// end inline asm
	mov.b32 	%r297, 1;
	mov.b32 	%r324, -1;
	// begin inline asm
	{  .reg .u32 r0;  .reg .pred p;  shfl.sync.up.b32 r0|p, %r299, %r297, %r322, %r324;  @p add.u32 r0, r0, %r299;  mov.u32 %r295, r0;}
	// end inline asm
	mov.b32 	%r303, 2;
	// begin inline asm
	{  .reg .u32 r0;  .reg .pred p;  shfl.sync.up.b32 r0|p, %r295, %r303, %r322, %r324;  @p add.u32 r0, r0, %r295;  mov.u32 %r301, r0;}
	// end inline asm
	mov.b32 	%r309, 4;
	// begin inline asm
	{  .reg .u32 r0;  .reg .pred p;  shfl.sync.up.b32 r0|p, %r301, %r309, %r322, %r324;  @p add.u32 r0, r0, %r301;  mov.u32 %r307, r0;}
	// end inline asm
	mov.b32 	%r315, 8;
	// begin inline asm
	{  .reg .u32 r0;  .reg .pred p;  shfl.sync.up.b32 r0|p, %r307, %r315, %r322, %r324;  @p add.u32 r0, r0, %r307;  mov.u32 %r313, r0;}
	// end inline asm
	mov.b32 	%r321, 16;
	// begin inline asm
	{  .reg .u32 r0;  .reg .pred p;  shfl.sync.up.b32 r0|p, %r313, %r321, %r322, %r324;  @p add.u32 r0, r0, %r313;  mov.u32 %r319, r0;}
	// end inline asm
	setp.ne.s32 	%p20, %r294, 31;
	@%p20 bra 	$L__BB7_41;
	st.shared.u32 	[%r45], %r319;
$L__BB7_41:
	sub.s32 	%r471, %r319, %r299;
	setp.gt.u32 	%p21, %r2, 31;
	setp.eq.s32 	%p22, %r42, 7;
	setp.eq.s32 	%p23, %r42, 6;
	setp.eq.s32 	%p24, %r42, 5;
	setp.eq.s32 	%p25, %r42, 4;
	setp.eq.s32 	%p26, %r42, 3;
	setp.eq.s32 	%p27, %r42, 2;
	setp.eq.s32 	%p28, %r42, 1;
	bar.sync 	0;
	ld.shared.v4.u32 	{%r472, %r473, %r474, %r475}, [_ZZN3cub18CUB_300001_SM_10006detail10radix_sort31DeviceRadixSortSingleTileKernelINS1_5radix10policy_hubIjNS0_8NullTypeEyE10Policy1000ELNS0_9SortOrderE0EjS6_yNS1_21identity_decomposer_tEEEvPKT1_PSB_PKT2_PSF_T3_iiT4_E12temp_storage+33792];
	selp.b32 	%r476, %r472, %r704, %p28;
	add.s32 	%r477, %r473, %r472;
	selp.b32 	%r478, %r477, %r476, %p27;
	add.s32 	%r479, %r477, %r474;
	selp.b32 	%r480, %r479, %r478, %p26;
	add.s32 	%r481, %r479, %r475;
	selp.b32 	%r482, %r481, %r480, %p25;
	ld.shared.v4.u32 	{%r483, %r484, %r485, %r486}, [_ZZN3cub18CUB_300001_SM_10006detail10radix_sort31DeviceRadixSortSingleTileKernelINS1_5radix10policy_hubIjNS0_8NullTypeEyE10Policy1000ELNS0_9SortOrderE0EjS6_yNS1_21identity_decomposer_tEEEvPKT1_PSB_PKT2_PSF_T3_iiT4_E12temp_storage+33808];
	add.s32 	%r487, %r481, %r483;
	selp.b32 	%r488, %r487, %r482, %p24;
	add.s32 	%r489, %r487, %r484;
	selp.b32 	%r490, %r489, %r488, %p23;
	add.s32 	%r491, %r489, %r485;
	selp.b32 	%r704, %r491, %r490, %p22;
	add.s32 	%r126, %r491, %r486;
	setp.ne.s32 	%p29, %r294, 0;
	selp.b32 	%r492, %r471, 0, %p29;
	add.s32 	%r493, %r704, %r492;
	or.pred  	%p30, %p21, %p29;
	selp.b32 	%r705, %r493, %r471, %p21;
	@%p30 bra 	$L__BB7_43;
	shl.b32 	%r705, %r126, 16;
	st.shared.u32 	[_ZZN3cub18CUB_300001_SM_10006detail10radix_sort31DeviceRadixSortSingleTileKernelINS1_5radix10policy_hubIjNS0_8NullTypeEyE10Policy1000ELNS0_9SortOrderE0EjS6_yNS1_21identity_decomposer_tEEEvPKT1_PSB_PKT2_PSF_T3_iiT4_E12temp_storage+33832], %r705;
$L__BB7_43:
	setp.eq.s32 	%p31, %r2, 0;
	bar.sync 	0;
	ld.shared.u32 	%r494, [_ZZN3cub18CUB_300001_SM_10006detail10radix_sort31DeviceRadixSortSingleTileKernelINS1_5radix10policy_hubIjNS0_8NullTypeEyE10Policy1000ELNS0_9SortOrderE0EjS6_yNS1_21identity_decomposer_tEEEvPKT1_PSB_PKT2_PSF_T3_iiT4_E12temp_storage+33832];
	selp.b32 	%r495, 0, %r494, %p31;
	add.s32 	%r496, %r705, %r495;
	add.s32 	%r497, %r90, %r496;
	add.s32 	%r498, %r91, %r496;
	add.s32 	%r499, %r92, %r496;
	add.s32 	%r500, %r93, %r496;
	add.s32 	%r501, %r94, %r496;
	add.s32 	%r502, %r95, %r496;
	add.s32 	%r503, %r96, %r496;
	add.s32 	%r504, %r97, %r496;
	add.s32 	%r505, %r98, %r496;
	add.s32 	%r506, %r99, %r496;
	add.s32 	%r507, %r100, %r496;
	add.s32 	%r508, %r101, %r496;
	add.s32 	%r509, %r102, %r496;
	add.s32 	%r510, %r103, %r496;
	add.s32 	%r511, %r104, %r496;
	add.s32 	%r512, %r105, %r496;
	add.s32 	%r513, %r106, %r496;
	add.s32 	%r514, %r107, %r496;
	add.s32 	%r515, %r108, %r496;
	add.s32 	%r516, %r109, %r496;
	add.s32 	%r517, %r110, %r496;
	add.s32 	%r518, %r111, %r496;
	add.s32 	%r519, %r112, %r496;
	add.s32 	%r520, %r113, %r496;
	add.s32 	%r521, %r114, %r496;
	add.s32 	%r522, %r115, %r496;
	add.s32 	%r523, %r116, %r496;
	add.s32 	%r524, %r117, %r496;
	add.s32 	%r525, %r118, %r496;
	add.s32 	%r526, %r119, %r496;
	add.s32 	%r527, %r120, %r496;
	add.s32 	%r528, %r121, %r496;
	st.shared.u32 	[%r44], %r496;
	st.shared.u32 	[%r44+4], %r497;
	st.shared.u32 	[%r44+8], %r498;
	st.shared.u32 	[%r44+12], %r499;
	st.shared.u32 	[%r44+16], %r500;
	st.shared.u32 	[%r44+20], %r501;
	st.shared.u32 	[%r44+24], %r502;
	st.shared.u32 	[%r44+28], %r503;
	st.shared.u32 	[%r44+32], %r504;
	st.shared.u32 	[%r44+36], %r505;
	st.shared.u32 	[%r44+40], %r506;
	st.shared.u32 	[%r44+44], %r507;
	st.shared.u32 	[%r44+48], %r508;
	st.shared.u32 	[%r44+52], %r509;
	st.shared.u32 	[%r44+56], %r510;
	st.shared.u32 	[%r44+60], %r511;
	st.shared.u32 	[%r44+64], %r512;
	st.shared.u32 	[%r44+68], %r513;
	st.shared.u32 	[%r44+72], %r514;
	st.shared.u32 	[%r44+76], %r515;
	st.shared.u32 	[%r44+80], %r516;
	st.shared.u32 	[%r44+84], %r517;
	st.shared.u32 	[%r44+88], %r518;
	st.shared.u32 	[%r44+92], %r519;
	st.shared.u32 	[%r44+96], %r520;
	st.shared.u32 	[%r44+100], %r521;
	st.shared.u32 	[%r44+104], %r522;
	st.shared.u32 	[%r44+108], %r523;
	st.shared.u32 	[%r44+112], %r524;
	st.shared.u32 	[%r44+116], %r525;
	st.shared.u32 	[%r44+120], %r526;
	st.shared.u32 	[%r44+124], %r527;
	st.shared.u32 	[%r44+128], %r528;
	bar.sync 	0;
	cvt.u32.u16 	%r529, %rs1;
	ld.shared.u16 	%r530, [%r71];
	add.s32 	%r130, %r530, %r529;
	cvt.u32.u16 	%r531, %rs2;
	ld.shared.u16 	%r532, [%r72];
	add.s32 	%r131, %r532, %r531;
	cvt.u32.u16 	%r533, %rs3;
	ld.shared.u16 	%r534, [%r73];
	add.s32 	%r132, %r534, %r533;
	cvt.u32.u16 	%r535, %rs4;
	ld.shared.u16 	%r536, [%r74];
	add.s32 	%r133, %r536, %r535;
	cvt.u32.u16 	%r537, %rs5;
	ld.shared.u16 	%r538, [%r75];
	add.s32 	%r134, %r538, %r537;
	cvt.u32.u16 	%r539, %rs6;
	ld.shared.u16 	%r540, [%r76];
	add.s32 	%r135, %r540, %r539;
	cvt.u32.u16 	%r541, %rs7;
	ld.shared.u16 	%r542, [%r77];
	add.s32 	%r136, %r542, %r541;
	cvt.u32.u16 	%r543, %rs8;
	ld.shared.u16 	%r544, [%r78];
	add.s32 	%r137, %r544, %r543;
	cvt.u32.u16 	%r545, %rs9;
	ld.shared.u16 	%r546, [%r79];
	add.s32 	%r138, %r546, %r545;
	cvt.u32.u16 	%r547, %rs10;
	ld.shared.u16 	%r548, [%r80];
	add.s32 	%r139, %r548, %r547;
	cvt.u32.u16 	%r549, %rs11;
	ld.shared.u16 	%r550, [%r81];
	add.s32 	%r140, %r550, %r549;
	cvt.u32.u16 	%r551, %rs12;
	ld.shared.u16 	%r552, [%r82];
	add.s32 	%r141, %r552, %r551;
	cvt.u32.u16 	%r553, %rs13;
	ld.shared.u16 	%r554, [%r83];
	add.s32 	%r142, %r554, %r553;
	cvt.u32.u16 	%r555, %rs14;
	ld.shared.u16 	%r556, [%r84];
	add.s32 	%r143, %r556, %r555;
	cvt.u32.u16 	%r557, %rs15;
	ld.shared.u16 	%r558, [%r85];
	add.s32 	%r144, %r558, %r557;
	cvt.u32.u16 	%r559, %rs16;
	ld.shared.u16 	%r560, [%r86];
	add.s32 	%r145, %r560, %r559;
	cvt.u32.u16 	%r561, %rs17;
	ld.shared.u16 	%r562, [%r87];
	add.s32 	%r146, %r562, %r561;
	cvt.u32.u16 	%r563, %rs18;
	ld.shared.u16 	%r564, [%r88];
	add.s32 	%r147, %r564, %r563;
	cvt.u32.u16 	%r565, %rs19;
	ld.shared.u16 	%r566, [%r89];
	add.s32 	%r148, %r566, %r565;
	bar.sync 	0;
	setp.lt.s32 	%p32, %r684, %r190;
	@%p32 bra 	$L__BB7_83;
	cvt.u64.u32 	%rd8, %r2;
	shl.b32 	%r567, %r130, 2;
	mov.u32 	%r568, _ZZN3cub18CUB_300001_SM_10006detail10radix_sort31DeviceRadixSortSingleTileKernelINS1_5radix10policy_hubIjNS0_8NullTypeEyE10Policy1000ELNS0_9SortOrderE0EjS6_yNS1_21identity_decomposer_tEEEvPKT1_PSB_PKT2_PSF_T3_iiT4_E12temp_storage;
	add.s32 	%r569, %r568, %r567;
	st.shared.u32 	[%r569], %r703;
	shl.b32 	%r570, %r131, 2;
	add.s32 	%r571, %r568, %r570;
	st.shared.u32 	[%r571], %r702;
	shl.b32 	%r572, %r132, 2;
	add.s32 	%r573, %r568, %r572;
	st.shared.u32 	[%r573], %r701;
	shl.b32 	%r574, %r133, 2;
	add.s32 	%r575, %r568, %r574;
	st.shared.u32 	[%r575], %r700;
	shl.b32 	%r576, %r134, 2;
	add.s32 	%r577, %r568, %r576;
	st.shared.u32 	[%r577], %r699;
	shl.b32 	%r578, %r135, 2;
	add.s32 	%r579, %r568, %r578;
	st.shared.u32 	[%r579], %r698;
	shl.b32 	%r580, %r136, 2;
	add.s32 	%r581, %r568, %r580;
	st.shared.u32 	[%r581], %r697;
	shl.b32 	%r582, %r137, 2;
	add.s32 	%r583, %r568, %r582;
	st.shared.u32 	[%r583], %r696;
	shl.b32 	%r584, %r138, 2;
	add.s32 	%r585, %r568, %r584;
	st.shared.u32 	[%r585], %r695;
	shl.b32 	%r586, %r139, 2;
	add.s32 	%r587, %r568, %r586;
	st.shared.u32 	[%r587], %r694;
	shl.b32 	%r588, %r140, 2;
	add.s32 	%r589, %r568, %r588;
	st.shared.u32 	[%r589], %r693;
	shl.b32 	%r590, %r141, 2;
	add.s32 	%r591, %r568, %r590;
	st.shared.u32 	[%r591], %r692;
	shl.b32 	%r592, %r142, 2;
	add.s32 	%r593, %r568, %r592;
	st.shared.u32 	[%r593], %r691;
	shl.b32 	%r594, %r143, 2;
	add.s32 	%r595, %r568, %r594;
	st.shared.u32 	[%r595], %r690;
	shl.b32 	%r596, %r144, 2;
	add.s32 	%r597, %r568, %r596;
	st.shared.u32 	[%r597], %r689;
	shl.b32 	%r598, %r145, 2;
	add.s32 	%r599, %r568, %r598;
	st.shared.u32 	[%r599], %r688;
	shl.b32 	%r600, %r146, 2;
	add.s32 	%r601, %r568, %r600;
	st.shared.u32 	[%r601], %r687;
	shl.b32 	%r602, %r147, 2;
	add.s32 	%r603, %r568, %r602;
	st.shared.u32 	[%r603], %r686;
	shl.b32 	%r604, %r148, 2;
	add.s32 	%r605, %r568, %r604;
	st.shared.u32 	[%r605], %r685;
	bar.sync 	0;
	mad.lo.s32 	%r149, %r2, -72, %r46;
	ld.shared.u32 	%r150, [%r149+1024];
	ld.shared.u32 	%r151, [%r149+2048];
	ld.shared.u32 	%r152, [%r149+3072];
	ld.shared.u32 	%r153, [%r149+4096];
	ld.shared.u32 	%r154, [%r149+5120];
	ld.shared.u32 	%r155, [%r149+6144];
	ld.shared.u32 	%r156, [%r149+7168];
	ld.shared.u32 	%r157, [%r149+8192];
	ld.shared.u32 	%r158, [%r149+9216];
	ld.shared.u32 	%r159, [%r149+10240];
	ld.shared.u32 	%r160, [%r149+11264];
	ld.shared.u32 	%r161, [%r149+12288];
	ld.shared.u32 	%r162, [%r149+13312];
	ld.shared.u32 	%r163, [%r149+14336];
	ld.shared.u32 	%r164, [%r149+15360];
	ld.shared.u32 	%r165, [%r149+16384];
	ld.shared.u32 	%r166, [%r149+17408];
	ld.shared.u32 	%r167, [%r149+18432];
	setp.gt.u64 	%p33, %rd4, %rd8;
	cvta.to.global.u64 	%rd9, %rd3;
	mul.wide.u32 	%rd10, %r2, 4;
	add.s64 	%rd2, %rd9, %rd10;
	@%p33 bra 	$L__BB7_45;
	bra.uni 	$L__BB7_46;
$L__BB7_45:
	ld.shared.u32 	%r606, [%r149];
	st.global.u32 	[%rd2], %r606;
$L__BB7_46:
	add.s32 	%r607, %r2, 256;
	cvt.u64.u32 	%rd11, %r607;
	setp.le.u64 	%p34, %rd4, %rd11;
	@%p34 bra 	$L__BB7_48;
	st.global.u32 	[%rd2+1024], %r150;
$L__BB7_48:
	add.s32 	%r608, %r2, 512;
	cvt.u64.u32 	%rd12, %r608;
	setp.le.u64 	%p35, %rd4, %rd12;
	@%p35 bra 	$L__BB7_50;
	st.global.u32 	[%rd2+2048], %r151;
$L__BB7_50:
	add.s32 	%r609, %r2, 768;
	cvt.u64.u32 	%rd13, %r609;
	setp.le.u64 	%p36, %rd4, %rd13;
	@%p36 bra 	$L__BB7_52;
	st.global.u32 	[%rd2+3072], %r152;
$L__BB7_52:
	or.b32  	%r610, %r2, 1024;
	cvt.u64.u32 	%rd14, %r610;
	setp.le.u64 	%p37, %rd4, %rd14;
	@%p37 bra 	$L__BB7_54;
	st.global.u32 	[%rd2+4096], %r153;
$L__BB7_54:
	add.s32 	%r611, %r2, 1280;
	cvt.u64.u32 	%rd15, %r611;
	setp.le.u64 	%p38, %rd4, %rd15;
	@%p38 bra 	$L__BB7_56;
	st.global.u32 	[%rd2+5120], %r154;
$L__BB7_56:
	add.s32 	%r612, %r2, 1536;
	cvt.u64.u32 	%rd16, %r612;
	setp.le.u64 	%p39, %rd4, %rd16;
	@%p39 bra 	$L__BB7_58;
	st.global.u32 	[%rd2+6144], %r155;
$L__BB7_58:
	add.s32 	%r613, %r2, 1792;
	cvt.u64.u32 	%rd17, %r613;
	setp.le.u64 	%p40, %rd4, %rd17;
	@%p40 bra 	$L__BB7_60;
	st.global.u32 	[%rd2+7168], %r156;
$L__BB7_60:
	or.b32  	%r614, %r2, 2048;
	cvt.u64.u32 	%rd18, %r614;
	setp.le.u64 	%p41, %rd4, %rd18;
	@%p41 bra 	$L__BB7_62;
	st.global.u32 	[%rd2+8192], %r157;
$L__BB7_62:
	add.s32 	%r615, %r2, 2304;
	cvt.u64.u32 	%rd19, %r615;
	setp.le.u64 	%p42, %rd4, %rd19;
	@%p42 bra 	$L__BB7_64;
	st.global.u32 	[%rd2+9216], %r158;
$L__BB7_64:
	add.s32 	%r616, %r2, 2560;
	cvt.u64.u32 	%rd20, %r616;
	setp.le.u64 	%p43, %rd4, %rd20;
	@%p43 bra 	$L__BB7_66;
	st.global.u32 	[%rd2+10240], %r159;
$L__BB7_66:
	add.s32 	%r617, %r2, 2816;
	cvt.u64.u32 	%rd21, %r617;
	setp.le.u64 	%p44, %rd4, %rd21;
	@%p44 bra 	$L__BB7_68;
	st.global.u32 	[%rd2+11264], %r160;
$L__BB7_68:
	or.b32  	%r618, %r2, 3072;
	cvt.u64.u32 	%rd22, %r618;
	setp.le.u64 	%p45, %rd4, %rd22;
	@%p45 bra 	$L__BB7_70;
	st.global.u32 	[%rd2+12288], %r161;
$L__BB7_70:
	add.s32 	%r619, %r2, 3328;
	cvt.u64.u32 	%rd23, %r619;
	setp.le.u64 	%p46, %rd4, %rd23;
	@%p46 bra 	$L__BB7_72;
	st.global.u32 	[%rd2+13312], %r162;
$L__BB7_72:
	add.s32 	%r620, %r2, 3584;
	cvt.u64.u32 	%rd24, %r620;
	setp.le.u64 	%p47, %rd4, %rd24;
	@%p47 bra 	$L__BB7_74;
	st.global.u32 	[%rd2+14336], %r163;
$L__BB7_74:
	add.s32 	%r621, %r2, 3840;
	cvt.u64.u32 	%rd25, %r621;
	setp.le.u64 	%p48, %rd4, %rd25;
	@%p48 bra 	$L__BB7_76;
	st.global.u32 	[%rd2+15360], %r164;
$L__BB7_76:
	or.b32  	%r622, %r2, 4096;
	cvt.u64.u32 	%rd26, %r622;
	setp.le.u64 	%p49, %rd4, %rd26;
	@%p49 bra 	$L__BB7_78;
	st.global.u32 	[%rd2+16384], %r165;
$L__BB7_78:
	add.s32 	%r623, %r2, 4352;
	cvt.u64.u32 	%rd27, %r623;
	setp.le.u64 	%p50, %rd4, %rd27;
	@%p50 bra 	$L__BB7_80;
	st.global.u32 	[%rd2+17408], %r166;
$L__BB7_80:
	add.s32 	%r624, %r2, 4608;
	cvt.u64.u32 	%rd28, %r624;
	setp.le.u64 	%p51, %rd4, %rd28;
	@%p51 bra 	$L__BB7_82;
	st.global.u32 	[%rd2+18432], %r167;
$L__BB7_82:
	ret;
$L__BB7_83:
	shl.b32 	%r625, %r130, 2;
	mov.u32 	%r626, _ZZN3cub18CUB_300001_SM_10006detail10radix_sort31DeviceRadixSortSingleTileKernelINS1_5radix10policy_hubIjNS0_8NullTypeEyE10Policy1000ELNS0_9SortOrderE0EjS6_yNS1_21identity_decomposer_tEEEvPKT1_PSB_PKT2_PSF_T3_iiT4_E12temp_storage;
	add.s32 	%r627, %r626, %r625;
	st.shared.u32 	[%r627], %r703;
	shl.b32 	%r628, %r131, 2;
	add.s32 	%r629, %r626, %r628;
	st.shared.u32 	[%r629], %r702;
	shl.b32 	%r630, %r132, 2;
	add.s32 	%r631, %r626, %r630;
	st.shared.u32 	[%r631], %r701;
	shl.b32 	%r632, %r133, 2;
	add.s32 	%r633, %r626, %r632;
	st.shared.u32 	[%r633], %r700;
	shl.b32 	%r634, %r134, 2;
	add.s32 	%r635, %r626, %r634;
	st.shared.u32 	[%r635], %r699;
	shl.b32 	%r636, %r135, 2;
	add.s32 	%r637, %r626, %r636;
	st.shared.u32 	[%r637], %r698;
	shl.b32 	%r638, %r136, 2;
	add.s32 	%r639, %r626, %r638;
	st.shared.u32 	[%r639], %r697;
	shl.b32 	%r640, %r137, 2;
	add.s32 	%r641, %r626, %r640;
	st.shared.u32 	[%r641], %r696;
	shl.b32 	%r642, %r138, 2;
	add.s32 	%r643, %r626, %r642;
	st.shared.u32 	[%r643], %r695;
	shl.b32 	%r644, %r139, 2;
	add.s32 	%r645, %r626, %r644;
	st.shared.u32 	[%r645], %r694;
	shl.b32 	%r646, %r140, 2;
	add.s32 	%r647, %r626, %r646;
	st.shared.u32 	[%r647], %r693;
	shl.b32 	%r648, %r141, 2;
	add.s32 	%r649, %r626, %r648;
	st.shared.u32 	[%r649], %r692;
	shl.b32 	%r650, %r142, 2;
	add.s32 	%r651, %r626, %r650;
	st.shared.u32 	[%r651], %r691;
	shl.b32 	%r652, %r143, 2;
	add.s32 	%r653, %r626, %r652;
	st.shared.u32 	[%r653], %r690;
	shl.b32 	%r654, %r144, 2;
	add.s32 	%r655, %r626, %r654;
	st.shared.u32 	[%r655], %r689;
	shl.b32 	%r656, %r145, 2;
	add.s32 	%r657, %r626, %r656;
	st.shared.u32 	[%r657], %r688;
	shl.b32 	%r658, %r146, 2;
	add.s32 	%r659, %r626, %r658;
	st.shared.u32 	[%r659], %r687;
	shl.b32 	%r660, %r147, 2;
	add.s32 	%r661, %r626, %r660;
	st.shared.u32 	[%r661], %r686;
	shl.b32 	%r662, %r148, 2;
	add.s32 	%r663, %r626, %r662;
	st.shared.u32 	[%r663], %r685;
	bar.sync 	0;
	ld.shared.u32 	%r703, [%r46];
	ld.shared.u32 	%r702, [%r46+4];
	ld.shared.u32 	%r701, [%r46+8];
	ld.shared.u32 	%r700, [%r46+12];
	ld.shared.u32 	%r699, [%r46+16];
	ld.shared.u32 	%r698, [%r46+20];
	ld.shared.u32 	%r697, [%r46+24];
	ld.shared.u32 	%r696, [%r46+28];
	ld.shared.u32 	%r695, [%r46+32];
	ld.shared.u32 	%r694, [%r46+36];
	ld.shared.u32 	%r693, [%r46+40];
	ld.shared.u32 	%r692, [%r46+44];
	ld.shared.u32 	%r691, [%r46+48];
	ld.shared.u32 	%r690, [%r46+52];
	ld.shared.u32 	%r689, [%r46+56];
	ld.shared.u32 	%r688, [%r46+60];
	ld.shared.u32 	%r687, [%r46+64];
	ld.shared.u32 	%r686, [%r46+68];
	ld.shared.u32 	%r685, [%r46+72];
	bar.sync 	0;
	add.s32 	%r684, %r684, 6;
	add.s32 	%r683, %r683, -6;
	bra.uni 	$L__BB7_39;

}
	// .globl	_ZN3cub18CUB_300001_SM_10006detail10radix_sort30DeviceRadixSortHistogramKernelINS1_5radix10policy_hubIjNS0_8NullTypeEyE10Policy1000ELNS0_9SortOrderE0EjyNS1_21identity_decomposer_tEEEvPT2_PKT1_SB_iiT3_
.visible .entry _ZN3cub18CUB_300001_SM_10006detail10radix_sort30DeviceRadixSortHistogramKernelINS1_5radix10policy_hubIjNS0_8NullTypeEyE10Policy1000ELNS0_9SortOrderE0EjyNS1_21identity_decomposer_tEEEvPT2_PKT1_SB_iiT3_(
	.param .u64 .ptr .align 1 _ZN3cub18CUB_300001_SM_10006detail10radix_sort30DeviceRadixSortHistogramKernelINS1_5radix10policy_hubIjNS0_8NullTypeEyE10Policy1000ELNS0_9SortOrderE0EjyNS1_21identity_decomposer_tEEEvPT2_PKT1_SB_iiT3__param_0,
	.param .u64 .ptr .align 1 _ZN3cub18CUB_300001_SM_10006detail10radix_sort30DeviceRadixSortHistogramKernelINS1_5radix10policy_hubIjNS0_8NullTypeEyE10Policy1000ELNS0_9SortOrderE0EjyNS1_21identity_decomposer_tEEEvPT2_PKT1_SB_iiT3__param_1,
	.param .u64 _ZN3cub18CUB_300001_SM_10006detail10radix_sort30DeviceRadixSortHistogramKernelINS1_5radix10policy_hubIjNS0_8NullTypeEyE10Policy1000ELNS0_9SortOrderE0EjyNS1_21identity_decomposer_tEEEvPT2_PKT1_SB_iiT3__param_2,
	.param .u32 _ZN3cub18CUB_300001_SM_10006detail10radix_sort30DeviceRadixSortHistogramKernelINS1_5radix10policy_hubIjNS0_8NullTypeEyE10Policy1000ELNS0_9SortOrderE0EjyNS1_21identity_decomposer_tEEEvPT2_PKT1_SB_iiT3__param_3,
	.param .u32 _ZN3cub18CUB_300001_SM_10006detail10radix_sort30DeviceRadixSortHistogramKernelINS1_5radix10policy_hubIjNS0_8NullTypeEyE10Policy1000ELNS0_9SortOrderE0EjyNS1_21identity_decomposer_tEEEvPT2_PKT1_SB_iiT3__param_4,
	.param .align 1 .b8 _ZN3cub18CUB_300001_SM_10006detail10radix_sort30DeviceRadixSortHistogramKernelINS1_5radix10policy_hubIjNS0_8NullTypeEyE10Policy1000ELNS0_9SortOrderE0EjyNS1_21identity_decomposer_tEEEvPT2_PKT1_SB_iiT3__param_5[1]
)
.maxntid 128
{
	.reg .pred 	%p<91>;
	.reg .b32 	%r<470>;
	.reg .b64 	%rd<137>;
	// demoted variable
	.shared .align 4 .b8 _ZZN3cub18CUB_300001_SM_10006detail10radix_sort30DeviceRadixSortHistogramKernelINS1_5radix10policy_hubIjNS0_8NullTypeEyE10Policy1000ELNS0_9SortOrderE0EjyNS1_21identity_decomposer_tEEEvPT2_PKT1_SB_iiT3_E12temp_storage[4096];
	ld.param.u64 	%rd18, [_ZN3cub18CUB_300001_SM_10006detail10radix_sort30DeviceRadixSortHistogramKernelINS1_5radix10policy_hubIjNS0_8NullTypeEyE10Policy1000ELNS0_9SortOrderE0EjyNS1_21identity_decomposer_tEEEvPT2_PKT1_SB_iiT3__param_0];
	ld.param.u64 	%rd19, [_ZN3cub18CUB_300001_SM_10006detail10radix_sort30DeviceRadixSortHistogramKernelINS1_5radix10policy_hubIjNS0_8NullTypeEyE10Policy1000ELNS0_9SortOrderE0EjyNS1_21identity_decomposer_tEEEvPT2_PKT1_SB_iiT3__param_1];
	ld.param.u64 	%rd17, [_ZN3cub18CUB_300001_SM_10006detail10radix_sort30DeviceRadixSortHistogramKernelINS1_5radix10policy_hubIjNS0_8NullTypeEyE10Policy1000ELNS0_9SortOrderE0EjyNS1_21identity_decomposer_tEEEvPT2_PKT1_SB_iiT3__param_2];
	ld.param.u32 	%r158, [_ZN3cub18CUB_300001_SM_10006detail10radix_sort30DeviceRadixSortHistogramKernelINS1_5radix10policy_hubIjNS0_8NullTypeEyE10Policy1000ELNS0_9SortOrderE0EjyNS1_21identity_decomposer_tEEEvPT2_PKT1_SB_iiT3__param_3];
	ld.param.u32 	%r159, [_ZN3cub18CUB_300001_SM_10006detail10radix_sort30DeviceRadixSortHistogramKernelINS1_5radix10policy_hubIjNS0_8NullTypeEyE10Policy1000ELNS0_9SortOrderE0EjyNS1_21identity_decomposer_tEEEvPT2_PKT1_SB_iiT3__param_4];
	cvta.to.global.u64 	%rd1, %rd19;
	cvta.to.global.u64 	%rd2, %rd18;
	setp.eq.s64 	%p2, %rd17, 0;
	@%p2 bra 	$L__BB8_153;
	sub.s32 	%r160, %r159, %r158;
	add.s32 	%r161, %r160, 7;
	shr.s32 	%r162, %r161, 31;
	shr.u32 	%r163, %r162, 29;
	add.s32 	%r164, %r161, %r163;
	shr.s32 	%r165, %r164, 3;
	mov.u32 	%r166, %tid.x;
	setp.gt.u32 	%p3, %r166, 255;
	setp.lt.s32 	%p4, %r161, 8;
	mov.u32 	%r167, %ctaid.x;
	shl.b32 	%r168, %r167, 11;
	cvt.u64.u32 	%rd3, %r168;
	mov.u32 	%r169, %nctaid.x;
	shl.b32 	%r170, %r169, 11;
	cvt.u64.u32 	%rd4, %r170;
	add.s32 	%r1, %r165, -1;
	and.b32  	%r2, %r165, 15;
	and.b32  	%r3, %r165, 7;
	add.s32 	%r4, %r3, -1;
	and.b32  	%r5, %r165, 3;
	or.pred  	%p1, %p3, %p4;
	shl.b32 	%r171, %r166, 2;
	mov.u32 	%r172, _ZZN3cub18CUB_300001_SM_10006detail10radix_sort30DeviceRadixSortHistogramKernelINS1_5radix10policy_hubIjNS0_8NullTypeEyE10Policy1000ELNS0_9SortOrderE0EjyNS1_21identity_decomposer_tEEEvPT2_PKT1_SB_iiT3_E12temp_storage;
	add.s32 	%r6, %r172, %r171;
	and.b32  	%r7, %r165, 268435440;
	cvt.u64.u32 	%rd5, %r166;
	add.s32 	%r8, %r166, 128;
	add.s32 	%r9, %r166, 256;
	add.s32 	%r10, %r166, 384;
	add.s32 	%r11, %r166, 512;
	add.s32 	%r12, %r166, 640;
	add.s32 	%r13, %r166, 768;
	add.s32 	%r14, %r166, 1280;
	add.s32 	%r15, %r166, 1920;
	and.b32  	%r16, %r165, 268435448;
	and.b32  	%r17, %r165, 1;
	neg.s32 	%r18, %r7;
	add.s32 	%r19, %r6, 8192;
	add.s64 	%rd21, %rd17, -1;
	shr.u64 	%rd22, %rd21, 30;
	add.s64 	%rd23, %rd22, 1;
	min.u64 	%rd6, %rd23, %rd17;
	mov.b64 	%rd135, 0;
$L__BB8_2:
	@%p1 bra 	$L__BB8_30;
	setp.lt.u32 	%p5, %r1, 15;
	mov.b32 	%r423, 0;
	@%p5 bra 	$L__BB8_6;
	mov.u32 	%r420, %r19;
	mov.u32 	%r421, %r18;
$L__BB8_5:
	.pragma "nounroll";
	mov.b32 	%r174, 0;
	st.shared.u32 	[%r420+-8192], %r174;
	st.shared.u32 	[%r420+-7168], %r174;
	st.shared.u32 	[%r420+-6144], %r174;
	st.shared.u32 	[%r420+-5120], %r174;
	st.shared.u32 	[%r420+-4096], %r174;
	st.shared.u32 	[%r420+-3072], %r174;
	st.shared.u32 	[%r420+-2048], %r174;
	st.shared.u32 	[%r420+-1024], %r174;
	st.shared.u32 	[%r420], %r174;
	st.shared.u32 	[%r420+1024], %r174;
	st.shared.u32 	[%r420+2048], %r174;
	st.shared.u32 	[%r420+3072], %r174;
	st.shared.u32 	[%r420+4096], %r174;
	st.shared.u32 	[%r420+5120], %r174;
	st.shared.u32 	[%r420+6144], %r174;
	st.shared.u32 	[%r420+7168], %r174;
	add.s32 	%r421, %r421, 16;
	add.s32 	%r420, %r420, 16384;
	setp.ne.s32 	%p6, %r421, 0;
	mov.u32 	%r423, %r7;
	@%p6 bra 	$L__BB8_5;
$L__BB8_6:
	add.s32 	%r25, %r2, -1;
	setp.eq.s32 	%p7, %r2, 0;
	@%p7 bra 	$L__BB8_16;
	setp.lt.u32 	%p8, %r25, 7;
	@%p8 bra 	$L__BB8_9;
	shl.b32 	%r175, %r423, 10;
	add.s32 	%r176, %r6, %r175;
	mov.b32 	%r177, 0;
	st.shared.u32 	[%r176], %r177;
	st.shared.u32 	[%r176+1024], %r177;
	st.shared.u32 	[%r176+2048], %r177;
	st.shared.u32 	[%r176+3072], %r177;
	st.shared.u32 	[%r176+4096], %r177;
	st.shared.u32 	[%r176+5120], %r177;
	st.shared.u32 	[%r176+6144], %r177;
	st.shared.u32 	[%r176+7168], %r177;
	add.s32 	%r423, %r423, 8;
$L__BB8_9:
	setp.eq.s32 	%p9, %r3, 0;
	@%p9 bra 	$L__BB8_16;
	setp.lt.u32 	%p10, %r4, 3;
	@%p10 bra 	$L__BB8_12;
	shl.b32 	%r178, %r423, 10;
	add.s32 	%r179, %r6, %r178;
	mov.b32 	%r180, 0;
	st.shared.u32 	[%r179], %r180;
	st.shared.u32 	[%r179+1024], %r180;
	st.shared.u32 	[%r179+2048], %r180;
	st.shared.u32 	[%r179+3072], %r180;
	add.s32 	%r423, %r423, 4;
$L__BB8_12:
	setp.eq.s32 	%p11, %r5, 0;
	@%p11 bra 	$L__BB8_16;
	setp.eq.s32 	%p12, %r5, 1;
	shl.b32 	%r181, %r423, 10;
	add.s32 	%r30, %r6, %r181;
	mov.b32 	%r182, 0;
	st.shared.u32 	[%r30], %r182;
	@%p12 bra 	$L__BB8_16;
	setp.eq.s32 	%p13, %r5, 2;
	mov.b32 	%r183, 0;
	st.shared.u32 	[%r30+1024], %r183;
	@%p13 bra 	$L__BB8_16;
	mov.b32 	%r184, 0;
	st.shared.u32 	[%r30+2048], %r184;
$L__BB8_16:
	cvt.u32.u64 	%r185, %rd5;
	setp.gt.u32 	%p14, %r185, 127;
	@%p14 bra 	$L__BB8_30;
	setp.lt.u32 	%p15, %r1, 15;
	mov.b32 	%r427, 0;
	@%p15 bra 	$L__BB8_20;
	mov.b32 	%r425, 0;
$L__BB8_19:
	.pragma "nounroll";
	shl.b32 	%r188, %r425, 10;
	add.s32 	%r189, %r6, %r188;
	mov.b32 	%r190, 0;
	st.shared.u32 	[%r189+512], %r190;
	st.shared.u32 	[%r189+1536], %r190;
	st.shared.u32 	[%r189+2560], %r190;
	st.shared.u32 	[%r189+3584], %r190;
	st.shared.u32 	[%r189+4608], %r190;
	st.shared.u32 	[%r189+5632], %r190;
	st.shared.u32 	[%r189+6656], %r190;
	st.shared.u32 	[%r189+7680], %r190;
	st.shared.u32 	[%r189+8704], %r190;
	st.shared.u32 	[%r189+9728], %r190;
	st.shared.u32 	[%r189+10752], %r190;
	st.shared.u32 	[%r189+11776], %r190;
	st.shared.u32 	[%r189+12800], %r190;
	st.shared.u32 	[%r189+13824], %r190;
	st.shared.u32 	[%r189+14848], %r190;
	st.shared.u32 	[%r189+15872], %r190;
	add.s32 	%r425, %r425, 16;
	setp.ne.s32 	%p16, %r425, %r7;
	mov.u32 	%r427, %r7;
	@%p16 bra 	$L__BB8_19;
$L__BB8_20:
	setp.eq.s32 	%p17, %r2, 0;
	@%p17 bra 	$L__BB8_30;
	setp.lt.u32 	%p18, %r25, 7;
	@%p18 bra 	$L__BB8_23;
	shl.b32 	%r191, %r427, 10;
	add.s32 	%r192, %r6, %r191;
	mov.b32 	%r193, 0;
	st.shared.u32 	[%r192+512], %r193;
	st.shared.u32 	[%r192+1536], %r193;
	st.shared.u32 	[%r192+2560], %r193;
	st.shared.u32 	[%r192+3584], %r193;
	st.shared.u32 	[%r192+4608], %r193;
	st.shared.u32 	[%r192+5632], %r193;
	st.shared.u32 	[%r192+6656], %r193;
	st.shared.u32 	[%r192+7680], %r193;
	add.s32 	%r427, %r427, 8;
$L__BB8_23:
	setp.eq.s32 	%p19, %r3, 0;
	@%p19 bra 	$L__BB8_30;
	setp.lt.u32 	%p20, %r4, 3;
	@%p20 bra 	$L__BB8_26;
	shl.b32 	%r194, %r427, 10;
	add.s32 	%r195, %r6, %r194;
	mov.b32 	%r196, 0;
	st.shared.u32 	[%r195+512], %r196;
	st.shared.u32 	[%r195+1536], %r196;
	st.shared.u32 	[%r195+2560], %r196;
	st.shared.u32 	[%r195+3584], %r196;
	add.s32 	%r427, %r427, 4;
$L__BB8_26:
	setp.eq.s32 	%p21, %r5, 0;
	@%p21 bra 	$L__BB8_30;
	setp.eq.s32 	%p22, %r5, 1;
	shl.b32 	%r197, %r427, 10;
	add.s32 	%r38, %r6, %r197;
	mov.b32 	%r198, 0;
	st.shared.u32 	[%r38+512], %r198;
	@%p22 bra 	$L__BB8_30;
	setp.eq.s32 	%p23, %r5, 2;
	mov.b32 	%r199, 0;
	st.shared.u32 	[%r38+1536], %r199;
	@%p23 bra 	$L__BB8_30;
	mov.b32 	%r200, 0;
	st.shared.u32 	[%r38+2560], %r200;
$L__BB8_30:
	bar.sync 	0;
	bar.sync 	0;
	shl.b64 	%rd8, %rd135, 30;
	sub.s64 	%rd24, %rd17, %rd8;
	min.u64 	%rd9, %rd24, 1073741824;
	setp.le.u64 	%p24, %rd9, %rd3;
	@%p24 bra 	$L__BB8_70;
	mov.u64 	%rd136, %rd3;
$L__BB8_32:
	add.s64 	%rd11, %rd136, %rd8;
	sub.s64 	%rd12, %rd17, %rd11;
	setp.lt.u64 	%p25, %rd12, 2048;
	@%p25 bra 	$L__BB8_34;
	add.s64 	%rd27, %rd11, %rd5;
	shl.b64 	%rd28, %rd27, 2;
	add.s64 	%rd29, %rd1, %rd28;
	ld.global.u32 	%r459, [%rd29];
	ld.global.u32 	%r458, [%rd29+512];
	ld.global.u32 	%r457, [%rd29+1024];
	ld.global.u32 	%r456, [%rd29+1536];
	ld.global.u32 	%r455, [%rd29+2048];
	ld.global.u32 	%r454, [%rd29+2560];
	ld.global.u32 	%r453, [%rd29+3072];
	ld.global.u32 	%r452, [%rd29+3584];
	ld.global.u32 	%r451, [%rd29+4096];
	ld.global.u32 	%r450, [%rd29+4608];
	ld.global.u32 	%r449, [%rd29+5120];
	ld.global.u32 	%r448, [%rd29+5632];
	ld.global.u32 	%r447, [%rd29+6144];
	ld.global.u32 	%r446, [%rd29+6656];
	ld.global.u32 	%r445, [%rd29+7168];
	ld.global.u32 	%r444, [%rd29+7680];
	bra.uni 	$L__BB8_66;
$L__BB8_34:
	cvt.u32.u64 	%r202, %rd5;
	cvt.u32.u64 	%r55, %rd12;
	setp.ge.s32 	%p26, %r202, %r55;
	add.s64 	%rd25, %rd11, %rd5;
	shl.b64 	%rd26, %rd25, 2;
	add.s64 	%rd13, %rd1, %rd26;
	mov.b32 	%r459, -1;
	@%p26 bra 	$L__BB8_36;
	ld.global.u32 	%r459, [%rd13];
$L__BB8_36:
	setp.ge.s32 	%p27, %r8, %r55;
	mov.b32 	%r458, -1;
	@%p27 bra 	$L__BB8_38;
	ld.global.u32 	%r458, [%rd13+512];
$L__BB8_38:
	setp.ge.s32 	%p28, %r9, %r55;
	mov.b32 	%r457, -1;
	@%p28 bra 	$L__BB8_40;
	ld.global.u32 	%r457, [%rd13+1024];
$L__BB8_40:
	setp.ge.s32 	%p29, %r10, %r55;
	mov.b32 	%r456, -1;
	@%p29 bra 	$L__BB8_42;
	ld.global.u32 	%r456, [%rd13+1536];
$L__BB8_42:
	setp.ge.s32 	%p30, %r11, %r55;
	mov.b32 	%r455, -1;
	@%p30 bra 	$L__BB8_44;
	ld.global.u32 	%r455, [%rd13+2048];
$L__BB8_44:
	setp.ge.s32 	%p31, %r12, %r55;
	mov.b32 	%r454, -1;
	@%p31 bra 	$L__BB8_46;
	ld.global.u32 	%r454, [%rd13+2560];
$L__BB8_46:
	setp.ge.s32 	%p32, %r13, %r55;
	mov.b32 	%r453, -1;
	@%p32 bra 	$L__BB8_48;
	ld.global.u32 	%r453, [%rd13+3072];
$L__BB8_48:
	mov.u32 	%r210, %tid.x;
	add.s32 	%r211, %r210, 896;
	setp.ge.s32 	%p33, %r211, %r55;
	mov.b32 	%r452, -1;
	@%p33 bra 	$L__BB8_50;
	ld.global.u32 	%r452, [%rd13+3584];
$L__BB8_50:
	or.b32  	%r214, %r210, 1024;
	setp.ge.s32 	%p34, %r214, %r55;
	mov.b32 	%r451, -1;
	@%p34 bra 	$L__BB8_52;
	ld.global.u32 	%r451, [%rd13+4096];
$L__BB8_52:
	add.s32 	%r217, %r210, 1152;
	setp.ge.s32 	%p35, %r217, %r55;
	mov.b32 	%r450, -1;
	@%p35 bra 	$L__BB8_54;
	ld.global.u32 	%r450, [%rd13+4608];
$L__BB8_54:
	setp.ge.s32 	%p36, %r14, %r55;
	mov.b32 	%r449, -1;
	@%p36 bra 	$L__BB8_56;
	ld.global.u32 	%r449, [%rd13+5120];
$L__BB8_56:
	add.s32 	%r221, %r210, 1408;
	setp.ge.s32 	%p37, %r221, %r55;
	mov.b32 	%r448, -1;
	@%p37 bra 	$L__BB8_58;
	ld.global.u32 	%r448, [%rd13+5632];
$L__BB8_58:
	add.s32 	%r224, %r210, 1536;
	setp.ge.s32 	%p38, %r224, %r55;
	mov.b32 	%r447, -1;
	@%p38 bra 	$L__BB8_60;
	ld.global.u32 	%r447, [%rd13+6144];
$L__BB8_60:
	add.s32 	%r227, %r210, 1664;
	setp.ge.s32 	%p39, %r227, %r55;
	mov.b32 	%r446, -1;
	@%p39 bra 	$L__BB8_62;
	ld.global.u32 	%r446, [%rd13+6656];
$L__BB8_62:
	add.s32 	%r230, %r210, 1792;
	setp.ge.s32 	%p40, %r230, %r55;
	mov.b32 	%r445, -1;
	@%p40 bra 	$L__BB8_64;
	ld.global.u32 	%r445, [%rd13+7168];
$L__BB8_64:
	setp.ge.s32 	%p41, %r15, %r55;
	mov.b32 	%r444, -1;
	@%p41 bra 	$L__BB8_66;
	ld.global.u32 	%r444, [%rd13+7680];
$L__BB8_66:
	setp.le.s32 	%p42, %r159, %r158;
	@%p42 bra 	$L__BB8_69;
	mov.b32 	%r460, 0;
	mov.u32 	%r461, %r158;
$L__BB8_68:
	sub.s32 	%r233, %r159, %r461;
	shl.b32 	%r234, %r460, 10;
	mov.u32 	%r235, _ZZN3cub18CUB_300001_SM_10006detail10radix_sort30DeviceRadixSortHistogramKernelINS1_5radix10policy_hubIjNS0_8NullTypeEyE10Policy1000ELNS0_9SortOrderE0EjyNS1_21identity_decomposer_tEEEvPT2_PKT1_SB_iiT3_E12temp_storage;
	add.s32 	%r236, %r235, %r234;
	min.s32 	%r237, %r233, 8;
	mov.b32 	%r238, -1;
	shl.b32 	%r239, %r238, %r237;
	not.b32 	%r240, %r239;
	shr.u32 	%r241, %r459, %r461;
	and.b32  	%r242, %r241, %r240;
	shl.b32 	%r243, %r242, 2;
	add.s32 	%r244, %r236, %r243;
	atom.shared.add.u32 	%r245, [%r244], 1;
	shr.u32 	%r246, %r458, %r461;
	and.b32  	%r247, %r246, %r240;
	shl.b32 	%r248, %r247, 2;
	add.s32 	%r249, %r236, %r248;
	atom.shared.add.u32 	%r250, [%r249], 1;
	shr.u32 	%r251, %r457, %r461;
	and.b32  	%r252, %r251, %r240;
	shl.b32 	%r253, %r252, 2;
	add.s32 	%r254, %r236, %r253;
	atom.shared.add.u32 	%r255, [%r254], 1;
	shr.u32 	%r256, %r456, %r461;
	and.b32  	%r257, %r256, %r240;
	shl.b32 	%r258, %r257, 2;
	add.s32 	%r259, %r236, %r258;
	atom.shared.add.u32 	%r260, [%r259], 1;
	shr.u32 	%r261, %r455, %r461;
	and.b32  	%r262, %r261, %r240;
	shl.b32 	%r263, %r262, 2;
	add.s32 	%r264, %r236, %r263;
	atom.shared.add.u32 	%r265, [%r264], 1;
	shr.u32 	%r266, %r454, %r461;
	and.b32  	%r267, %r266, %r240;
	shl.b32 	%r268, %r267, 2;
	add.s32 	%r269, %r236, %r268;
	atom.shared.add.u32 	%r270, [%r269], 1;
	shr.u32 	%r271, %r453, %r461;
	and.b32  	%r272, %r271, %r240;
	shl.b32 	%r273, %r272, 2;
	add.s32 	%r274, %r236, %r273;
	atom.shared.add.u32 	%r275, [%r274], 1;
	shr.u32 	%r276, %r452, %r461;
	and.b32  	%r277, %r276, %r240;
	shl.b32 	%r278, %r277, 2;
	add.s32 	%r279, %r236, %r278;
	atom.shared.add.u32 	%r280, [%r279], 1;
	shr.u32 	%r281, %r451, %r461;
	and.b32  	%r282, %r281, %r240;
	shl.b32 	%r283, %r282, 2;
	add.s32 	%r284, %r236, %r283;
	atom.shared.add.u32 	%r285, [%r284], 1;
	shr.u32 	%r286, %r450, %r461;
	and.b32  	%r287, %r286, %r240;
	shl.b32 	%r288, %r287, 2;
	add.s32 	%r289, %r236, %r288;
	atom.shared.add.u32 	%r290, [%r289], 1;
	shr.u32 	%r291, %r449, %r461;
	and.b32  	%r292, %r291, %r240;
	shl.b32 	%r293, %r292, 2;
	add.s32 	%r294, %r236, %r293;
	atom.shared.add.u32 	%r295, [%r294], 1;
	shr.u32 	%r296, %r448, %r461;
	and.b32  	%r297, %r296, %r240;
	shl.b32 	%r298, %r297, 2;
	add.s32 	%r299, %r236, %r298;
	atom.shared.add.u32 	%r300, [%r299], 1;
	shr.u32 	%r301, %r447, %r461;
	and.b32  	%r302, %r301, %r240;
	shl.b32 	%r303, %r302, 2;
	add.s32 	%r304, %r236, %r303;
	atom.shared.add.u32 	%r305, [%r304], 1;
	shr.u32 	%r306, %r446, %r461;
	and.b32  	%r307, %r306, %r240;
	shl.b32 	%r308, %r307, 2;
	add.s32 	%r309, %r236, %r308;
	atom.shared.add.u32 	%r310, [%r309], 1;
	shr.u32 	%r311, %r445, %r461;
	and.b32  	%r312, %r311, %r240;
	shl.b32 	%r313, %r312, 2;
	add.s32 	%r314, %r236, %r313;
	atom.shared.add.u32 	%r315, [%r314], 1;
	shr.u32 	%r316, %r444, %r461;
	and.b32  	%r317, %r316, %r240;
	shl.b32 	%r318, %r317, 2;
	add.s32 	%r319, %r236, %r318;
	atom.shared.add.u32 	%r320, [%r319], 1;
	add.s32 	%r461, %r461, 8;
	add.s32 	%r460, %r460, 1;
	setp.lt.s32 	%p43, %r461, %r159;
	@%p43 bra 	$L__BB8_68;
$L__BB8_69:
	add.s64 	%rd136, %rd136, %rd4;
	setp.lt.u64 	%p44, %rd136, %rd9;
	@%p44 bra 	$L__BB8_32;
$L__BB8_70:
	bar.sync 	0;
	@%p1 bra 	$L__BB8_152;
	setp.lt.u32 	%p45, %r1, 7;
	mov.b32 	%r464, 0;
	@%p45 bra 	$L__BB8_90;
	mov.b32 	%r462, 0;
$L__BB8_73:
	.pragma "nounroll";
	shl.b32 	%r323, %r462, 10;
	add.s32 	%r108, %r6, %r323;
	ld.shared.u32 	%r109, [%r108];
	setp.eq.s32 	%p46, %r109, 0;
	@%p46 bra 	$L__BB8_75;
	cvt.u32.u64 	%r324, %rd5;
	shl.b32 	%r325, %r462, 8;
	add.s32 	%r326, %r325, %r324;
	mul.wide.u32 	%rd30, %r326, 8;
	add.s64 	%rd31, %rd2, %rd30;
	cvt.u64.u32 	%rd32, %r109;
	atom.global.add.u64 	%rd33, [%rd31], %rd32;
$L__BB8_75:
	ld.shared.u32 	%r110, [%r108+1024];
	setp.eq.s32 	%p47, %r110, 0;
	@%p47 bra 	$L__BB8_77;
	cvt.u32.u64 	%r327, %rd5;
	shl.b32 	%r328, %r462, 8;
	add.s32 	%r329, %r328, %r327;
	add.s32 	%r330, %r329, 256;
	mul.wide.u32 	%rd34, %r330, 8;
	add.s64 	%rd35, %rd2, %rd34;
	cvt.u64.u32 	%rd36, %r110;
	atom.global.add.u64 	%rd37, [%rd35], %rd36;
$L__BB8_77:
	ld.shared.u32 	%r111, [%r108+2048];
	setp.eq.s32 	%p48, %r111, 0;
	@%p48 bra 	$L__BB8_79;
	cvt.u32.u64 	%r331, %rd5;
	shl.b32 	%r332, %r462, 8;
	add.s32 	%r333, %r332, %r331;
	add.s32 	%r334, %r333, 512;
	mul.wide.u32 	%rd38, %r334, 8;
	add.s64 	%rd39, %rd2, %rd38;
	cvt.u64.u32 	%rd40, %r111;
	atom.global.add.u64 	%rd41, [%rd39], %rd40;
$L__BB8_79:
	ld.shared.u32 	%r112, [%r108+3072];
	setp.eq.s32 	%p49, %r112, 0;
	@%p49 bra 	$L__BB8_81;
	cvt.u32.u64 	%r335, %rd5;
	shl.b32 	%r336, %r462, 8;
	add.s32 	%r337, %r336, %r335;
	add.s32 	%r338, %r337, 768;
	mul.wide.u32 	%rd42, %r338, 8;
	add.s64 	%rd43, %rd2, %rd42;
	cvt.u64.u32 	%rd44, %r112;
	atom.global.add.u64 	%rd45, [%rd43], %rd44;
$L__BB8_81:
	ld.shared.u32 	%r113, [%r108+4096];
	setp.eq.s32 	%p50, %r113, 0;
	@%p50 bra 	$L__BB8_83;
	cvt.u32.u64 	%r339, %rd5;
	shl.b32 	%r340, %r462, 8;
	add.s32 	%r341, %r340, %r339;
	add.s32 	%r342, %r341, 1024;
	mul.wide.u32 	%rd46, %r342, 8;
	add.s64 	%rd47, %rd2, %rd46;
	cvt.u64.u32 	%rd48, %r113;
	atom.global.add.u64 	%rd49, [%rd47], %rd48;
$L__BB8_83:
	ld.shared.u32 	%r114, [%r108+5120];
	setp.eq.s32 	%p51, %r114, 0;
	@%p51 bra 	$L__BB8_85;
	cvt.u32.u64 	%r343, %rd5;
	shl.b32 	%r344, %r462, 8;
	add.s32 	%r345, %r344, %r343;
	add.s32 	%r346, %r345, 1280;
	mul.wide.u32 	%rd50, %r346, 8;
	add.s64 	%rd51, %rd2, %rd50;
	cvt.u64.u32 	%rd52, %r114;
	atom.global.add.u64 	%rd53, [%rd51], %rd52;
$L__BB8_85:
	ld.shared.u32 	%r115, [%r108+6144];
	setp.eq.s32 	%p52, %r115, 0;
	@%p52 bra 	$L__BB8_87;
	cvt.u32.u64 	%r347, %rd5;
	shl.b32 	%r348, %r462, 8;
	add.s32 	%r349, %r348, %r347;
	add.s32 	%r350, %r349, 1536;
	mul.wide.u32 	%rd54, %r350, 8;
	add.s64 	%rd55, %rd2, %rd54;
	cvt.u64.u32 	%rd56, %r115;
	atom.global.add.u64 	%rd57, [%rd55], %rd56;
$L__BB8_87:
	ld.shared.u32 	%r116, [%r108+7168];
	setp.eq.s32 	%p53, %r116, 0;
	@%p53 bra 	$L__BB8_89;
	cvt.u32.u64 	%r351, %rd5;
	shl.b32 	%r352, %r462, 8;
	add.s32 	%r353, %r352, %r351;
	add.s32 	%r354, %r353, 1792;
	mul.wide.u32 	%rd58, %r354, 8;
	add.s64 	%rd59, %rd2, %rd58;
	cvt.u64.u32 	%rd60, %r116;
	atom.global.add.u64 	%rd61, [%rd59], %rd60;
$L__BB8_89:
	add.s32 	%r462, %r462, 8;
	setp.ne.s32 	%p54, %r462, %r16;
	mov.u32 	%r464, %r16;
	@%p54 bra 	$L__BB8_73;
$L__BB8_90:
	add.s32 	%r119, %r5, -1;
	setp.eq.s32 	%p55, %r3, 0;
	@%p55 bra 	$L__BB8_111;
	setp.lt.u32 	%p56, %r4, 3;
	@%p56 bra 	$L__BB8_101;
	shl.b32 	%r355, %r464, 10;
	add.s32 	%r120, %r6, %r355;
	ld.shared.u32 	%r121, [%r120];
	setp.eq.s32 	%p57, %r121, 0;
	@%p57 bra 	$L__BB8_94;
	cvt.u32.u64 	%r356, %rd5;
	shl.b32 	%r357, %r464, 8;
	add.s32 	%r358, %r357, %r356;
	mul.wide.u32 	%rd62, %r358, 8;
	add.s64 	%rd63, %rd2, %rd62;
	cvt.u64.u32 	%rd64, %r121;
	atom.global.add.u64 	%rd65, [%rd63], %rd64;
$L__BB8_94:
	ld.shared.u32 	%r122, [%r120+1024];
	setp.eq.s32 	%p58, %r122, 0;
	@%p58 bra 	$L__BB8_96;
	cvt.u32.u64 	%r359, %rd5;
	shl.b32 	%r360, %r464, 8;
	add.s32 	%r361, %r360, %r359;
	add.s32 	%r362, %r361, 256;
	mul.wide.u32 	%rd66, %r362, 8;
	add.s64 	%rd67, %rd2, %rd66;
	cvt.u64.u32 	%rd68, %r122;
	atom.global.add.u64 	%rd69, [%rd67], %rd68;
$L__BB8_96:
	ld.shared.u32 	%r123, [%r120+2048];
	setp.eq.s32 	%p59, %r123, 0;
	@%p59 bra 	$L__BB8_98;
	cvt.u32.u64 	%r363, %rd5;
	shl.b32 	%r364, %r464, 8;
	add.s32 	%r365, %r364, %r363;
	add.s32 	%r366, %r365, 512;
	mul.wide.u32 	%rd70, %r366, 8;
	add.s64 	%rd71, %rd2, %rd70;
	cvt.u64.u32 	%rd72, %r123;
	atom.global.add.u64 	%rd73, [%rd71], %rd72;
$L__BB8_98:
	ld.shared.u32 	%r124, [%r120+3072];
	setp.eq.s32 	%p60, %r124, 0;
	@%p60 bra 	$L__BB8_100;
	cvt.u32.u64 	%r367, %rd5;
	shl.b32 	%r368, %r464, 8;
	add.s32 	%r369, %r368, %r367;
	add.s32 	%r370, %r369, 768;
	mul.wide.u32 	%rd74, %r370, 8;
	add.s64 	%rd75, %rd2, %rd74;
	cvt.u64.u32 	%rd76, %r124;
	atom.global.add.u64 	%rd77, [%rd75], %rd76;
$L__BB8_100:
	add.s32 	%r464, %r464, 4;
$L__BB8_101:
	setp.eq.s32 	%p61, %r5, 0;
	@%p61 bra 	$L__BB8_111;
	setp.eq.s32 	%p62, %r119, 0;
	@%p62 bra 	$L__BB8_108;
	shl.b32 	%r371, %r464, 10;
	add.s32 	%r127, %r6, %r371;
	ld.shared.u32 	%r128, [%r127];
	setp.eq.s32 	%p63, %r128, 0;
	@%p63 bra 	$L__BB8_105;
	cvt.u32.u64 	%r372, %rd5;
	shl.b32 	%r373, %r464, 8;
	add.s32 	%r374, %r373, %r372;
	mul.wide.u32 	%rd78, %r374, 8;
	add.s64 	%rd79, %rd2, %rd78;
	cvt.u64.u32 	%rd80, %r128;
	atom.global.add.u64 	%rd81, [%rd79], %rd80;
$L__BB8_105:
	ld.shared.u32 	%r129, [%r127+1024];
	setp.eq.s32 	%p64, %r129, 0;
	@%p64 bra 	$L__BB8_107;
	cvt.u32.u64 	%r375, %rd5;
	shl.b32 	%r376, %r464, 8;
	add.s32 	%r377, %r376, %r375;
	add.s32 	%r378, %r377, 256;
	mul.wide.u32 	%rd82, %r378, 8;
	add.s64 	%rd83, %rd2, %rd82;
	cvt.u64.u32 	%rd84, %r129;
	atom.global.add.u64 	%rd85, [%rd83], %rd84;
$L__BB8_107:
	add.s32 	%r464, %r464, 2;
$L__BB8_108:
	setp.eq.s32 	%p65, %r17, 0;
	@%p65 bra 	$L__BB8_111;
	shl.b32 	%r379, %r464, 10;
	add.s32 	%r380, %r6, %r379;
	ld.shared.u32 	%r132, [%r380];
	setp.eq.s32 	%p66, %r132, 0;
	@%p66 bra 	$L__BB8_111;
	cvt.u32.u64 	%r381, %rd5;
	shl.b32 	%r382, %r464, 8;
	add.s32 	%r383, %r382, %r381;
	mul.wide.u32 	%rd86, %r383, 8;
	add.s64 	%rd87, %rd2, %rd86;
	cvt.u64.u32 	%rd88, %r132;
	atom.global.add.u64 	%rd89, [%rd87], %rd88;
$L__BB8_111:
	cvt.u32.u64 	%r384, %rd5;
	setp.gt.u32 	%p67, %r384, 127;
	@%p67 bra 	$L__BB8_152;
	setp.lt.u32 	%p68, %r1, 7;
	mov.b32 	%r468, 0;
	@%p68 bra 	$L__BB8_131;
	mov.b32 	%r466, 0;
$L__BB8_114:
	.pragma "nounroll";
	shl.b32 	%r388, %r466, 10;
	add.s32 	%r134, %r6, %r388;
	ld.shared.u32 	%r135, [%r134+512];
	setp.eq.s32 	%p69, %r135, 0;
	shl.b32 	%r389, %r466, 8;
	add.s32 	%r390, %r389, %r384;
	mul.wide.u32 	%rd90, %r390, 8;
	add.s64 	%rd15, %rd2, %rd90;
	@%p69 bra 	$L__BB8_116;
	cvt.u64.u32 	%rd91, %r135;
	atom.global.add.u64 	%rd92, [%rd15+1024], %rd91;
$L__BB8_116:
	ld.shared.u32 	%r136, [%r134+1536];
	setp.eq.s32 	%p70, %r136, 0;
	@%p70 bra 	$L__BB8_118;
	cvt.u64.u32 	%rd93, %r136;
	atom.global.add.u64 	%rd94, [%rd15+3072], %rd93;
$L__BB8_118:
	ld.shared.u32 	%r137, [%r134+2560];
	setp.eq.s32 	%p71, %r137, 0;
	@%p71 bra 	$L__BB8_120;
	cvt.u64.u32 	%rd95, %r137;
	atom.global.add.u64 	%rd96, [%rd15+5120], %rd95;
$L__BB8_120:
	ld.shared.u32 	%r138, [%r134+3584];
	setp.eq.s32 	%p72, %r138, 0;
	@%p72 bra 	$L__BB8_122;
	cvt.u64.u32 	%rd97, %r138;
	atom.global.add.u64 	%rd98, [%rd15+7168], %rd97;
$L__BB8_122:
	ld.shared.u32 	%r139, [%r134+4608];
	setp.eq.s32 	%p73, %r139, 0;
	@%p73 bra 	$L__BB8_124;
	cvt.u64.u32 	%rd99, %r139;
	atom.global.add.u64 	%rd100, [%rd15+9216], %rd99;
$L__BB8_124:
	ld.shared.u32 	%r140, [%r134+5632];
	setp.eq.s32 	%p74, %r140, 0;
	@%p74 bra 	$L__BB8_126;
	cvt.u64.u32 	%rd101, %r140;
	atom.global.add.u64 	%rd102, [%rd15+11264], %rd101;
$L__BB8_126:
	ld.shared.u32 	%r141, [%r134+6656];
	setp.eq.s32 	%p75, %r141, 0;
	@%p75 bra 	$L__BB8_128;
	cvt.u64.u32 	%rd103, %r141;
	atom.global.add.u64 	%rd104, [%rd15+13312], %rd103;
$L__BB8_128:
	ld.shared.u32 	%r142, [%r134+7680];
	setp.eq.s32 	%p76, %r142, 0;
	@%p76 bra 	$L__BB8_130;
	cvt.u64.u32 	%rd105, %r142;
	atom.global.add.u64 	%rd106, [%rd15+15360], %rd105;
$L__BB8_130:
	add.s32 	%r466, %r466, 8;
	setp.ne.s32 	%p77, %r466, %r16;
	mov.u32 	%r468, %r16;
	@%p77 bra 	$L__BB8_114;
$L__BB8_131:
	setp.eq.s32 	%p78, %r3, 0;
	@%p78 bra 	$L__BB8_152;
	setp.lt.u32 	%p79, %r4, 3;
	@%p79 bra 	$L__BB8_142;
	shl.b32 	%r391, %r468, 10;
	add.s32 	%r145, %r6, %r391;
	ld.shared.u32 	%r146, [%r145+512];
	setp.eq.s32 	%p80, %r146, 0;
	@%p80 bra 	$L__BB8_135;
	shl.b32 	%r393, %r468, 8;
	add.s32 	%r394, %r393, %r384;
	mul.wide.u32 	%rd107, %r394, 8;
	add.s64 	%rd108, %rd2, %rd107;
	cvt.u64.u32 	%rd109, %r146;
	atom.global.add.u64 	%rd110, [%rd108+1024], %rd109;
$L__BB8_135:
	ld.shared.u32 	%r147, [%r145+1536];
	setp.eq.s32 	%p81, %r147, 0;
	@%p81 bra 	$L__BB8_137;
	shl.b32 	%r396, %r468, 8;
	add.s32 	%r397, %r396, %r384;
	add.s32 	%r398, %r397, 256;
	mul.wide.u32 	%rd111, %r398, 8;
	add.s64 	%rd112, %rd2, %rd111;
	cvt.u64.u32 	%rd113, %r147;
	atom.global.add.u64 	%rd114, [%rd112+1024], %rd113;
$L__BB8_137:
	ld.shared.u32 	%r148, [%r145+2560];
	setp.eq.s32 	%p82, %r148, 0;
	@%p82 bra 	$L__BB8_139;
	shl.b32 	%r400, %r468, 8;
	add.s32 	%r401, %r400, %r384;
	add.s32 	%r402, %r401, 512;
	mul.wide.u32 	%rd115, %r402, 8;
	add.s64 	%rd116, %rd2, %rd115;
	cvt.u64.u32 	%rd117, %r148;
	atom.global.add.u64 	%rd118, [%rd116+1024], %rd117;
$L__BB8_139:
	ld.shared.u32 	%r149, [%r145+3584];
	setp.eq.s32 	%p83, %r149, 0;
	@%p83 bra 	$L__BB8_141;
	shl.b32 	%r404, %r468, 8;
	add.s32 	%r405, %r404, %r384;
	add.s32 	%r406, %r405, 768;
	mul.wide.u32 	%rd119, %r406, 8;
	add.s64 	%rd120, %rd2, %rd119;
	cvt.u64.u32 	%rd121, %r149;
	atom.global.add.u64 	%rd122, [%rd120+1024], %rd121;
$L__BB8_141:
	add.s32 	%r468, %r468, 4;
$L__BB8_142:
	setp.eq.s32 	%p84, %r5, 0;
	@%p84 bra 	$L__BB8_152;
	setp.eq.s32 	%p85, %r119, 0;
	@%p85 bra 	$L__BB8_149;
	shl.b32 	%r407, %r468, 10;
	add.s32 	%r152, %r6, %r407;
	ld.shared.u32 	%r153, [%r152+512];
	setp.eq.s32 	%p86, %r153, 0;
	@%p86 bra 	$L__BB8_146;
	shl.b32 	%r409, %r468, 8;
	add.s32 	%r410, %r409, %r384;
	mul.wide.u32 	%rd123, %r410, 8;
	add.s64 	%rd124, %rd2, %rd123;
	cvt.u64.u32 	%rd125, %r153;
	atom.global.add.u64 	%rd126, [%rd124+1024], %rd125;
$L__BB8_146:
	ld.shared.u32 	%r154, [%r152+1536];
	setp.eq.s32 	%p87, %r154, 0;
	@%p87 bra 	$L__BB8_148;
	shl.b32 	%r412, %r468, 8;
	add.s32 	%r413, %r412, %r384;
	add.s32 	%r414, %r413, 256;
	mul.wide.u32 	%rd127, %r414, 8;
	add.s64 	%rd128, %rd2, %rd127;
	cvt.u64.u32 	%rd129, %r154;
	atom.global.add.u64 	%rd130, [%rd128+1024], %rd129;
$L__BB8_148:
	add.s32 	%r468, %r468, 2;
$L__BB8_149:
	setp.eq.s32 	%p88, %r17, 0;
	@%p88 bra 	$L__BB8_152;
	shl.b32 	%r415, %r468, 10;
	add.s32 	%r416, %r6, %r415;
	ld.shared.u32 	%r157, [%r416+512];
	setp.eq.s32 	%p89, %r157, 0;
	@%p89 bra 	$L__BB8_152;
	shl.b32 	%r418, %r468, 8;
	add.s32 	%r419, %r418, %r384;
	mul.wide.u32 	%rd131, %r419, 8;
	add.s64 	%rd132, %rd2, %rd131;
	cvt.u64.u32 	%rd133, %r157;
	atom.global.add.u64 	%rd134, [%rd132+1024], %rd133;
$L__BB8_152:
	bar.sync 	0;
	add.s64 	%rd135, %rd135, 1;
	setp.ne.s64 	%p90, %rd135, %rd6;
	@%p90 bra 	$L__BB8_2;
$L__BB8_153:
	ret;

}
	// .globl	_ZN3cub18CUB_300001_SM_10006detail10radix_sort33DeviceRadixSortExclusiveSumKernelINS1_5radix10policy_hubIjNS0_8NullTypeEyE10Policy1000EyEEvPT0_
.visible .entry _ZN3cub18CUB_300001_SM_10006detail10radix_sort33DeviceRadixSortExclusiveSumKernelINS1_5radix10policy_hubIjNS0_8NullTypeEyE10Policy1000EyEEvPT0_(
	.param .u64 .ptr .align 1 _ZN3cub18CUB_300001_SM_10006detail10radix_sort33DeviceRadixSortExclusiveSumKernelINS1_5radix10policy_hubIjNS0_8NullTypeEyE10Policy1000EyEEvPT0__param_0
)
{
	.reg .pred 	%p<4>;
	.reg .b32 	%r<28>;
	.reg .b64 	%rd<54>;
	// demoted variable
	.shared .align 16 .b8 _ZZN3cub18CUB_300001_SM_10006detail10radix_sort33DeviceRadixSortExclusiveSumKernelINS1_5radix10policy_hubIjNS0_8NullTypeEyE10Policy1000EyEEvPT0_E12temp_storage[2336];
	ld.param.u64 	%rd5, [_ZN3cub18CUB_300001_SM_10006detail10radix_sort33DeviceRadixSortExclusiveSumKernelINS1_5radix10policy_hubIjNS0_8NullTypeEyE10Policy1000EyEEvPT0__param_0];
	cvta.to.global.u64 	%rd6, %rd5;
	mov.u32 	%r3, %ctaid.x;
	shl.b32 	%r4, %r3, 8;
	mov.u32 	%r1, %tid.x;
	setp.gt.u32 	%p1, %r1, 255;
	add.s32 	%r5, %r4, %r1;
	mul.wide.s32 	%rd7, %r5, 8;
	add.s64 	%rd1, %rd6, %rd7;
	@%p1 bra 	$L__BB9_2;
	ld.global.u64 	%rd53, [%rd1];
$L__BB9_2:
	shr.u32 	%r6, %r1, 3;
	add.s32 	%r7, %r6, %r1;
	shl.b32 	%r8, %r7, 3;
	mov.u32 	%r9, _ZZN3cub18CUB_300001_SM_10006detail10radix_sort33DeviceRadixSortExclusiveSumKernelINS1_5radix10policy_hubIjNS0_8NullTypeEyE10Policy1000EyEEvPT0_E12temp_storage;
	add.s32 	%r10, %r9, %r8;
	add.s32 	%r2, %r10, 16;
	st.shared.u64 	[%r10+16], %rd53;
	bar.sync 	0;
	setp.gt.u32 	%p2, %r1, 31;
	@%p2 bra 	$L__BB9_4;
	mad.lo.s32 	%r27, %r1, 72, %r9;
	ld.shared.u64 	%rd23, [%r27+16];
	ld.shared.u64 	%rd24, [%r27+24];
	ld.shared.u64 	%rd25, [%r27+32];
	ld.shared.u64 	%rd26, [%r27+40];
	ld.shared.u64 	%rd27, [%r27+48];
	ld.shared.u64 	%rd28, [%r27+56];
	ld.shared.u64 	%rd29, [%r27+64];
	ld.shared.u64 	%rd30, [%r27+72];
	add.s64 	%rd31, %rd24, %rd23;
	add.s64 	%rd32, %rd31, %rd25;
	add.s64 	%rd33, %rd32, %rd26;
	add.s64 	%rd34, %rd33, %rd27;
	add.s64 	%rd35, %rd34, %rd28;
	add.s64 	%rd36, %rd35, %rd29;
	add.s64 	%rd10, %rd36, %rd30;
	mov.b32 	%r11, 1;
	mov.b32 	%r24, 0;
	mov.b32 	%r25, -1;
	// begin inline asm
	{  .reg .u64 r0;  .reg .u32 lo;  .reg .u32 hi;  .reg .pred p;  mov.b64 {lo, hi}, %rd10;  shfl.sync.up.b32 lo|p, lo, %r11, %r24, %r25;  shfl.sync.up.b32 hi|p, hi, %r11, %r24, %r25;  mov.b64 r0, {lo, hi};  @p add.u64 r0, r0, %rd10;  mov.u64 %rd8, r0;}
	// end inline asm
	mov.b32 	%r14, 2;
	// begin inline asm
	{  .reg .u64 r0;  .reg .u32 lo;  .reg .u32 hi;  .reg .pred p;  mov.b64 {lo, hi}, %rd8;  shfl.sync.up.b32 lo|p, lo, %r14, %r24, %r25;  shfl.sync.up.b32 hi|p, hi, %r14, %r24, %r25;  mov.b64 r0, {lo, hi};  @p add.u64 r0, r0, %rd8;  mov.u64 %rd11, r0;}
	// end inline asm
	mov.b32 	%r17, 4;
	// begin inline asm
	{  .reg .u64 r0;  .reg .u32 lo;  .reg .u32 hi;  .reg .pred p;  mov.b64 {lo, hi}, %rd11;  shfl.sync.up.b32 lo|p, lo, %r17, %r24, %r25;  shfl.sync.up.b32 hi|p, hi, %r17, %r24, %r25;  mov.b64 r0, {lo, hi};  @p add.u64 r0, r0, %rd11;  mov.u64 %rd14, r0;}
	// end inline asm
	mov.b32 	%r20, 8;
	// begin inline asm
	{  .reg .u64 r0;  .reg .u32 lo;  .reg .u32 hi;  .reg .pred p;  mov.b64 {lo, hi}, %rd14;  shfl.sync.up.b32 lo|p, lo, %r20, %r24, %r25;  shfl.sync.up.b32 hi|p, hi, %r20, %r24, %r25;  mov.b64 r0, {lo, hi};  @p add.u64 r0, r0, %rd14;  mov.u64 %rd17, r0;}
	// end inline asm
	mov.b32 	%r23, 16;
	// begin inline asm
	{  .reg .u64 r0;  .reg .u32 lo;  .reg .u32 hi;  .reg .pred p;  mov.b64 {lo, hi}, %rd17;  shfl.sync.up.b32 lo|p, lo, %r23, %r24, %r25;  shfl.sync.up.b32 hi|p, hi, %r23, %r24, %r25;  mov.b64 r0, {lo, hi};  @p add.u64 r0, r0, %rd17;  mov.u64 %rd20, r0;}
	// end inline asm
	sub.s64 	%rd37, %rd20, %rd10;
	ld.shared.u64 	%rd38, [%r27+16];
	ld.shared.u64 	%rd39, [%r27+24];
	ld.shared.u64 	%rd40, [%r27+32];
	ld.shared.u64 	%rd41, [%r27+40];
	ld.shared.u64 	%rd42, [%r27+48];
	ld.shared.u64 	%rd43, [%r27+56];
	ld.shared.u64 	%rd44, [%r27+64];
	add.s64 	%rd45, %rd38, %rd37;
	add.s64 	%rd46, %rd39, %rd45;
	add.s64 	%rd47, %rd40, %rd46;
	add.s64 	%rd48, %rd41, %rd47;
	add.s64 	%rd49, %rd42, %rd48;
	add.s64 	%rd50, %rd43, %rd49;
	add.s64 	%rd51, %rd44, %rd50;
	st.shared.u64 	[%r27+16], %rd37;
	st.shared.u64 	[%r27+24], %rd45;
	st.shared.u64 	[%r27+32], %rd46;
	st.shared.u64 	[%r27+40], %rd47;
	st.shared.u64 	[%r27+48], %rd48;
	st.shared.u64 	[%r27+56], %rd49;
	st.shared.u64 	[%r27+64], %rd50;
	st.shared.u64 	[%r27+72], %rd51;
$L__BB9_4:
	setp.gt.u32 	%p3, %r1, 255;
	bar.sync 	0;
	@%p3 bra 	$L__BB9_6;
	ld.shared.u64 	%rd52, [%r2];
	st.global.u64 	[%rd1], %rd52;
$L__BB9_6:
	ret;

}
	// .globl	_ZN3cub18CUB_300001_SM_10006detail10radix_sort29DeviceRadixSortOnesweepKernelINS1_5radix10policy_hubIjNS0_8NullTypeEyE10Policy1000ELNS0_9SortOrderE0EjS6_yiiNS1_21identity_decomposer_tEEEvPT5_SC_PT3_PKSD_PT1_PKSH_PT2_PKSL_T4_iiT6_
.visible .entry _ZN3cub18CUB_300001_SM_10006detail10radix_sort29DeviceRadixSortOnesweepKernelINS1_5radix10policy_hubIjNS0_8NullTypeEyE10Policy1000ELNS0_9SortOrderE0EjS6_yiiNS1_21identity_decomposer_tEEEvPT5_SC_PT3_PKSD_PT1_PKSH_PT2_PKSL_T4_iiT6_(
	.param .u64 .ptr .align 1 _ZN3cub18CUB_300001_SM_10006detail10radix_sort29DeviceRadixSortOnesweepKernelINS1_5radix10policy_hubIjNS0_8NullTypeEyE10Policy1000ELNS0_9SortOrderE0EjS6_yiiNS1_21identity_decomposer_tEEEvPT5_SC_PT3_PKSD_PT1_PKSH_PT2_PKSL_T4_iiT6__param_0,
	.param .u64 .ptr .align 1 _ZN3cub18CUB_300001_SM_10006detail10radix_sort29DeviceRadixSortOnesweepKernelINS1_5radix10policy_hubIjNS0_8NullTypeEyE10Policy1000ELNS0_9SortOrderE0EjS6_yiiNS1_21identity_decomposer_tEEEvPT5_SC_PT3_PKSD_PT1_PKSH_PT2_PKSL_T4_iiT6__param_1,
	.param .u64 .ptr .align 1 _ZN3cub18CUB_300001_SM_10006detail10radix_sort29DeviceRadixSortOnesweepKernelINS1_5radix10policy_hubIjNS0_8NullTypeEyE10Policy1000ELNS0_9SortOrderE0EjS6_yiiNS1_21identity_decomposer_tEEEvPT5_SC_PT3_PKSD_PT1_PKSH_PT2_PKSL_T4_iiT6__param_2,
	.param .u64 .ptr .align 1 _ZN3cub18CUB_300001_SM_10006detail10radix_sort29DeviceRadixSortOnesweepKernelINS1_5radix10policy_hubIjNS0_8NullTypeEyE10Policy1000ELNS0_9SortOrderE0EjS6_yiiNS1_21identity_decomposer_tEEEvPT5_SC_PT3_PKSD_PT1_PKSH_PT2_PKSL_T4_iiT6__param_3,
	.param .u64 .ptr .align 1 _ZN3cub18CUB_300001_SM_10006detail10radix_sort29DeviceRadixSortOnesweepKernelINS1_5radix10policy_hubIjNS0_8NullTypeEyE10Policy1000ELNS0_9SortOrderE0EjS6_yiiNS1_21identity_decomposer_tEEEvPT5_SC_PT3_PKSD_PT1_PKSH_PT2_PKSL_T4_iiT6__param_4,
	.param .u64 .ptr .align 1 _ZN3cub18CUB_300001_SM_10006detail10radix_sort29DeviceRadixSortOnesweepKernelINS1_5radix10policy_hubIjNS0_8NullTypeEyE10Policy1000ELNS0_9SortOrderE0EjS6_yiiNS1_21identity_decomposer_tEEEvPT5_SC_PT3_PKSD_PT1_PKSH_PT2_PKSL_T4_iiT6__param_5,
	.param .u64 .ptr .align 1 _ZN3cub18CUB_300001_SM_10006detail10radix_sort29DeviceRadixSortOnesweepKernelINS1_5radix10policy_hubIjNS0_8NullTypeEyE10Policy1000ELNS0_9SortOrderE0EjS6_yiiNS1_21identity_decomposer_tEEEvPT5_SC_PT3_PKSD_PT1_PKSH_PT2_PKSL_T4_iiT6__param_6,
	.param .u64 .ptr .align 1 _ZN3cub18CUB_300001_SM_10006detail10radix_sort29DeviceRadixSortOnesweepKernelINS1_5radix10policy_hubIjNS0_8NullTypeEyE10Policy1000ELNS0_9SortOrderE0EjS6_yiiNS1_21identity_decomposer_tEEEvPT5_SC_PT3_PKSD_PT1_PKSH_PT2_PKSL_T4_iiT6__param_7,
	.param .u32 _ZN3cub18CUB_300001_SM_10006detail10radix_sort29DeviceRadixSortOnesweepKernelINS1_5radix10policy_hubIjNS0_8NullTypeEyE10Policy1000ELNS0_9SortOrderE0EjS6_yiiNS1_21identity_decomposer_tEEEvPT5_SC_PT3_PKSD_PT1_PKSH_PT2_PKSL_T4_iiT6__param_8,
	.param .u32 _ZN3cub18CUB_300001_SM_10006detail10radix_sort29DeviceRadixSortOnesweepKernelINS1_5radix10policy_hubIjNS0_8NullTypeEyE10Policy1000ELNS0_9SortOrderE0EjS6_yiiNS1_21identity_decomposer_tEEEvPT5_SC_PT3_PKSD_PT1_PKSH_PT2_PKSL_T4_iiT6__param_9,
	.param .u32 _ZN3cub18CUB_300001_SM_10006detail10radix_sort29DeviceRadixSortOnesweepKernelINS1_5radix10policy_hubIjNS0_8NullTypeEyE10Policy1000ELNS0_9SortOrderE0EjS6_yiiNS1_21identity_decomposer_tEEEvPT5_SC_PT3_PKSD_PT1_PKSH_PT2_PKSL_T4_iiT6__param_10,
	.param .align 1 .b8 _ZN3cub18CUB_300001_SM_10006detail10radix_sort29DeviceRadixSortOnesweepKernelINS1_5radix10policy_hubIjNS0_8NullTypeEyE10Policy1000ELNS0_9SortOrderE0EjS6_yiiNS1_21identity_decomposer_tEEEvPT5_SC_PT3_PKSD_PT1_PKSH_PT2_PKSL_T4_iiT6__param_11[1]
)
.maxntid 384
{
	.reg .pred 	%p<143>;
	.reg .b32 	%r<1708>;
	.reg .b64 	%rd<242>;
	// demoted variable
	.shared .align 16 .b8 _ZZN3cub18CUB_300001_SM_10006detail10radix_sort29DeviceRadixSortOnesweepKernelINS1_5radix10policy_hubIjNS0_8NullTypeEyE10Policy1000ELNS0_9SortOrderE0EjS6_yiiNS1_21identity_decomposer_tEEEvPT5_SC_PT3_PKSD_PT1_PKSH_PT2_PKSL_T4_iiT6_E1s[31232];
	ld.param.u64 	%rd18, [_ZN3cub18CUB_300001_SM_10006detail10radix_sort29DeviceRadixSortOnesweepKernelINS1_5radix10policy_hubIjNS0_8NullTypeEyE10Policy1000ELNS0_9SortOrderE0EjS6_yiiNS1_21identity_decomposer_tEEEvPT5_SC_PT3_PKSD_PT1_PKSH_PT2_PKSL_T4_iiT6__param_1];
	ld.param.u64 	%rd22, [_ZN3cub18CUB_300001_SM_10006detail10radix_sort29DeviceRadixSortOnesweepKernelINS1_5radix10policy_hubIjNS0_8NullTypeEyE10Policy1000ELNS0_9SortOrderE0EjS6_yiiNS1_21identity_decomposer_tEEEvPT5_SC_PT3_PKSD_PT1_PKSH_PT2_PKSL_T4_iiT6__param_5];
	ld.param.u32 	%r247, [_ZN3cub18CUB_300001_SM_10006detail10radix_sort29DeviceRadixSortOnesweepKernelINS1_5radix10policy_hubIjNS0_8NullTypeEyE10Policy1000ELNS0_9SortOrderE0EjS6_yiiNS1_21identity_decomposer_tEEEvPT5_SC_PT3_PKSD_PT1_PKSH_PT2_PKSL_T4_iiT6__param_10];
	cvta.to.global.u64 	%rd1, %rd22;
	mov.u32 	%r1, %tid.x;
	shr.u32 	%r2, %r1, 5;
	// begin inline asm
	mov.u32 %r248, %laneid;
	// end inline asm
	setp.ne.s32 	%p1, %r1, 0;
	@%p1 bra 	$L__BB10_2;
	cvta.to.global.u64 	%rd23, %rd18;
	atom.global.add.u32 	%r249, [%rd23], 1;
	st.shared.u32 	[_ZZN3cub18CUB_300001_SM_10006detail10radix_sort29DeviceRadixSortOnesweepKernelINS1_5radix10policy_hubIjNS0_8NullTypeEyE10Policy1000ELNS0_9SortOrderE0EjS6_yiiNS1_21identity_decomposer_tEEEvPT5_SC_PT3_PKSD_PT1_PKSH_PT2_PKSL_T4_iiT6_E1s+29184], %r249;
$L__BB10_2:
	ld.param.u32 	%r1582, [_ZN3cub18CUB_300001_SM_10006detail10radix_sort29DeviceRadixSortOnesweepKernelINS1_5radix10policy_hubIjNS0_8NullTypeEyE10Policy1000ELNS0_9SortOrderE0EjS6_yiiNS1_21identity_decomposer_tEEEvPT5_SC_PT3_PKSD_PT1_PKSH_PT2_PKSL_T4_iiT6__param_8];
	bar.sync 	0;
	ld.shared.u32 	%r4, [_ZZN3cub18CUB_300001_SM_10006detail10radix_sort29DeviceRadixSortOnesweepKernelINS1_5radix10policy_hubIjNS0_8NullTypeEyE10Policy1000ELNS0_9SortOrderE0EjS6_yiiNS1_21identity_decomposer_tEEEvPT5_SC_PT3_PKSD_PT1_PKSH_PT2_PKSL_T4_iiT6_E1s+29184];
	mul.lo.s32 	%r250, %r4, 7296;
	add.s32 	%r251, %r250, 7296;
	setp.gt.s32 	%p2, %r251, %r1582;
	cvt.s64.s32 	%rd2, %r250;
	@%p2 bra 	$L__BB10_4;
	and.b32  	%r252, %r1, 31;
	and.b32  	%r253, %r1, 992;
	mul.lo.s32 	%r254, %r253, 19;
	or.b32  	%r255, %r254, %r252;
	cvt.u64.u32 	%rd24, %r255;
	add.s64 	%rd25, %rd24, %rd2;
	shl.b64 	%rd26, %rd25, 2;
	add.s64 	%rd27, %rd1, %rd26;
	ld.global.u32 	%r1653, [%rd27];
	ld.global.u32 	%r1654, [%rd27+128];
	ld.global.u32 	%r1655, [%rd27+256];
	ld.global.u32 	%r1656, [%rd27+384];
	ld.global.u32 	%r1657, [%rd27+512];
	ld.global.u32 	%r1658, [%rd27+640];
	ld.global.u32 	%r1659, [%rd27+768];
	ld.global.u32 	%r1660, [%rd27+896];
	ld.global.u32 	%r1661, [%rd27+1024];
	ld.global.u32 	%r1662, [%rd27+1152];
	ld.global.u32 	%r1663, [%rd27+1280];
	ld.global.u32 	%r1664, [%rd27+1408];
	ld.global.u32 	%r1665, [%rd27+1536];
	ld.global.u32 	%r1666, [%rd27+1664];
	ld.global.u32 	%r1667, [%rd27+1792];
	ld.global.u32 	%r1668, [%rd27+1920];
	ld.global.u32 	%r1669, [%rd27+2048];
	ld.global.u32 	%r1670, [%rd27+2176];
	ld.global.u32 	%r1671, [%rd27+2304];
	bra.uni 	$L__BB10_42;
$L__BB10_4:
	ld.param.u32 	%r1583, [_ZN3cub18CUB_300001_SM_10006detail10radix_sort29DeviceRadixSortOnesweepKernelINS1_5radix10policy_hubIjNS0_8NullTypeEyE10Policy1000ELNS0_9SortOrderE0EjS6_yiiNS1_21identity_decomposer_tEEEvPT5_SC_PT3_PKSD_PT1_PKSH_PT2_PKSL_T4_iiT6__param_8];
	cvt.u32.u64 	%r257, %rd2;
	sub.s32 	%r24, %r1583, %r257;
	and.b32  	%r258, %r1, 31;
	and.b32  	%r259, %r1, 992;
	mul.lo.s32 	%r260, %r259, 19;
	or.b32  	%r25, %r260, %r258;
	setp.ge.s32 	%p3, %r25, %r24;
	cvt.u64.u32 	%rd28, %r25;
	add.s64 	%rd29, %rd28, %rd2;
	shl.b64 	%rd30, %rd29, 2;
	add.s64 	%rd3, %rd1, %rd30;
	mov.b32 	%r1653, -1;
	@%p3 bra 	$L__BB10_6;
	ld.global.u32 	%r1653, [%rd3];
$L__BB10_6:
	add.s32 	%r262, %r25, 32;
	setp.ge.s32 	%p4, %r262, %r24;
	mov.b32 	%r1654, -1;
	@%p4 bra 	$L__BB10_8;
	ld.global.u32 	%r1654, [%rd3+128];
$L__BB10_8:
	add.s32 	%r264, %r25, 64;
	setp.ge.s32 	%p5, %r264, %r24;
	mov.b32 	%r1655, -1;
	@%p5 bra 	$L__BB10_10;
	ld.global.u32 	%r1655, [%rd3+256];
$L__BB10_10:
	add.s32 	%r266, %r25, 96;
	setp.ge.s32 	%p6, %r266, %r24;
	mov.b32 	%r1656, -1;
	@%p6 bra 	$L__BB10_12;
	ld.global.u32 	%r1656, [%rd3+384];
$L__BB10_12:
	add.s32 	%r268, %r25, 128;
	setp.ge.s32 	%p7, %r268, %r24;
	mov.b32 	%r1657, -1;
	@%p7 bra 	$L__BB10_14;
	ld.global.u32 	%r1657, [%rd3+512];
$L__BB10_14:
	add.s32 	%r270, %r25, 160;
	setp.ge.s32 	%p8, %r270, %r24;
	mov.b32 	%r1658, -1;
	@%p8 bra 	$L__BB10_16;
	ld.global.u32 	%r1658, [%rd3+640];
$L__BB10_16:
	add.s32 	%r272, %r25, 192;
	setp.ge.s32 	%p9, %r272, %r24;
	mov.b32 	%r1659, -1;
	@%p9 bra 	$L__BB10_18;
	ld.global.u32 	%r1659, [%rd3+768];
$L__BB10_18:
	add.s32 	%r274, %r25, 224;
	setp.ge.s32 	%p10, %r274, %r24;
	mov.b32 	%r1660, -1;
	@%p10 bra 	$L__BB10_20;
	ld.global.u32 	%r1660, [%rd3+896];
$L__BB10_20:
	add.s32 	%r276, %r25, 256;
	setp.ge.s32 	%p11, %r276, %r24;
	mov.b32 	%r1661, -1;
	@%p11 bra 	$L__BB10_22;
	ld.global.u32 	%r1661, [%rd3+1024];
$L__BB10_22:
	add.s32 	%r278, %r25, 288;
	setp.ge.s32 	%p12, %r278, %r24;
	mov.b32 	%r1662, -1;
	@%p12 bra 	$L__BB10_24;
	ld.global.u32 	%r1662, [%rd3+1152];
$L__BB10_24:
	add.s32 	%r280, %r25, 320;
	setp.ge.s32 	%p13, %r280, %r24;
	mov.b32 	%r1663, -1;
	@%p13 bra 	$L__BB10_26;
	ld.global.u32 	%r1663, [%rd3+1280];
$L__BB10_26:
	add.s32 	%r282, %r25, 352;
	setp.ge.s32 	%p14, %r282, %r24;
	mov.b32 	%r1664, -1;
	@%p14 bra 	$L__BB10_28;
	ld.global.u32 	%r1664, [%rd3+1408];
$L__BB10_28:
	add.s32 	%r284, %r25, 384;
	setp.ge.s32 	%p15, %r284, %r24;
	mov.b32 	%r1665, -1;
	@%p15 bra 	$L__BB10_30;
	ld.global.u32 	%r1665, [%rd3+1536];
$L__BB10_30:
	add.s32 	%r286, %r25, 416;
	setp.ge.s32 	%p16, %r286, %r24;
	mov.b32 	%r1666, -1;
	@%p16 bra 	$L__BB10_32;
	ld.global.u32 	%r1666, [%rd3+1664];
$L__BB10_32:
	add.s32 	%r288, %r25, 448;
	setp.ge.s32 	%p17, %r288, %r24;
	mov.b32 	%r1667, -1;
	@%p17 bra 	$L__BB10_34;
	ld.global.u32 	%r1667, [%rd3+1792];
$L__BB10_34:
	add.s32 	%r290, %r25, 480;
	setp.ge.s32 	%p18, %r290, %r24;
	mov.b32 	%r1668, -1;
	@%p18 bra 	$L__BB10_36;
	ld.global.u32 	%r1668, [%rd3+1920];
$L__BB10_36:
	add.s32 	%r292, %r25, 512;
	setp.ge.s32 	%p19, %r292, %r24;
	mov.b32 	%r1669, -1;
	@%p19 bra 	$L__BB10_38;
	ld.global.u32 	%r1669, [%rd3+2048];
$L__BB10_38:
	add.s32 	%r294, %r25, 544;
	setp.ge.s32 	%p20, %r294, %r24;
	mov.b32 	%r1670, -1;
	@%p20 bra 	$L__BB10_40;
	ld.global.u32 	%r1670, [%rd3+2176];
$L__BB10_40:
	add.s32 	%r296, %r25, 576;
	setp.ge.s32 	%p21, %r296, %r24;
	mov.b32 	%r1671, -1;
	@%p21 bra 	$L__BB10_42;
	ld.global.u32 	%r1671, [%rd3+2304];
$L__BB10_42:
	mov.b32 	%r297, -1;
	shl.b32 	%r298, %r297, %r247;
	not.b32 	%r82, %r298;
	shl.b32 	%r299, %r2, 10;
	mov.u32 	%r300, _ZZN3cub18CUB_300001_SM_10006detail10radix_sort29DeviceRadixSortOnesweepKernelINS1_5radix10policy_hubIjNS0_8NullTypeEyE10Policy1000ELNS0_9SortOrderE0EjS6_yiiNS1_21identity_decomposer_tEEEvPT5_SC_PT3_PKSD_PT1_PKSH_PT2_PKSL_T4_iiT6_E1s;
	add.s32 	%r83, %r300, %r299;
	setp.gt.s32 	%p22, %r248, 255;
	@%p22 bra 	$L__BB10_55;
	max.s32 	%r301, %r248, 224;
	sub.s32 	%r302, %r301, %r248;
	add.s32 	%r303, %r302, 31;
	shr.u32 	%r304, %r303, 5;
	add.s32 	%r84, %r304, 1;
	and.b32  	%r85, %r84, 15;
	setp.lt.u32 	%p23, %r303, 480;
	mov.u32 	%r1675, %r248;
	@%p23 bra 	$L__BB10_46;
	and.b32  	%r305, %r84, 268435440;
	neg.s32 	%r1673, %r305;
	shl.b32 	%r307, %r248, 2;
	add.s32 	%r308, %r299, %r307;
	add.s32 	%r310, %r308, %r300;
	add.s32 	%r1672, %r310, 1024;
	mov.u32 	%r1675, %r248;
$L__BB10_45:
	.pragma "nounroll";
	mov.b32 	%r311, 0;
	st.shared.u32 	[%r1672+-1024], %r311;
	st.shared.u32 	[%r1672+-896], %r311;
	st.shared.u32 	[%r1672+-768], %r311;
	st.shared.u32 	[%r1672+-640], %r311;
	st.shared.u32 	[%r1672+-512], %r311;
	st.shared.u32 	[%r1672+-384], %r311;
	st.shared.u32 	[%r1672+-256], %r311;
	st.shared.u32 	[%r1672+-128], %r311;
	st.shared.u32 	[%r1672], %r311;
	st.shared.u32 	[%r1672+128], %r311;
	st.shared.u32 	[%r1672+256], %r311;
	st.shared.u32 	[%r1672+384], %r311;
	st.shared.u32 	[%r1672+512], %r311;
	st.shared.u32 	[%r1672+640], %r311;
	st.shared.u32 	[%r1672+768], %r311;
	st.shared.u32 	[%r1672+896], %r311;
	add.s32 	%r1675, %r1675, 512;
	add.s32 	%r1673, %r1673, 16;
	add.s32 	%r1672, %r1672, 2048;
	setp.ne.s32 	%p24, %r1673, 0;
	@%p24 bra 	$L__BB10_45;
$L__BB10_46:
	setp.eq.s32 	%p25, %r85, 0;
	@%p25 bra 	$L__BB10_55;
	and.b32  	%r95, %r84, 7;
	setp.lt.u32 	%p26, %r85, 8;
	@%p26 bra 	$L__BB10_49;
	shl.b32 	%r312, %r1675, 2;
	add.s32 	%r313, %r83, %r312;
	mov.b32 	%r314, 0;
	st.shared.u32 	[%r313], %r314;
	st.shared.u32 	[%r313+128], %r314;
	st.shared.u32 	[%r313+256], %r314;
	st.shared.u32 	[%r313+384], %r314;
	st.shared.u32 	[%r313+512], %r314;
	st.shared.u32 	[%r313+640], %r314;
	st.shared.u32 	[%r313+768], %r314;
	st.shared.u32 	[%r313+896], %r314;
	add.s32 	%r1675, %r1675, 256;
$L__BB10_49:
	setp.eq.s32 	%p27, %r95, 0;
	@%p27 bra 	$L__BB10_55;
	and.b32  	%r98, %r84, 3;
	setp.lt.u32 	%p28, %r95, 4;
	@%p28 bra 	$L__BB10_52;
	shl.b32 	%r315, %r1675, 2;
	add.s32 	%r316, %r83, %r315;
	mov.b32 	%r317, 0;
	st.shared.u32 	[%r316], %r317;
	st.shared.u32 	[%r316+128], %r317;
	st.shared.u32 	[%r316+256], %r317;
	st.shared.u32 	[%r316+384], %r317;
	add.s32 	%r1675, %r1675, 128;
$L__BB10_52:
	setp.eq.s32 	%p29, %r98, 0;
	@%p29 bra 	$L__BB10_55;
	shl.b32 	%r319, %r1675, 2;
	add.s32 	%r320, %r299, %r319;
	add.s32 	%r1679, %r300, %r320;
	neg.s32 	%r1678, %r98;
$L__BB10_54:
	.pragma "nounroll";
	mov.b32 	%r322, 0;
	st.shared.u32 	[%r1679], %r322;
	add.s32 	%r1679, %r1679, 128;
	add.s32 	%r1678, %r1678, 1;
	setp.ne.s32 	%p30, %r1678, 0;
	@%p30 bra 	$L__BB10_54;
$L__BB10_55:
	ld.param.u32 	%r1590, [_ZN3cub18CUB_300001_SM_10006detail10radix_sort29DeviceRadixSortOnesweepKernelINS1_5radix10policy_hubIjNS0_8NullTypeEyE10Policy1000ELNS0_9SortOrderE0EjS6_yiiNS1_21identity_decomposer_tEEEvPT5_SC_PT3_PKSD_PT1_PKSH_PT2_PKSL_T4_iiT6__param_9];
	bar.warp.sync 	-1;
	shr.u32 	%r324, %r1653, %r1590;
	and.b32  	%r107, %r324, %r82;
	shl.b32 	%r325, %r1, 5;
	and.b32  	%r326, %r325, 31744;
	mov.u32 	%r327, _ZZN3cub18CUB_300001_SM_10006detail10radix_sort29DeviceRadixSortOnesweepKernelINS1_5radix10policy_hubIjNS0_8NullTypeEyE10Policy1000ELNS0_9SortOrderE0EjS6_yiiNS1_21identity_decomposer_tEEEvPT5_SC_PT3_PKSD_PT1_PKSH_PT2_PKSL_T4_iiT6_E1s;
	add.s32 	%r328, %r327, %r326;
	shl.b32 	%r329, %r107, 2;
	add.s32 	%r108, %r328, %r329;
	atom.shared.add.u32 	%r330, [%r108], 1;
	shr.u32 	%r331, %r1654, %r1590;
	and.b32  	%r332, %r331, %r82;
	shl.b32 	%r333, %r332, 2;
	add.s32 	%r109, %r328, %r333;
	atom.shared.add.u32 	%r334, [%r109], 1;
	shr.u32 	%r335, %r1655, %r1590;
	and.b32  	%r336, %r335, %r82;
	shl.b32 	%r337, %r336, 2;
	add.s32 	%r110, %r328, %r337;
	atom.shared.add.u32 	%r338, [%r110], 1;
	shr.u32 	%r339, %r1656, %r1590;
	and.b32  	%r340, %r339, %r82;
	shl.b32 	%r341, %r340, 2;
	add.s32 	%r111, %r328, %r341;
	atom.shared.add.u32 	%r342, [%r111], 1;
	shr.u32 	%r343, %r1657, %r1590;
	and.b32  	%r344, %r343, %r82;
	shl.b32 	%r345, %r344, 2;
	add.s32 	%r112, %r328, %r345;
	atom.shared.add.u32 	%r346, [%r112], 1;
	shr.u32 	%r347, %r1658, %r1590;
	and.b32  	%r348, %r347, %r82;
	shl.b32 	%r349, %r348, 2;
	add.s32 	%r113, %r328, %r349;
	atom.shared.add.u32 	%r350, [%r113], 1;
	shr.u32 	%r351, %r1659, %r1590;
	and.b32  	%r352, %r351, %r82;
	shl.b32 	%r353, %r352, 2;
	add.s32 	%r114, %r328, %r353;
	atom.shared.add.u32 	%r354, [%r114], 1;
	shr.u32 	%r355, %r1660, %r1590;
	and.b32  	%r356, %r355, %r82;
	shl.b32 	%r357, %r356, 2;
	add.s32 	%r358, %r328, %r357;
	atom.shared.add.u32 	%r359, [%r358], 1;
	shr.u32 	%r360, %r1661, %r1590;
	and.b32  	%r361, %r360, %r82;
	shl.b32 	%r362, %r361, 2;
	add.s32 	%r363, %r328, %r362;
	atom.shared.add.u32 	%r364, [%r363], 1;
	shr.u32 	%r365, %r1662, %r1590;
	and.b32  	%r366, %r365, %r82;
	shl.b32 	%r367, %r366, 2;
	add.s32 	%r115, %r328, %r367;
	atom.shared.add.u32 	%r368, [%r115], 1;
	shr.u32 	%r369, %r1663, %r1590;
	and.b32  	%r370, %r369, %r82;
	shl.b32 	%r371, %r370, 2;
	add.s32 	%r116, %r328, %r371;
	atom.shared.add.u32 	%r372, [%r116], 1;
	shr.u32 	%r373, %r1664, %r1590;
	and.b32  	%r374, %r373, %r82;
	shl.b32 	%r375, %r374, 2;
	add.s32 	%r117, %r328, %r375;
	atom.shared.add.u32 	%r376, [%r117], 1;
	shr.u32 	%r377, %r1665, %r1590;
	and.b32  	%r378, %r377, %r82;
	shl.b32 	%r379, %r378, 2;
	add.s32 	%r118, %r328, %r379;
	atom.shared.add.u32 	%r380, [%r118], 1;
	shr.u32 	%r381, %r1666, %r1590;
	and.b32  	%r382, %r381, %r82;
	shl.b32 	%r383, %r382, 2;
	add.s32 	%r119, %r328, %r383;
	atom.shared.add.u32 	%r384, [%r119], 1;
	shr.u32 	%r385, %r1667, %r1590;
	and.b32  	%r386, %r385, %r82;
	shl.b32 	%r387, %r386, 2;
	add.s32 	%r120, %r328, %r387;
	atom.shared.add.u32 	%r388, [%r120], 1;
	shr.u32 	%r389, %r1668, %r1590;
	and.b32  	%r390, %r389, %r82;
	shl.b32 	%r391, %r390, 2;
	add.s32 	%r392, %r328, %r391;
	atom.shared.add.u32 	%r393, [%r392], 1;
	shr.u32 	%r394, %r1669, %r1590;
	and.b32  	%r395, %r394, %r82;
	shl.b32 	%r396, %r395, 2;
	add.s32 	%r397, %r328, %r396;
	atom.shared.add.u32 	%r398, [%r397], 1;
	shr.u32 	%r399, %r1670, %r1590;
	and.b32  	%r400, %r399, %r82;
	shl.b32 	%r401, %r400, 2;
	add.s32 	%r402, %r328, %r401;
	atom.shared.add.u32 	%r403, [%r402], 1;
	shr.u32 	%r404, %r1671, %r1590;
	and.b32  	%r405, %r404, %r82;
	shl.b32 	%r406, %r405, 2;
	add.s32 	%r407, %r328, %r406;
	atom.shared.add.u32 	%r408, [%r407], 1;
	bar.sync 	0;
	setp.gt.u32 	%p31, %r1, 255;
	shl.b32 	%r409, %r1, 2;
	add.s32 	%r121, %r327, %r409;
	mov.b32 	%r1680, 0;
	@%p31 bra 	$L__BB10_57;
	ld.shared.u32 	%r410, [%r121];
	mov.b32 	%r411, 0;
	st.shared.u32 	[%r121], %r411;
	ld.shared.u32 	%r412, [%r121+1024];
	st.shared.u32 	[%r121+1024], %r410;
	add.s32 	%r413, %r412, %r410;
	ld.shared.u32 	%r414, [%r121+2048];
	st.shared.u32 	[%r121+2048], %r413;
	add.s32 	%r415, %r414, %r413;
	ld.shared.u32 	%r416, [%r121+3072];
	st.shared.u32 	[%r121+3072], %r415;
	add.s32 	%r417, %r416, %r415;
	ld.shared.u32 	%r418, [%r121+4096];
	st.shared.u32 	[%r121+4096], %r417;
	add.s32 	%r419, %r418, %r417;
	ld.shared.u32 	%r420, [%r121+5120];
	st.shared.u32 	[%r121+5120], %r419;
	add.s32 	%r421, %r420, %r419;
	ld.shared.u32 	%r422, [%r121+6144];
	st.shared.u32 	[%r121+6144], %r421;
	add.s32 	%r423, %r422, %r421;
	ld.shared.u32 	%r424, [%r121+7168];
	st.shared.u32 	[%r121+7168], %r423;
	add.s32 	%r425, %r424, %r423;
	ld.shared.u32 	%r426, [%r121+8192];
	st.shared.u32 	[%r121+8192], %r425;
	add.s32 	%r427, %r426, %r425;
	ld.shared.u32 	%r428, [%r121+9216];
	st.shared.u32 	[%r121+9216], %r427;
	add.s32 	%r429, %r428, %r427;
	ld.shared.u32 	%r430, [%r121+10240];
	st.shared.u32 	[%r121+10240], %r429;
	add.s32 	%r431, %r430, %r429;
	ld.shared.u32 	%r432, [%r121+11264];
	st.shared.u32 	[%r121+11264], %r431;
	add.s32 	%r1680, %r432, %r431;
$L__BB10_57:
	ld.param.u64 	%rd230, [_ZN3cub18CUB_300001_SM_10006detail10radix_sort29DeviceRadixSortOnesweepKernelINS1_5radix10policy_hubIjNS0_8NullTypeEyE10Policy1000ELNS0_9SortOrderE0EjS6_yiiNS1_21identity_decomposer_tEEEvPT5_SC_PT3_PKSD_PT1_PKSH_PT2_PKSL_T4_iiT6__param_0];
	cvta.to.global.u64 	%rd4, %rd230;
	setp.gt.u32 	%p32, %r1, 255;
	@%p32 bra 	$L__BB10_59;
	or.b32  	%r433, %r1680, 1073741824;
	shl.b32 	%r434, %r4, 8;
	add.s32 	%r435, %r434, %r1;
	mul.wide.s32 	%rd31, %r435, 4;
	add.s64 	%rd32, %rd4, %rd31;
	st.volatile.global.u32 	[%rd32], %r433;
$L__BB10_59:
	ld.param.u64 	%rd239, [_ZN3cub18CUB_300001_SM_10006detail10radix_sort29DeviceRadixSortOnesweepKernelINS1_5radix10policy_hubIjNS0_8NullTypeEyE10Policy1000ELNS0_9SortOrderE0EjS6_yiiNS1_21identity_decomposer_tEEEvPT5_SC_PT3_PKSD_PT1_PKSH_PT2_PKSL_T4_iiT6__param_4];
	cvta.to.global.u64 	%rd5, %rd239;
	setp.lt.u32 	%p33, %r1, 256;
	setp.eq.s32 	%p34, %r1680, 7296;
	and.pred  	%p35, %p33, %p34;
	selp.u32 	%r436, 1, 0, %p35;
	{ 
	.reg .pred 	%p1; 
	.reg .pred 	%p2; 
	setp.ne.u32 	%p1, %r436, 0; 
	bar.red.or.pred 	%p2, 0, %p1; 
	selp.u32 	%r437, 1, 0, %p2; 
	}
	setp.eq.s32 	%p36, %r437, 0;
	cvt.u64.u32 	%rd6, %r1;
	@%p36 bra 	$L__BB10_111;
	shl.b32 	%r438, %r1, 3;
	add.s32 	%r440, %r327, %r438;
	add.s32 	%r124, %r440, 29184;
	@%p32 bra 	$L__BB10_68;
	ld.param.u64 	%rd237, [_ZN3cub18CUB_300001_SM_10006detail10radix_sort29DeviceRadixSortOnesweepKernelINS1_5radix10policy_hubIjNS0_8NullTypeEyE10Policy1000ELNS0_9SortOrderE0EjS6_yiiNS1_21identity_decomposer_tEEEvPT5_SC_PT3_PKSD_PT1_PKSH_PT2_PKSL_T4_iiT6__param_3];
	cvta.to.global.u64 	%rd33, %rd237;
	shl.b64 	%rd34, %rd6, 3;
	add.s64 	%rd35, %rd33, %rd34;
	ld.global.u64 	%rd36, [%rd35];
	setp.gt.u32 	%p38, %r1, %r107;
	selp.b64 	%rd37, 7296, 0, %p38;
	sub.s64 	%rd240, %rd36, %rd37;
	st.shared.u64 	[%r124], %rd240;
	setp.lt.s32 	%p39, %r4, 1;
	mov.u32 	%r1684, %r1680;
	@%p39 bra 	$L__BB10_67;
	mov.b32 	%r1682, -1;
	mov.u32 	%r1681, %r4;
	mov.u32 	%r1684, %r1680;
$L__BB10_63:
	add.s32 	%r128, %r1681, -1;
$L__BB10_64:
	membar.cta;
	shl.b32 	%r442, %r128, 8;
	add.s32 	%r443, %r442, %r1;
	mul.wide.s32 	%rd38, %r443, 4;
	add.s64 	%rd39, %rd4, %rd38;
	ld.volatile.global.u32 	%r129, [%rd39];
	setp.eq.s32 	%p40, %r129, 0;
	@%p40 bra 	$L__BB10_64;
	and.b32  	%r444, %r129, 1073741823;
	add.s32 	%r1684, %r444, %r1684;
	setp.gt.s32 	%p41, %r129, -1;
	vote.sync.ballot.b32 	%r1682, %p41, %r1682;
	setp.gt.u32 	%p43, %r1681, 1;
	and.pred  	%p44, %p41, %p43;
	mov.u32 	%r1681, %r128;
	@%p44 bra 	$L__BB10_63;
	ld.shared.u64 	%rd240, [%r124];
$L__BB10_67:
	or.b32  	%r445, %r1684, -2147483648;
	shl.b32 	%r446, %r4, 8;
	add.s32 	%r447, %r446, %r1;
	mul.wide.s32 	%rd40, %r447, 4;
	add.s64 	%rd41, %rd4, %rd40;
	st.volatile.global.u32 	[%rd41], %r445;
	sub.s32 	%r448, %r1684, %r1680;
	cvt.s64.s32 	%rd42, %r448;
	add.s64 	%rd43, %rd240, %rd42;
	st.shared.u64 	[%r124], %rd43;
$L__BB10_68:
	ld.param.u32 	%r1584, [_ZN3cub18CUB_300001_SM_10006detail10radix_sort29DeviceRadixSortOnesweepKernelINS1_5radix10policy_hubIjNS0_8NullTypeEyE10Policy1000ELNS0_9SortOrderE0EjS6_yiiNS1_21identity_decomposer_tEEEvPT5_SC_PT3_PKSD_PT1_PKSH_PT2_PKSL_T4_iiT6__param_8];
	ld.param.u64 	%rd233, [_ZN3cub18CUB_300001_SM_10006detail10radix_sort29DeviceRadixSortOnesweepKernelINS1_5radix10policy_hubIjNS0_8NullTypeEyE10Policy1000ELNS0_9SortOrderE0EjS6_yiiNS1_21identity_decomposer_tEEEvPT5_SC_PT3_PKSD_PT1_PKSH_PT2_PKSL_T4_iiT6__param_2];
	mad.lo.s32 	%r133, %r4, 7296, 7296;
	setp.lt.s32 	%p46, %r133, %r1584;
	setp.eq.s64 	%p47, %rd233, 0;
	or.pred  	%p48, %p47, %p46;
	or.pred  	%p49, %p32, %p48;
	@%p49 bra 	$L__BB10_70;
	ld.param.u64 	%rd234, [_ZN3cub18CUB_300001_SM_10006detail10radix_sort29DeviceRadixSortOnesweepKernelINS1_5radix10policy_hubIjNS0_8NullTypeEyE10Policy1000ELNS0_9SortOrderE0EjS6_yiiNS1_21identity_decomposer_tEEEvPT5_SC_PT3_PKSD_PT1_PKSH_PT2_PKSL_T4_iiT6__param_2];
	ld.shared.u64 	%rd44, [%r124];
	setp.gt.u32 	%p50, %r1, %r107;
	selp.b64 	%rd45, 7296, 0, %p50;
	cvt.s64.s32 	%rd46, %r1680;
	add.s64 	%rd47, %rd45, %rd46;
	add.s64 	%rd48, %rd47, %rd44;
	cvta.to.global.u64 	%rd49, %rd234;
	shl.b64 	%rd50, %rd6, 3;
	add.s64 	%rd51, %rd49, %rd50;
	st.global.u64 	[%rd51], %rd48;
$L__BB10_70:
	ld.param.u32 	%r1585, [_ZN3cub18CUB_300001_SM_10006detail10radix_sort29DeviceRadixSortOnesweepKernelINS1_5radix10policy_hubIjNS0_8NullTypeEyE10Policy1000ELNS0_9SortOrderE0EjS6_yiiNS1_21identity_decomposer_tEEEvPT5_SC_PT3_PKSD_PT1_PKSH_PT2_PKSL_T4_iiT6__param_8];
	setp.gt.s32 	%p51, %r133, %r1585;
	bar.sync 	0;
	shl.b32 	%r449, %r107, 3;
	add.s32 	%r451, %r327, %r449;
	ld.shared.u64 	%rd10, [%r451+29184];
	@%p51 bra 	$L__BB10_72;
	and.b32  	%r452, %r1, 31;
	and.b32  	%r453, %r1, 992;
	mul.lo.s32 	%r454, %r453, 19;
	or.b32  	%r455, %r454, %r452;
	cvt.u64.u32 	%rd52, %r455;
	add.s64 	%rd53, %rd10, %rd52;
	shl.b64 	%rd54, %rd53, 2;
	add.s64 	%rd55, %rd5, %rd54;
	st.global.u32 	[%rd55], %r1653;
	st.global.u32 	[%rd55+128], %r1654;
	st.global.u32 	[%rd55+256], %r1655;
	st.global.u32 	[%rd55+384], %r1656;
	st.global.u32 	[%rd55+512], %r1657;
	st.global.u32 	[%rd55+640], %r1658;
	st.global.u32 	[%rd55+768], %r1659;
	st.global.u32 	[%rd55+896], %r1660;
	st.global.u32 	[%rd55+1024], %r1661;
	st.global.u32 	[%rd55+1152], %r1662;
	st.global.u32 	[%rd55+1280], %r1663;
	st.global.u32 	[%rd55+1408], %r1664;
	st.global.u32 	[%rd55+1536], %r1665;
	st.global.u32 	[%rd55+1664], %r1666;
	st.global.u32 	[%rd55+1792], %r1667;
	st.global.u32 	[%rd55+1920], %r1668;
	st.global.u32 	[%rd55+2048], %r1669;
	st.global.u32 	[%rd55+2176], %r1670;
	st.global.u32 	[%rd55+2304], %r1671;
	bra.uni 	$L__BB10_110;
$L__BB10_72:
	ld.param.u32 	%r1586, [_ZN3cub18CUB_300001_SM_10006detail10radix_sort29DeviceRadixSortOnesweepKernelINS1_5radix10policy_hubIjNS0_8NullTypeEyE10Policy1000ELNS0_9SortOrderE0EjS6_yiiNS1_21identity_decomposer_tEEEvPT5_SC_PT3_PKSD_PT1_PKSH_PT2_PKSL_T4_iiT6__param_8];
	mad.lo.s32 	%r134, %r4, -7296, %r1586;
	and.b32  	%r456, %r1, 31;
	and.b32  	%r457, %r1, 992;
	mul.lo.s32 	%r458, %r457, 19;
	or.b32  	%r135, %r458, %r456;
	setp.ge.s32 	%p52, %r135, %r134;
	cvt.u64.u32 	%rd56, %r135;
	add.s64 	%rd57, %rd10, %rd56;
	shl.b64 	%rd58, %rd57, 2;
	add.s64 	%rd11, %rd5, %rd58;
	@%p52 bra 	$L__BB10_74;
	st.global.u32 	[%rd11], %r1653;
$L__BB10_74:
	add.s32 	%r459, %r135, 32;
	setp.ge.s32 	%p53, %r459, %r134;
	@%p53 bra 	$L__BB10_76;
	st.global.u32 	[%rd11+128], %r1654;
$L__BB10_76:
	add.s32 	%r460, %r135, 64;
	setp.ge.s32 	%p54, %r460, %r134;
	@%p54 bra 	$L__BB10_78;
	st.global.u32 	[%rd11+256], %r1655;
$L__BB10_78:
	add.s32 	%r461, %r135, 96;
	setp.ge.s32 	%p55, %r461, %r134;
	@%p55 bra 	$L__BB10_80;
	st.global.u32 	[%rd11+384], %r1656;
$L__BB10_80:
	add.s32 	%r462, %r135, 128;
	setp.ge.s32 	%p56, %r462, %r134;
	@%p56 bra 	$L__BB10_82;
	st.global.u32 	[%rd11+512], %r1657;
$L__BB10_82:
	add.s32 	%r463, %r135, 160;
	setp.ge.s32 	%p57, %r463, %r134;
	@%p57 bra 	$L__BB10_84;
	st.global.u32 	[%rd11+640], %r1658;
$L__BB10_84:
	add.s32 	%r464, %r135, 192;
	setp.ge.s32 	%p58, %r464, %r134;
	@%p58 bra 	$L__BB10_86;
	st.global.u32 	[%rd11+768], %r1659;
$L__BB10_86:
	add.s32 	%r465, %r135, 224;
	setp.ge.s32 	%p59, %r465, %r134;
	@%p59 bra 	$L__BB10_88;
	st.global.u32 	[%rd11+896], %r1660;
$L__BB10_88:
	add.s32 	%r466, %r135, 256;
	setp.ge.s32 	%p60, %r466, %r134;
	@%p60 bra 	$L__BB10_90;
	st.global.u32 	[%rd11+1024], %r1661;
$L__BB10_90:
	add.s32 	%r467, %r135, 288;
	setp.ge.s32 	%p61, %r467, %r134;
	@%p61 bra 	$L__BB10_92;
	st.global.u32 	[%rd11+1152], %r1662;
$L__BB10_92:
	add.s32 	%r468, %r135, 320;
	setp.ge.s32 	%p62, %r468, %r134;
	@%p62 bra 	$L__BB10_94;
	st.global.u32 	[%rd11+1280], %r1663;
$L__BB10_94:
	add.s32 	%r469, %r135, 352;
	setp.ge.s32 	%p63, %r469, %r134;
	@%p63 bra 	$L__BB10_96;
	st.global.u32 	[%rd11+1408], %r1664;
$L__BB10_96:
	add.s32 	%r470, %r135, 384;
	setp.ge.s32 	%p64, %r470, %r134;
	@%p64 bra 	$L__BB10_98;
	st.global.u32 	[%rd11+1536], %r1665;
$L__BB10_98:
	add.s32 	%r471, %r135, 416;
	setp.ge.s32 	%p65, %r471, %r134;
	@%p65 bra 	$L__BB10_100;
	st.global.u32 	[%rd11+1664], %r1666;
$L__BB10_100:
	add.s32 	%r472, %r135, 448;
	setp.ge.s32 	%p66, %r472, %r134;
	@%p66 bra 	$L__BB10_102;
	st.global.u32 	[%rd11+1792], %r1667;
$L__BB10_102:
	add.s32 	%r473, %r135, 480;
	setp.ge.s32 	%p67, %r473, %r134;
	@%p67 bra 	$L__BB10_104;
	st.global.u32 	[%rd11+1920], %r1668;
$L__BB10_104:
	add.s32 	%r474, %r135, 512;
	setp.ge.s32 	%p68, %r474, %r134;
	@%p68 bra 	$L__BB10_106;
	st.global.u32 	[%rd11+2048], %r1669;
$L__BB10_106:
	add.s32 	%r475, %r135, 544;
	setp.ge.s32 	%p69, %r475, %r134;
	@%p69 bra 	$L__BB10_108;
	st.global.u32 	[%rd11+2176], %r1670;
$L__BB10_108:
	add.s32 	%r476, %r135, 576;
	setp.ge.s32 	%p70, %r476, %r134;
	@%p70 bra 	$L__BB10_110;
	st.global.u32 	[%rd11+2304], %r1671;
$L__BB10_110:
	// begin inline asm
	exit;
	// end inline asm
$L__BB10_111:
	mul.hi.u32 	%r477, %r1, 357913942;
	add.s32 	%r478, %r477, %r1;
	shl.b32 	%r479, %r478, 2;
	add.s32 	%r481, %r327, %r479;
	add.s32 	%r136, %r481, 13328;
	st.shared.u32 	[%r481+13328], %r1680;
	bar.sync 	0;
	setp.gt.u32 	%p71, %r1, 31;
	@%p71 bra 	$L__BB10_113;
	mov.u32 	%r512, _ZZN3cub18CUB_300001_SM_10006detail10radix_sort29DeviceRadixSortOnesweepKernelINS1_5radix10policy_hubIjNS0_8NullTypeEyE10Policy1000ELNS0_9SortOrderE0EjS6_yiiNS1_21identity_decomposer_tEEEvPT5_SC_PT3_PKSD_PT1_PKSH_PT2_PKSL_T4_iiT6_E1s;
	mad.lo.s32 	%r513, %r1, 52, %r512;
	ld.shared.u32 	%r514, [%r513+13328];
	ld.shared.u32 	%r515, [%r513+13332];
	ld.shared.u32 	%r516, [%r513+13336];
	ld.shared.u32 	%r517, [%r513+13340];
	ld.shared.u32 	%r518, [%r513+13344];
	ld.shared.u32 	%r519, [%r513+13348];
	ld.shared.u32 	%r520, [%r513+13352];
	ld.shared.u32 	%r521, [%r513+13356];
	ld.shared.u32 	%r522, [%r513+13360];
	ld.shared.u32 	%r523, [%r513+13364];
	ld.shared.u32 	%r524, [%r513+13368];
	ld.shared.u32 	%r525, [%r513+13372];
	add.s32 	%r526, %r515, %r514;
	add.s32 	%r527, %r526, %r516;
	add.s32 	%r528, %r527, %r517;
	add.s32 	%r529, %r528, %r518;
	add.s32 	%r530, %r529, %r519;
	add.s32 	%r531, %r530, %r520;
	add.s32 	%r532, %r531, %r521;
	add.s32 	%r533, %r532, %r522;
	add.s32 	%r534, %r533, %r523;
	add.s32 	%r535, %r534, %r524;
	add.s32 	%r486, %r535, %r525;
	mov.b32 	%r484, 1;
	mov.b32 	%r509, 0;
	mov.b32 	%r511, -1;
	// begin inline asm
	{  .reg .s32 r0;  .reg .pred p;  shfl.sync.up.b32 r0|p, %r486, %r484, %r509, %r511;  @p add.s32 r0, r0, %r486;  mov.s32 %r482, r0;}
	// end inline asm
	mov.b32 	%r490, 2;
	// begin inline asm
	{  .reg .s32 r0;  .reg .pred p;  shfl.sync.up.b32 r0|p, %r482, %r490, %r509, %r511;  @p add.s32 r0, r0, %r482;  mov.s32 %r488, r0;}
	// end inline asm
	mov.b32 	%r496, 4;
	// begin inline asm
	{  .reg .s32 r0;  .reg .pred p;  shfl.sync.up.b32 r0|p, %r488, %r496, %r509, %r511;  @p add.s32 r0, r0, %r488;  mov.s32 %r494, r0;}
	// end inline asm
	mov.b32 	%r502, 8;
	// begin inline asm
	{  .reg .s32 r0;  .reg .pred p;  shfl.sync.up.b32 r0|p, %r494, %r502, %r509, %r511;  @p add.s32 r0, r0, %r494;  mov.s32 %r500, r0;}
	// end inline asm
	mov.b32 	%r508, 16;
	// begin inline asm
	{  .reg .s32 r0;  .reg .pred p;  shfl.sync.up.b32 r0|p, %r500, %r508, %r509, %r511;  @p add.s32 r0, r0, %r500;  mov.s32 %r506, r0;}
	// end inline asm
	sub.s32 	%r536, %r506, %r486;
	add.s32 	%r537, %r514, %r536;
	add.s32 	%r538, %r515, %r537;
	add.s32 	%r539, %r516, %r538;
	add.s32 	%r540, %r517, %r539;
	add.s32 	%r541, %r518, %r540;
	add.s32 	%r542, %r519, %r541;
	add.s32 	%r543, %r520, %r542;
	add.s32 	%r544, %r521, %r543;
	add.s32 	%r545, %r522, %r544;
	add.s32 	%r546, %r523, %r545;
	add.s32 	%r547, %r524, %r546;
	st.shared.u32 	[%r513+13328], %r536;
	st.shared.u32 	[%r513+13332], %r537;
	st.shared.u32 	[%r513+13336], %r538;
	st.shared.u32 	[%r513+13340], %r539;
	st.shared.u32 	[%r513+13344], %r540;
	st.shared.u32 	[%r513+13348], %r541;
	st.shared.u32 	[%r513+13352], %r542;
	st.shared.u32 	[%r513+13356], %r543;
	st.shared.u32 	[%r513+13360], %r544;
	st.shared.u32 	[%r513+13364], %r545;
	st.shared.u32 	[%r513+13368], %r546;
	st.shared.u32 	[%r513+13372], %r547;
$L__BB10_113:
	setp.gt.u32 	%p72, %r1, 255;
	bar.sync 	0;
	ld.shared.u32 	%r137, [%r136];
	@%p72 bra 	$L__BB10_115;
	ld.shared.u32 	%r548, [%r121];
	add.s32 	%r549, %r548, %r137;
	st.shared.u32 	[%r121], %r549;
	ld.shared.u32 	%r550, [%r121+1024];
	add.s32 	%r551, %r550, %r137;
	st.shared.u32 	[%r121+1024], %r551;
	ld.shared.u32 	%r552, [%r121+2048];
	add.s32 	%r553, %r552, %r137;
	st.shared.u32 	[%r121+2048], %r553;
	ld.shared.u32 	%r554, [%r121+3072];
	add.s32 	%r555, %r554, %r137;
	st.shared.u32 	[%r121+3072], %r555;
	ld.shared.u32 	%r556, [%r121+4096];
	add.s32 	%r557, %r556, %r137;
	st.shared.u32 	[%r121+4096], %r557;
	ld.shared.u32 	%r558, [%r121+5120];
	add.s32 	%r559, %r558, %r137;
	st.shared.u32 	[%r121+5120], %r559;
	ld.shared.u32 	%r560, [%r121+6144];
	add.s32 	%r561, %r560, %r137;
	st.shared.u32 	[%r121+6144], %r561;
	ld.shared.u32 	%r562, [%r121+7168];
	add.s32 	%r563, %r562, %r137;
	st.shared.u32 	[%r121+7168], %r563;
	ld.shared.u32 	%r564, [%r121+8192];
	add.s32 	%r565, %r564, %r137;
	st.shared.u32 	[%r121+8192], %r565;
	ld.shared.u32 	%r566, [%r121+9216];
	add.s32 	%r567, %r566, %r137;
	st.shared.u32 	[%r121+9216], %r567;
	ld.shared.u32 	%r568, [%r121+10240];
	add.s32 	%r569, %r568, %r137;
	st.shared.u32 	[%r121+10240], %r569;
	ld.shared.u32 	%r570, [%r121+11264];
	add.s32 	%r571, %r570, %r137;
	st.shared.u32 	[%r121+11264], %r571;
$L__BB10_115:
	bar.sync 	0;
	// begin inline asm
	mov.u32 %r572, %lanemask_le;
	// end inline asm
	mov.b32 	%r575, 1;
	// begin inline asm
	{
    .reg .pred p;
    and.b32 %r573, %r107, %r575;    setp.ne.u32 p, %r573, 0;
    vote.ballot.sync.b32 %r573, p, 0xffffffff;
    @!p not.b32 %r573, %r573;
}

	// end inline asm
	mov.b32 	%r578, 2;
	// begin inline asm
	{
    .reg .pred p;
    and.b32 %r576, %r107, %r578;    setp.ne.u32 p, %r576, 0;
    vote.ballot.sync.b32 %r576, p, 0xffffffff;
    @!p not.b32 %r576, %r576;
}

	// end inline asm
	and.b32  	%r598, %r576, %r573;
	mov.b32 	%r581, 4;
	// begin inline asm
	{
    .reg .pred p;
    and.b32 %r579, %r107, %r581;    setp.ne.u32 p, %r579, 0;
    vote.ballot.sync.b32 %r579, p, 0xffffffff;
    @!p not.b32 %r579, %r579;
}

	// end inline asm
	and.b32  	%r599, %r579, %r598;
	mov.b32 	%r584, 8;
	// begin inline asm
	{
    .reg .pred p;
    and.b32 %r582, %r107, %r584;    setp.ne.u32 p, %r582, 0;
    vote.ballot.sync.b32 %r582, p, 0xffffffff;
    @!p not.b32 %r582, %r582;
}

	// end inline asm
	and.b32  	%r600, %r582, %r599;
	mov.b32 	%r587, 16;
	// begin inline asm
	{
    .reg .pred p;
    and.b32 %r585, %r107, %r587;    setp.ne.u32 p, %r585, 0;
    vote.ballot.sync.b32 %r585, p, 0xffffffff;
    @!p not.b32 %r585, %r585;
}

	// end inline asm
	and.b32  	%r601, %r585, %r600;
	mov.b32 	%r590, 32;
	// begin inline asm
	{
    .reg .pred p;
    and.b32 %r588, %r107, %r590;    setp.ne.u32 p, %r588, 0;
    vote.ballot.sync.b32 %r588, p, 0xffffffff;
    @!p not.b32 %r588, %r588;
}

	// end inline asm
	and.b32  	%r602, %r588, %r601;
	mov.b32 	%r593, 64;
	// begin inline asm
	{
    .reg .pred p;
    and.b32 %r591, %r107, %r593;    setp.ne.u32 p, %r591, 0;
    vote.ballot.sync.b32 %r591, p, 0xffffffff;
    @!p not.b32 %r591, %r591;
}

	// end inline asm
	and.b32  	%r603, %r591, %r602;
	mov.b32 	%r596, 128;
	// begin inline asm
	{
    .reg .pred p;
    and.b32 %r594, %r107, %r596;    setp.ne.u32 p, %r594, 0;
    vote.ballot.sync.b32 %r594, p, 0xffffffff;
    @!p not.b32 %r594, %r594;
}

	// end inline asm
	and.b32  	%r604, %r594, %r603;
	clz.b32 	%r605, %r604;
	sub.s32 	%r139, 31, %r605;
	and.b32  	%r606, %r572, %r604;
	popc.b32 	%r140, %r606;
	setp.ne.s32 	%p73, %r248, %r139;
	mov.b32 	%r1685, 0;
	@%p73 bra 	$L__BB10_117;
	atom.shared.add.u32 	%r1685, [%r108], %r140;
$L__BB10_117:
	ld.param.u32 	%r1591, [_ZN3cub18CUB_300001_SM_10006detail10radix_sort29DeviceRadixSortOnesweepKernelINS1_5radix10policy_hubIjNS0_8NullTypeEyE10Policy1000ELNS0_9SortOrderE0EjS6_yiiNS1_21identity_decomposer_tEEEvPT5_SC_PT3_PKSD_PT1_PKSH_PT2_PKSL_T4_iiT6__param_9];
	shfl.sync.idx.b32	%r632|%p74, %r1685, %r139, 31, -1;
	add.s32 	%r143, %r140, %r632;
	shr.u32 	%r633, %r1654, %r1591;
	and.b32  	%r629, %r633, %r82;
	mov.b32 	%r609, 1;
	// begin inline asm
	{
    .reg .pred p;
    and.b32 %r607, %r629, %r609;    setp.ne.u32 p, %r607, 0;
    vote.ballot.sync.b32 %r607, p, 0xffffffff;
    @!p not.b32 %r607, %r607;
}

	// end inline asm
	mov.b32 	%r612, 2;
	// begin inline asm
	{
    .reg .pred p;
    and.b32 %r610, %r629, %r612;    setp.ne.u32 p, %r610, 0;
    vote.ballot.sync.b32 %r610, p, 0xffffffff;
    @!p not.b32 %r610, %r610;
}

	// end inline asm
	and.b32  	%r634, %r610, %r607;
	mov.b32 	%r615, 4;
	// begin inline asm
	{
    .reg .pred p;
    and.b32 %r613, %r629, %r615;    setp.ne.u32 p, %r613, 0;
    vote.ballot.sync.b32 %r613, p, 0xffffffff;
    @!p not.b32 %r613, %r613;
}

	// end inline asm
	and.b32  	%r635, %r613, %r634;
	mov.b32 	%r618, 8;
	// begin inline asm
	{
    .reg .pred p;
    and.b32 %r616, %r629, %r618;    setp.ne.u32 p, %r616, 0;
    vote.ballot.sync.b32 %r616, p, 0xffffffff;
    @!p not.b32 %r616, %r616;
}

	// end inline asm
	and.b32  	%r636, %r616, %r635;
	mov.b32 	%r621, 16;
	// begin inline asm
	{
    .reg .pred p;
    and.b32 %r619, %r629, %r621;    setp.ne.u32 p, %r619, 0;
    vote.ballot.sync.b32 %r619, p, 0xffffffff;
    @!p not.b32 %r619, %r619;
}

	// end inline asm
	and.b32  	%r637, %r619, %r636;
	mov.b32 	%r624, 32;
	// begin inline asm
	{
    .reg .pred p;
    and.b32 %r622, %r629, %r624;    setp.ne.u32 p, %r622, 0;
    vote.ballot.sync.b32 %r622, p, 0xffffffff;
    @!p not.b32 %r622, %r622;
}

	// end inline asm
	and.b32  	%r638, %r622, %r637;
	mov.b32 	%r627, 64;
	// begin inline asm
	{
    .reg .pred p;
    and.b32 %r625, %r629, %r627;    setp.ne.u32 p, %r625, 0;
    vote.ballot.sync.b32 %r625, p, 0xffffffff;
    @!p not.b32 %r625, %r625;
}

	// end inline asm
	and.b32  	%r639, %r625, %r638;
	mov.b32 	%r630, 128;
	// begin inline asm
	{
    .reg .pred p;
    and.b32 %r628, %r629, %r630;    setp.ne.u32 p, %r628, 0;
    vote.ballot.sync.b32 %r628, p, 0xffffffff;
    @!p not.b32 %r628, %r628;
}

	// end inline asm
	and.b32  	%r640, %r628, %r639;
	clz.b32 	%r641, %r640;
	sub.s32 	%r144, 31, %r641;
	and.b32  	%r642, %r572, %r640;
	popc.b32 	%r145, %r642;
	setp.ne.s32 	%p75, %r248, %r144;
	mov.b32 	%r1686, 0;
	@%p75 bra 	$L__BB10_119;
	atom.shared.add.u32 	%r1686, [%r109], %r145;
$L__BB10_119:
	ld.param.u32 	%r1592, [_ZN3cub18CUB_300001_SM_10006detail10radix_sort29DeviceRadixSortOnesweepKernelINS1_5radix10policy_hubIjNS0_8NullTypeEyE10Policy1000ELNS0_9SortOrderE0EjS6_yiiNS1_21identity_decomposer_tEEEvPT5_SC_PT3_PKSD_PT1_PKSH_PT2_PKSL_T4_iiT6__param_9];
	shfl.sync.idx.b32	%r668|%p76, %r1686, %r144, 31, -1;
	add.s32 	%r148, %r145, %r668;
	shr.u32 	%r669, %r1655, %r1592;
	and.b32  	%r665, %r669, %r82;
	mov.b32 	%r645, 1;
	// begin inline asm
	{
    .reg .pred p;
    and.b32 %r643, %r665, %r645;    setp.ne.u32 p, %r643, 0;
    vote.ballot.sync.b32 %r643, p, 0xffffffff;
    @!p not.b32 %r643, %r643;
}

	// end inline asm
	mov.b32 	%r648, 2;
	// begin inline asm
	{
    .reg .pred p;
    and.b32 %r646, %r665, %r648;    setp.ne.u32 p, %r646, 0;
    vote.ballot.sync.b32 %r646, p, 0xffffffff;
    @!p not.b32 %r646, %r646;
}

	// end inline asm
	and.b32  	%r670, %r646, %r643;
	mov.b32 	%r651, 4;
	// begin inline asm
	{
    .reg .pred p;
    and.b32 %r649, %r665, %r651;    setp.ne.u32 p, %r649, 0;
    vote.ballot.sync.b32 %r649, p, 0xffffffff;
    @!p not.b32 %r649, %r649;
}

	// end inline asm
	and.b32  	%r671, %r649, %r670;
	mov.b32 	%r654, 8;
	// begin inline asm
	{
    .reg .pred p;
    and.b32 %r652, %r665, %r654;    setp.ne.u32 p, %r652, 0;
    vote.ballot.sync.b32 %r652, p, 0xffffffff;
    @!p not.b32 %r652, %r652;
}

	// end inline asm
	and.b32  	%r672, %r652, %r671;
	mov.b32 	%r657, 16;
	// begin inline asm
	{
    .reg .pred p;
    and.b32 %r655, %r665, %r657;    setp.ne.u32 p, %r655, 0;
    vote.ballot.sync.b32 %r655, p, 0xffffffff;
    @!p not.b32 %r655, %r655;
}

	// end inline asm
	and.b32  	%r673, %r655, %r672;
	mov.b32 	%r660, 32;
	// begin inline asm
	{
    .reg .pred p;
    and.b32 %r658, %r665, %r660;    setp.ne.u32 p, %r658, 0;
    vote.ballot.sync.b32 %r658, p, 0xffffffff;
    @!p not.b32 %r658, %r658;
}

	// end inline asm
	and.b32  	%r674, %r658, %r673;
	mov.b32 	%r663, 64;
	// begin inline asm
	{
    .reg .pred p;
    and.b32 %r661, %r665, %r663;    setp.ne.u32 p, %r661, 0;
    vote.ballot.sync.b32 %r661, p, 0xffffffff;
    @!p not.b32 %r661, %r661;
}

	// end inline asm
	and.b32  	%r675, %r661, %r674;
	mov.b32 	%r666, 128;
	// begin inline asm
	{
    .reg .pred p;
    and.b32 %r664, %r665, %r666;    setp.ne.u32 p, %r664, 0;
    vote.ballot.sync.b32 %r664, p, 0xffffffff;
    @!p not.b32 %r664, %r664;
}

	// end inline asm
	and.b32  	%r676, %r664, %r675;
	clz.b32 	%r677, %r676;
	sub.s32 	%r149, 31, %r677;
	and.b32  	%r678, %r572, %r676;
	popc.b32 	%r150, %r678;
	setp.ne.s32 	%p77, %r248, %r149;
	mov.b32 	%r1687, 0;
	@%p77 bra 	$L__BB10_121;
	atom.shared.add.u32 	%r1687, [%r110], %r150;
$L__BB10_121:
	ld.param.u32 	%r1593, [_ZN3cub18CUB_300001_SM_10006detail10radix_sort29DeviceRadixSortOnesweepKernelINS1_5radix10policy_hubIjNS0_8NullTypeEyE10Policy1000ELNS0_9SortOrderE0EjS6_yiiNS1_21identity_decomposer_tEEEvPT5_SC_PT3_PKSD_PT1_PKSH_PT2_PKSL_T4_iiT6__param_9];
	shfl.sync.idx.b32	%r704|%p78, %r1687, %r149, 31, -1;
	add.s32 	%r153, %r150, %r704;
	shr.u32 	%r705, %r1656, %r1593;
	and.b32  	%r701, %r705, %r82;
	mov.b32 	%r681, 1;
	// begin inline asm
	{
    .reg .pred p;
    and.b32 %r679, %r701, %r681;    setp.ne.u32 p, %r679, 0;
    vote.ballot.sync.b32 %r679, p, 0xffffffff;
    @!p not.b32 %r679, %r679;
}

	// end inline asm
	mov.b32 	%r684, 2;
	// begin inline asm
	{
    .reg .pred p;
    and.b32 %r682, %r701, %r684;    setp.ne.u32 p, %r682, 0;
    vote.ballot.sync.b32 %r682, p, 0xffffffff;
    @!p not.b32 %r682, %r682;
}

	// end inline asm
	and.b32  	%r706, %r682, %r679;
	mov.b32 	%r687, 4;
	// begin inline asm
	{
    .reg .pred p;
    and.b32 %r685, %r701, %r687;    setp.ne.u32 p, %r685, 0;
    vote.ballot.sync.b32 %r685, p, 0xffffffff;
    @!p not.b32 %r685, %r685;
}

	// end inline asm
	and.b32  	%r707, %r685, %r706;
	mov.b32 	%r690, 8;
	// begin inline asm
	{
    .reg .pred p;
    and.b32 %r688, %r701, %r690;    setp.ne.u32 p, %r688, 0;
    vote.ballot.sync.b32 %r688, p, 0xffffffff;
    @!p not.b32 %r688, %r688;
}

	// end inline asm
	and.b32  	%r708, %r688, %r707;
	mov.b32 	%r693, 16;
	// begin inline asm
	{
    .reg .pred p;
    and.b32 %r691, %r701, %r693;    setp.ne.u32 p, %r691, 0;
    vote.ballot.sync.b32 %r691, p, 0xffffffff;
    @!p not.b32 %r691, %r691;
}

	// end inline asm
	and.b32  	%r709, %r691, %r708;
	mov.b32 	%r696, 32;
	// begin inline asm
	{
    .reg .pred p;
    and.b32 %r694, %r701, %r696;    setp.ne.u32 p, %r694, 0;
    vote.ballot.sync.b32 %r694, p, 0xffffffff;
    @!p not.b32 %r694, %r694;
}

	// end inline asm
	and.b32  	%r710, %r694, %r709;
	mov.b32 	%r699, 64;
	// begin inline asm
	{
    .reg .pred p;
    and.b32 %r697, %r701, %r699;    setp.ne.u32 p, %r697, 0;
    vote.ballot.sync.b32 %r697, p, 0xffffffff;
    @!p not.b32 %r697, %r697;
}

	// end inline asm
	and.b32  	%r711, %r697, %r710;
	mov.b32 	%r702, 128;
	// begin inline asm
	{
    .reg .pred p;
    and.b32 %r700, %r701, %r702;    setp.ne.u32 p, %r700, 0;
    vote.ballot.sync.b32 %r700, p, 0xffffffff;
    @!p not.b32 %r700, %r700;
}

	// end inline asm
	and.b32  	%r712, %r700, %r711;
	clz.b32 	%r713, %r712;
	sub.s32 	%r154, 31, %r713;
	and.b32  	%r714, %r572, %r712;
	popc.b32 	%r155, %r714;
	setp.ne.s32 	%p79, %r248, %r154;
	mov.b32 	%r1688, 0;
	@%p79 bra 	$L__BB10_123;
	atom.shared.add.u32 	%r1688, [%r111], %r155;
$L__BB10_123:
	ld.param.u32 	%r1594, [_ZN3cub18CUB_300001_SM_10006detail10radix_sort29DeviceRadixSortOnesweepKernelINS1_5radix10policy_hubIjNS0_8NullTypeEyE10Policy1000ELNS0_9SortOrderE0EjS6_yiiNS1_21identity_decomposer_tEEEvPT5_SC_PT3_PKSD_PT1_PKSH_PT2_PKSL_T4_iiT6__param_9];
	shfl.sync.idx.b32	%r740|%p80, %r1688, %r154, 31, -1;
	add.s32 	%r158, %r155, %r740;
	shr.u32 	%r741, %r1657, %r1594;
	and.b32  	%r737, %r741, %r82;
	mov.b32 	%r717, 1;
	// begin inline asm
	{
    .reg .pred p;
    and.b32 %r715, %r737, %r717;    setp.ne.u32 p, %r715, 0;
    vote.ballot.sync.b32 %r715, p, 0xffffffff;
    @!p not.b32 %r715, %r715;
}

	// end inline asm
	mov.b32 	%r720, 2;
	// begin inline asm
	{
    .reg .pred p;
    and.b32 %r718, %r737, %r720;    setp.ne.u32 p, %r718, 0;
    vote.ballot.sync.b32 %r718, p, 0xffffffff;
    @!p not.b32 %r718, %r718;
}

	// end inline asm
	and.b32  	%r742, %r718, %r715;
	mov.b32 	%r723, 4;
	// begin inline asm
	{
    .reg .pred p;
    and.b32 %r721, %r737, %r723;    setp.ne.u32 p, %r721, 0;
    vote.ballot.sync.b32 %r721, p, 0xffffffff;
    @!p not.b32 %r721, %r721;
}

	// end inline asm
	and.b32  	%r743, %r721, %r742;
	mov.b32 	%r726, 8;
	// begin inline asm
	{
    .reg .pred p;
    and.b32 %r724, %r737, %r726;    setp.ne.u32 p, %r724, 0;
    vote.ballot.sync.b32 %r724, p, 0xffffffff;
    @!p not.b32 %r724, %r724;
}

	// end inline asm
	and.b32  	%r744, %r724, %r743;
	mov.b32 	%r729, 16;
	// begin inline asm
	{
    .reg .pred p;
    and.b32 %r727, %r737, %r729;    setp.ne.u32 p, %r727, 0;
    vote.ballot.sync.b32 %r727, p, 0xffffffff;
    @!p not.b32 %r727, %r727;
}

	// end inline asm
	and.b32  	%r745, %r727, %r744;
	mov.b32 	%r732, 32;
	// begin inline asm
	{
    .reg .pred p;
    and.b32 %r730, %r737, %r732;    setp.ne.u32 p, %r730, 0;
    vote.ballot.sync.b32 %r730, p, 0xffffffff;
    @!p not.b32 %r730, %r730;
}

	// end inline asm
	and.b32  	%r746, %r730, %r745;
	mov.b32 	%r735, 64;
	// begin inline asm
	{
    .reg .pred p;
    and.b32 %r733, %r737, %r735;    setp.ne.u32 p, %r733, 0;
    vote.ballot.sync.b32 %r733, p, 0xffffffff;
    @!p not.b32 %r733, %r733;
}

	// end inline asm
	and.b32  	%r747, %r733, %r746;
	mov.b32 	%r738, 128;
	// begin inline asm
	{
    .reg .pred p;
    and.b32 %r736, %r737, %r738;    setp.ne.u32 p, %r736, 0;
    vote.ballot.sync.b32 %r736, p, 0xffffffff;
    @!p not.b32 %r736, %r736;
}

	// end inline asm
	and.b32  	%r748, %r736, %r747;
	clz.b32 	%r749, %r748;
	sub.s32 	%r159, 31, %r749;
	and.b32  	%r750, %r572, %r748;
	popc.b32 	%r160, %r750;
	setp.ne.s32 	%p81, %r248, %r159;
	mov.b32 	%r1689, 0;
	@%p81 bra 	$L__BB10_125;
	atom.shared.add.u32 	%r1689, [%r112], %r160;
$L__BB10_125:
	ld.param.u32 	%r1595, [_ZN3cub18CUB_300001_SM_10006detail10radix_sort29DeviceRadixSortOnesweepKernelINS1_5radix10policy_hubIjNS0_8NullTypeEyE10Policy1000ELNS0_9SortOrderE0EjS6_yiiNS1_21identity_decomposer_tEEEvPT5_SC_PT3_PKSD_PT1_PKSH_PT2_PKSL_T4_iiT6__param_9];
	shfl.sync.idx.b32	%r776|%p82, %r1689, %r159, 31, -1;
	add.s32 	%r163, %r160, %r776;
	shr.u32 	%r777, %r1658, %r1595;
	and.b32  	%r773, %r777, %r82;
	mov.b32 	%r753, 1;
	// begin inline asm
	{
    .reg .pred p;
    and.b32 %r751, %r773, %r753;    setp.ne.u32 p, %r751, 0;
    vote.ballot.sync.b32 %r751, p, 0xffffffff;
    @!p not.b32 %r751, %r751;
}

	// end inline asm
	mov.b32 	%r756, 2;
	// begin inline asm
	{
    .reg .pred p;
    and.b32 %r754, %r773, %r756;    setp.ne.u32 p, %r754, 0;
    vote.ballot.sync.b32 %r754, p, 0xffffffff;
    @!p not.b32 %r754, %r754;
}

	// end inline asm
	and.b32  	%r778, %r754, %r751;
	mov.b32 	%r759, 4;
	// begin inline asm
	{
    .reg .pred p;
    and.b32 %r757, %r773, %r759;    setp.ne.u32 p, %r757, 0;
    vote.ballot.sync.b32 %r757, p, 0xffffffff;
    @!p not.b32 %r757, %r757;
}

	// end inline asm
	and.b32  	%r779, %r757, %r778;
	mov.b32 	%r762, 8;
	// begin inline asm
	{
    .reg .pred p;
    and.b32 %r760, %r773, %r762;    setp.ne.u32 p, %r760, 0;
    vote.ballot.sync.b32 %r760, p, 0xffffffff;
    @!p not.b32 %r760, %r760;
}

	// end inline asm
	and.b32  	%r780, %r760, %r779;
	mov.b32 	%r765, 16;
	// begin inline asm
	{
    .reg .pred p;
    and.b32 %r763, %r773, %r765;    setp.ne.u32 p, %r763, 0;
    vote.ballot.sync.b32 %r763, p, 0xffffffff;
    @!p not.b32 %r763, %r763;
}

	// end inline asm
	and.b32  	%r781, %r763, %r780;
	mov.b32 	%r768, 32;
	// begin inline asm
	{
    .reg .pred p;
    and.b32 %r766, %r773, %r768;    setp.ne.u32 p, %r766, 0;
    vote.ballot.sync.b32 %r766, p, 0xffffffff;
    @!p not.b32 %r766, %r766;
}

	// end inline asm
	and.b32  	%r782, %r766, %r781;
	mov.b32 	%r771, 64;
	// begin inline asm
	{
    .reg .pred p;
    and.b32 %r769, %r773, %r771;    setp.ne.u32 p, %r769, 0;
    vote.ballot.sync.b32 %r769, p, 0xffffffff;
    @!p not.b32 %r769, %r769;
}

	// end inline asm
	and.b32  	%r783, %r769, %r782;
	mov.b32 	%r774, 128;
	// begin inline asm
	{
    .reg .pred p;
    and.b32 %r772, %r773, %r774;    setp.ne.u32 p, %r772, 0;
    vote.ballot.sync.b32 %r772, p, 0xffffffff;
    @!p not.b32 %r772, %r772;
}

	// end inline asm
	and.b32  	%r784, %r772, %r783;
	clz.b32 	%r785, %r784;
	sub.s32 	%r164, 31, %r785;
	and.b32  	%r786, %r572, %r784;
	popc.b32 	%r165, %r786;
	setp.ne.s32 	%p83, %r248, %r164;
	mov.b32 	%r1690, 0;
	@%p83 bra 	$L__BB10_127;
	atom.shared.add.u32 	%r1690, [%r113], %r165;
$L__BB10_127:
	ld.param.u32 	%r1596, [_ZN3cub18CUB_300001_SM_10006detail10radix_sort29DeviceRadixSortOnesweepKernelINS1_5radix10policy_hubIjNS0_8NullTypeEyE10Policy1000ELNS0_9SortOrderE0EjS6_yiiNS1_21identity_decomposer_tEEEvPT5_SC_PT3_PKSD_PT1_PKSH_PT2_PKSL_T4_iiT6__param_9];
	shfl.sync.idx.b32	%r812|%p84, %r1690, %r164, 31, -1;
	add.s32 	%r168, %r165, %r812;
	shr.u32 	%r813, %r1659, %r1596;
	and.b32  	%r809, %r813, %r82;
	mov.b32 	%r789, 1;
	// begin inline asm
	{
    .reg .pred p;
    and.b32 %r787, %r809, %r789;    setp.ne.u32 p, %r787, 0;
    vote.ballot.sync.b32 %r787, p, 0xffffffff;
    @!p not.b32 %r787, %r787;
}

	// end inline asm
	mov.b32 	%r792, 2;
	// begin inline asm
	{
    .reg .pred p;
    and.b32 %r790, %r809, %r792;    setp.ne.u32 p, %r790, 0;
    vote.ballot.sync.b32 %r790, p, 0xffffffff;
    @!p not.b32 %r790, %r790;
}

	// end inline asm
	and.b32  	%r814, %r790, %r787;
	mov.b32 	%r795, 4;
	// begin inline asm
	{
    .reg .pred p;
    and.b32 %r793, %r809, %r795;    setp.ne.u32 p, %r793, 0;
    vote.ballot.sync.b32 %r793, p, 0xffffffff;
    @!p not.b32 %r793, %r793;
}

	// end inline asm
	and.b32  	%r815, %r793, %r814;
	mov.b32 	%r798, 8;
	// begin inline asm
	{
    .reg .pred p;
    and.b32 %r796, %r809, %r798;    setp.ne.u32 p, %r796, 0;
    vote.ballot.sync.b32 %r796, p, 0xffffffff;
    @!p not.b32 %r796, %r796;
}

	// end inline asm
	and.b32  	%r816, %r796, %r815;
	mov.b32 	%r801, 16;
	// begin inline asm
	{
    .reg .pred p;
    and.b32 %r799, %r809, %r801;    setp.ne.u32 p, %r799, 0;
    vote.ballot.sync.b32 %r799, p, 0xffffffff;
    @!p not.b32 %r799, %r799;
}

	// end inline asm
	and.b32  	%r817, %r799, %r816;
	mov.b32 	%r804, 32;
	// begin inline asm
	{
    .reg .pred p;
    and.b32 %r802, %r809, %r804;    setp.ne.u32 p, %r802, 0;
    vote.ballot.sync.b32 %r802, p, 0xffffffff;
    @!p not.b32 %r802, %r802;
}

	// end inline asm
	and.b32  	%r818, %r802, %r817;
	mov.b32 	%r807, 64;
	// begin inline asm
	{
    .reg .pred p;
    and.b32 %r805, %r809, %r807;    setp.ne.u32 p, %r805, 0;
    vote.ballot.sync.b32 %r805, p, 0xffffffff;
    @!p not.b32 %r805, %r805;
}

	// end inline asm
	and.b32  	%r819, %r805, %r818;
	mov.b32 	%r810, 128;
	// begin inline asm
	{
    .reg .pred p;
    and.b32 %r808, %r809, %r810;    setp.ne.u32 p, %r808, 0;
    vote.ballot.sync.b32 %r808, p, 0xffffffff;
    @!p not.b32 %r808, %r808;
}

	// end inline asm
	and.b32  	%r820, %r808, %r819;
	clz.b32 	%r821, %r820;
	sub.s32 	%r169, 31, %r821;
	and.b32  	%r822, %r572, %r820;
	popc.b32 	%r170, %r822;
	setp.ne.s32 	%p85, %r248, %r169;
	mov.b32 	%r1691, 0;
	@%p85 bra 	$L__BB10_129;
	atom.shared.add.u32 	%r1691, [%r114], %r170;
$L__BB10_129:
	ld.param.u32 	%r1597, [_ZN3cub18CUB_300001_SM_10006detail10radix_sort29DeviceRadixSortOnesweepKernelINS1_5radix10policy_hubIjNS0_8NullTypeEyE10Policy1000ELNS0_9SortOrderE0EjS6_yiiNS1_21identity_decomposer_tEEEvPT5_SC_PT3_PKSD_PT1_PKSH_PT2_PKSL_T4_iiT6__param_9];
	shfl.sync.idx.b32	%r848|%p86, %r1691, %r169, 31, -1;
	add.s32 	%r173, %r170, %r848;
	shr.u32 	%r849, %r1660, %r1597;
	and.b32  	%r845, %r849, %r82;
	mov.b32 	%r825, 1;
	// begin inline asm
	{
    .reg .pred p;
    and.b32 %r823, %r845, %r825;    setp.ne.u32 p, %r823, 0;
    vote.ballot.sync.b32 %r823, p, 0xffffffff;
    @!p not.b32 %r823, %r823;
}

	// end inline asm
	mov.b32 	%r828, 2;
	// begin inline asm
	{
    .reg .pred p;
    and.b32 %r826, %r845, %r828;    setp.ne.u32 p, %r826, 0;
    vote.ballot.sync.b32 %r826, p, 0xffffffff;
    @!p not.b32 %r826, %r826;
}

	// end inline asm
	and.b32  	%r850, %r826, %r823;
	mov.b32 	%r831, 4;
	// begin inline asm
	{
    .reg .pred p;
    and.b32 %r829, %r845, %r831;    setp.ne.u32 p, %r829, 0;
    vote.ballot.sync.b32 %r829, p, 0xffffffff;
    @!p not.b32 %r829, %r829;
}

	// end inline asm
	and.b32  	%r851, %r829, %r850;
	mov.b32 	%r834, 8;
	// begin inline asm
	{
    .reg .pred p;
    and.b32 %r832, %r845, %r834;    setp.ne.u32 p, %r832, 0;
    vote.ballot.sync.b32 %r832, p, 0xffffffff;
    @!p not.b32 %r832, %r832;
}

	// end inline asm
	and.b32  	%r852, %r832, %r851;
	mov.b32 	%r837, 16;
	// begin inline asm
	{
    .reg .pred p;
    and.b32 %r835, %r845, %r837;    setp.ne.u32 p, %r835, 0;
    vote.ballot.sync.b32 %r835, p, 0xffffffff;
    @!p not.b32 %r835, %r835;
}

	// end inline asm
	and.b32  	%r853, %r835, %r852;
	mov.b32 	%r840, 32;
	// begin inline asm
	{
    .reg .pred p;
    and.b32 %r838, %r845, %r840;    setp.ne.u32 p, %r838, 0;
    vote.ballot.sync.b32 %r838, p, 0xffffffff;
    @!p not.b32 %r838, %r838;
}

	// end inline asm
	and.b32  	%r854, %r838, %r853;
	mov.b32 	%r843, 64;
	// begin inline asm
	{
    .reg .pred p;
    and.b32 %r841, %r845, %r843;    setp.ne.u32 p, %r841, 0;
    vote.ballot.sync.b32 %r841, p, 0xffffffff;
    @!p not.b32 %r841, %r841;
}

	// end inline asm
	and.b32  	%r855, %r841, %r854;
	mov.b32 	%r846, 128;
	// begin inline asm
	{
    .reg .pred p;
    and.b32 %r844, %r845, %r846;    setp.ne.u32 p, %r844, 0;
    vote.ballot.sync.b32 %r844, p, 0xffffffff;
    @!p not.b32 %r844, %r844;
}

	// end inline asm
	and.b32  	%r856, %r844, %r855;
	clz.b32 	%r857, %r856;
	sub.s32 	%r174, 31, %r857;
	and.b32  	%r858, %r572, %r856;
	popc.b32 	%r175, %r858;
	setp.ne.s32 	%p87, %r248, %r174;
	mov.b32 	%r1692, 0;
	@%p87 bra 	$L__BB10_131;
	ld.param.u32 	%r1598, [_ZN3cub18CUB_300001_SM_10006detail10radix_sort29DeviceRadixSortOnesweepKernelINS1_5radix10policy_hubIjNS0_8NullTypeEyE10Policy1000ELNS0_9SortOrderE0EjS6_yiiNS1_21identity_decomposer_tEEEvPT5_SC_PT3_PKSD_PT1_PKSH_PT2_PKSL_T4_iiT6__param_9];
	shl.b32 	%r859, %r1, 5;
	and.b32  	%r860, %r859, 31744;
	mov.u32 	%r861, _ZZN3cub18CUB_300001_SM_10006detail10radix_sort29DeviceRadixSortOnesweepKernelINS1_5radix10policy_hubIjNS0_8NullTypeEyE10Policy1000ELNS0_9SortOrderE0EjS6_yiiNS1_21identity_decomposer_tEEEvPT5_SC_PT3_PKSD_PT1_PKSH_PT2_PKSL_T4_iiT6_E1s;
	add.s32 	%r862, %r861, %r860;
	shr.u32 	%r863, %r1660, %r1598;
	and.b32  	%r864, %r863, %r82;
	shl.b32 	%r865, %r864, 2;
	add.s32 	%r866, %r862, %r865;
	atom.shared.add.u32 	%r1692, [%r866], %r175;
$L__BB10_131:
	ld.param.u32 	%r1599, [_ZN3cub18CUB_300001_SM_10006detail10radix_sort29DeviceRadixSortOnesweepKernelINS1_5radix10policy_hubIjNS0_8NullTypeEyE10Policy1000ELNS0_9SortOrderE0EjS6_yiiNS1_21identity_decomposer_tEEEvPT5_SC_PT3_PKSD_PT1_PKSH_PT2_PKSL_T4_iiT6__param_9];
	shfl.sync.idx.b32	%r892|%p88, %r1692, %r174, 31, -1;
	add.s32 	%r178, %r175, %r892;
	shr.u32 	%r893, %r1661, %r1599;
	and.b32  	%r889, %r893, %r82;
	mov.b32 	%r869, 1;
	// begin inline asm
	{
    .reg .pred p;
    and.b32 %r867, %r889, %r869;    setp.ne.u32 p, %r867, 0;
    vote.ballot.sync.b32 %r867, p, 0xffffffff;
    @!p not.b32 %r867, %r867;
}

	// end inline asm
	mov.b32 	%r872, 2;
	// begin inline asm
	{
    .reg .pred p;
    and.b32 %r870, %r889, %r872;    setp.ne.u32 p, %r870, 0;
    vote.ballot.sync.b32 %r870, p, 0xffffffff;
    @!p not.b32 %r870, %r870;
}

	// end inline asm
	and.b32  	%r894, %r870, %r867;
	mov.b32 	%r875, 4;
	// begin inline asm
	{
    .reg .pred p;
    and.b32 %r873, %r889, %r875;    setp.ne.u32 p, %r873, 0;
    vote.ballot.sync.b32 %r873, p, 0xffffffff;
    @!p not.b32 %r873, %r873;
}

	// end inline asm
	and.b32  	%r895, %r873, %r894;
	mov.b32 	%r878, 8;
	// begin inline asm
	{
    .reg .pred p;
    and.b32 %r876, %r889, %r878;    setp.ne.u32 p, %r876, 0;
    vote.ballot.sync.b32 %r876, p, 0xffffffff;
    @!p not.b32 %r876, %r876;
}

	// end inline asm
	and.b32  	%r896, %r876, %r895;
	mov.b32 	%r881, 16;
	// begin inline asm
	{
    .reg .pred p;
    and.b32 %r879, %r889, %r881;    setp.ne.u32 p, %r879, 0;
    vote.ballot.sync.b32 %r879, p, 0xffffffff;
    @!p not.b32 %r879, %r879;
}

	// end inline asm
	and.b32  	%r897, %r879, %r896;
	mov.b32 	%r884, 32;
	// begin inline asm
	{
    .reg .pred p;
    and.b32 %r882, %r889, %r884;    setp.ne.u32 p, %r882, 0;
    vote.ballot.sync.b32 %r882, p, 0xffffffff;
    @!p not.b32 %r882, %r882;
}

	// end inline asm
	and.b32  	%r898, %r882, %r897;
	mov.b32 	%r887, 64;
	// begin inline asm
	{
    .reg .pred p;
    and.b32 %r885, %r889, %r887;    setp.ne.u32 p, %r885, 0;
    vote.ballot.sync.b32 %r885, p, 0xffffffff;
    @!p not.b32 %r885, %r885;
}

	// end inline asm
	and.b32  	%r899, %r885, %r898;
	mov.b32 	%r890, 128;
	// begin inline asm
	{
    .reg .pred p;
    and.b32 %r888, %r889, %r890;    setp.ne.u32 p, %r888, 0;
    vote.ballot.sync.b32 %r888, p, 0xffffffff;
    @!p not.b32 %r888, %r888;
}

	// end inline asm
	and.b32  	%r900, %r888, %r899;
	clz.b32 	%r901, %r900;
	sub.s32 	%r179, 31, %r901;
	and.b32  	%r902, %r572, %r900;
	popc.b32 	%r180, %r902;
	setp.ne.s32 	%p89, %r248, %r179;
	mov.b32 	%r1693, 0;
	@%p89 bra 	$L__BB10_133;
	ld.param.u32 	%r1600, [_ZN3cub18CUB_300001_SM_10006detail10radix_sort29DeviceRadixSortOnesweepKernelINS1_5radix10policy_hubIjNS0_8NullTypeEyE10Policy1000ELNS0_9SortOrderE0EjS6_yiiNS1_21identity_decomposer_tEEEvPT5_SC_PT3_PKSD_PT1_PKSH_PT2_PKSL_T4_iiT6__param_9];
	shl.b32 	%r903, %r1, 5;
	and.b32  	%r904, %r903, 31744;
	mov.u32 	%r905, _ZZN3cub18CUB_300001_SM_10006detail10radix_sort29DeviceRadixSortOnesweepKernelINS1_5radix10policy_hubIjNS0_8NullTypeEyE10Policy1000ELNS0_9SortOrderE0EjS6_yiiNS1_21identity_decomposer_tEEEvPT5_SC_PT3_PKSD_PT1_PKSH_PT2_PKSL_T4_iiT6_E1s;
	add.s32 	%r906, %r905, %r904;
	shr.u32 	%r907, %r1661, %r1600;
	and.b32  	%r908, %r907, %r82;
	shl.b32 	%r909, %r908, 2;
	add.s32 	%r910, %r906, %r909;
	atom.shared.add.u32 	%r1693, [%r910], %r180;
$L__BB10_133:
	ld.param.u32 	%r1601, [_ZN3cub18CUB_300001_SM_10006detail10radix_sort29DeviceRadixSortOnesweepKernelINS1_5radix10policy_hubIjNS0_8NullTypeEyE10Policy1000ELNS0_9SortOrderE0EjS6_yiiNS1_21identity_decomposer_tEEEvPT5_SC_PT3_PKSD_PT1_PKSH_PT2_PKSL_T4_iiT6__param_9];
	shfl.sync.idx.b32	%r936|%p90, %r1693, %r179, 31, -1;
	add.s32 	%r183, %r180, %r936;
	shr.u32 	%r937, %r1662, %r1601;
	and.b32  	%r933, %r937, %r82;
	mov.b32 	%r913, 1;
	// begin inline asm
	{
    .reg .pred p;
    and.b32 %r911, %r933, %r913;    setp.ne.u32 p, %r911, 0;
    vote.ballot.sync.b32 %r911, p, 0xffffffff;
    @!p not.b32 %r911, %r911;
}

	// end inline asm
	mov.b32 	%r916, 2;
	// begin inline asm
	{
    .reg .pred p;
    and.b32 %r914, %r933, %r916;    setp.ne.u32 p, %r914, 0;
    vote.ballot.sync.b32 %r914, p, 0xffffffff;
    @!p not.b32 %r914, %r914;
}

	// end inline asm
	and.b32  	%r938, %r914, %r911;
	mov.b32 	%r919, 4;
	// begin inline asm
	{
    .reg .pred p;
    and.b32 %r917, %r933, %r919;    setp.ne.u32 p, %r917, 0;
    vote.ballot.sync.b32 %r917, p, 0xffffffff;
    @!p not.b32 %r917, %r917;
}

	// end inline asm
	and.b32  	%r939, %r917, %r938;
	mov.b32 	%r922, 8;
	// begin inline asm
	{
    .reg .pred p;
    and.b32 %r920, %r933, %r922;    setp.ne.u32 p, %r920, 0;
    vote.ballot.sync.b32 %r920, p, 0xffffffff;
    @!p not.b32 %r920, %r920;
}

	// end inline asm
	and.b32  	%r940, %r920, %r939;
	mov.b32 	%r925, 16;
	// begin inline asm
	{
    .reg .pred p;
    and.b32 %r923, %r933, %r925;    setp.ne.u32 p, %r923, 0;
    vote.ballot.sync.b32 %r923, p, 0xffffffff;
    @!p not.b32 %r923, %r923;
}

	// end inline asm
	and.b32  	%r941, %r923, %r940;
	mov.b32 	%r928, 32;
	// begin inline asm
	{
    .reg .pred p;
    and.b32 %r926, %r933, %r928;    setp.ne.u32 p, %r926, 0;
    vote.ballot.sync.b32 %r926, p, 0xffffffff;
    @!p not.b32 %r926, %r926;
}

	// end inline asm
	and.b32  	%r942, %r926, %r941;
	mov.b32 	%r931, 64;
	// begin inline asm
	{
    .reg .pred p;
    and.b32 %r929, %r933, %r931;    setp.ne.u32 p, %r929, 0;
    vote.ballot.sync.b32 %r929, p, 0xffffffff;
    @!p not.b32 %r929, %r929;
}

	// end inline asm
	and.b32  	%r943, %r929, %r942;
	mov.b32 	%r934, 128;
	// begin inline asm
	{
    .reg .pred p;
    and.b32 %r932, %r933, %r934;    setp.ne.u32 p, %r932, 0;
    vote.ballot.sync.b32 %r932, p, 0xffffffff;
    @!p not.b32 %r932, %r932;
}

	// end inline asm
	and.b32  	%r944, %r932, %r943;
	clz.b32 	%r945, %r944;
	sub.s32 	%r184, 31, %r945;
	and.b32  	%r946, %r572, %r944;
	popc.b32 	%r185, %r946;
	setp.ne.s32 	%p91, %r248, %r184;
	mov.b32 	%r1694, 0;
	@%p91 bra 	$L__BB10_135;
	atom.shared.add.u32 	%r1694, [%r115], %r185;
$L__BB10_135:
	ld.param.u32 	%r1602, [_ZN3cub18CUB_300001_SM_10006detail10radix_sort29DeviceRadixSortOnesweepKernelINS1_5radix10policy_hubIjNS0_8NullTypeEyE10Policy1000ELNS0_9SortOrderE0EjS6_yiiNS1_21identity_decomposer_tEEEvPT5_SC_PT3_PKSD_PT1_PKSH_PT2_PKSL_T4_iiT6__param_9];
	shfl.sync.idx.b32	%r972|%p92, %r1694, %r184, 31, -1;
	add.s32 	%r188, %r185, %r972;
	shr.u32 	%r973, %r1663, %r1602;
	and.b32  	%r969, %r973, %r82;
	mov.b32 	%r949, 1;
	// begin inline asm
	{
    .reg .pred p;
    and.b32 %r947, %r969, %r949;    setp.ne.u32 p, %r947, 0;
    vote.ballot.sync.b32 %r947, p, 0xffffffff;
    @!p not.b32 %r947, %r947;
}

	// end inline asm
	mov.b32 	%r952, 2;
	// begin inline asm
	{
    .reg .pred p;
    and.b32 %r950, %r969, %r952;    setp.ne.u32 p, %r950, 0;
    vote.ballot.sync.b32 %r950, p, 0xffffffff;
    @!p not.b32 %r950, %r950;
}

	// end inline asm
	and.b32  	%r974, %r950, %r947;
	mov.b32 	%r955, 4;
	// begin inline asm
	{
    .reg .pred p;
    and.b32 %r953, %r969, %r955;    setp.ne.u32 p, %r953, 0;
    vote.ballot.sync.b32 %r953, p, 0xffffffff;
    @!p not.b32 %r953, %r953;
}

	// end inline asm
	and.b32  	%r975, %r953, %r974;
	mov.b32 	%r958, 8;
	// begin inline asm
	{
    .reg .pred p;
    and.b32 %r956, %r969, %r958;    setp.ne.u32 p, %r956, 0;
    vote.ballot.sync.b32 %r956, p, 0xffffffff;
    @!p not.b32 %r956, %r956;
}

	// end inline asm
	and.b32  	%r976, %r956, %r975;
	mov.b32 	%r961, 16;
	// begin inline asm
	{
    .reg .pred p;
    and.b32 %r959, %r969, %r961;    setp.ne.u32 p, %r959, 0;
    vote.ballot.sync.b32 %r959, p, 0xffffffff;
    @!p not.b32 %r959, %r959;
}

	// end inline asm
	and.b32  	%r977, %r959, %r976;
	mov.b32 	%r964, 32;
	// begin inline asm
	{
    .reg .pred p;
    and.b32 %r962, %r969, %r964;    setp.ne.u32 p, %r962, 0;
    vote.ballot.sync.b32 %r962, p, 0xffffffff;
    @!p not.b32 %r962, %r962;
}

	// end inline asm
	and.b32  	%r978, %r962, %r977;
	mov.b32 	%r967, 64;
	// begin inline asm
	{
    .reg .pred p;
    and.b32 %r965, %r969, %r967;    setp.ne.u32 p, %r965, 0;
    vote.ballot.sync.b32 %r965, p, 0xffffffff;
    @!p not.b32 %r965, %r965;
}

	// end inline asm
	and.b32  	%r979, %r965, %r978;
	mov.b32 	%r970, 128;
	// begin inline asm
	{
    .reg .pred p;
    and.b32 %r968, %r969, %r970;    setp.ne.u32 p, %r968, 0;
    vote.ballot.sync.b32 %r968, p, 0xffffffff;
    @!p not.b32 %r968, %r968;
}

	// end inline asm
	and.b32  	%r980, %r968, %r979;
	clz.b32 	%r981, %r980;
	sub.s32 	%r189, 31, %r981;
	and.b32  	%r982, %r572, %r980;
	popc.b32 	%r190, %r982;
	setp.ne.s32 	%p93, %r248, %r189;
	mov.b32 	%r1695, 0;
	@%p93 bra 	$L__BB10_137;
	atom.shared.add.u32 	%r1695, [%r116], %r190;
$L__BB10_137:
	ld.param.u32 	%r1603, [_ZN3cub18CUB_300001_SM_10006detail10radix_sort29DeviceRadixSortOnesweepKernelINS1_5radix10policy_hubIjNS0_8NullTypeEyE10Policy1000ELNS0_9SortOrderE0EjS6_yiiNS1_21identity_decomposer_tEEEvPT5_SC_PT3_PKSD_PT1_PKSH_PT2_PKSL_T4_iiT6__param_9];
	shfl.sync.idx.b32	%r1008|%p94, %r1695, %r189, 31, -1;
	add.s32 	%r193, %r190, %r1008;
	shr.u32 	%r1009, %r1664, %r1603;
	and.b32  	%r1005, %r1009, %r82;
	mov.b32 	%r985, 1;
	// begin inline asm
	{
    .reg .pred p;
    and.b32 %r983, %r1005, %r985;    setp.ne.u32 p, %r983, 0;
    vote.ballot.sync.b32 %r983, p, 0xffffffff;
    @!p not.b32 %r983, %r983;
}

	// end inline asm
	mov.b32 	%r988, 2;
	// begin inline asm
	{
    .reg .pred p;
    and.b32 %r986, %r1005, %r988;    setp.ne.u32 p, %r986, 0;
    vote.ballot.sync.b32 %r986, p, 0xffffffff;
    @!p not.b32 %r986, %r986;
}

	// end inline asm
	and.b32  	%r1010, %r986, %r983;
	mov.b32 	%r991, 4;
	// begin inline asm
	{
    .reg .pred p;
    and.b32 %r989, %r1005, %r991;    setp.ne.u32 p, %r989, 0;
    vote.ballot.sync.b32 %r989, p, 0xffffffff;
    @!p not.b32 %r989, %r989;
}

	// end inline asm
	and.b32  	%r1011, %r989, %r1010;
	mov.b32 	%r994, 8;
	// begin inline asm
	{
    .reg .pred p;
    and.b32 %r992, %r1005, %r994;    setp.ne.u32 p, %r992, 0;
    vote.ballot.sync.b32 %r992, p, 0xffffffff;
    @!p not.b32 %r992, %r992;
}

	// end inline asm
	and.b32  	%r1012, %r992, %r1011;
	mov.b32 	%r997, 16;
	// begin inline asm
	{
    .reg .pred p;
    and.b32 %r995, %r1005, %r997;    setp.ne.u32 p, %r995, 0;
    vote.ballot.sync.b32 %r995, p, 0xffffffff;
    @!p not.b32 %r995, %r995;
}

	// end inline asm
	and.b32  	%r1013, %r995, %r1012;
	mov.b32 	%r1000, 32;
	// begin inline asm
	{
    .reg .pred p;
    and.b32 %r998, %r1005, %r1000;    setp.ne.u32 p, %r998, 0;
    vote.ballot.sync.b32 %r998, p, 0xffffffff;
    @!p not.b32 %r998, %r998;
}

	// end inline asm
	and.b32  	%r1014, %r998, %r1013;
	mov.b32 	%r1003, 64;
	// begin inline asm
	{
    .reg .pred p;
    and.b32 %r1001, %r1005, %r1003;    setp.ne.u32 p, %r1001, 0;
    vote.ballot.sync.b32 %r1001, p, 0xffffffff;
    @!p not.b32 %r1001, %r1001;
}

	// end inline asm
	and.b32  	%r1015, %r1001, %r1014;
	mov.b32 	%r1006, 128;
	// begin inline asm
	{
    .reg .pred p;
    and.b32 %r1004, %r1005, %r1006;    setp.ne.u32 p, %r1004, 0;
    vote.ballot.sync.b32 %r1004, p, 0xffffffff;
    @!p not.b32 %r1004, %r1004;
}

	// end inline asm
	and.b32  	%r1016, %r1004, %r1015;
	clz.b32 	%r1017, %r1016;
	sub.s32 	%r194, 31, %r1017;
	and.b32  	%r1018, %r572, %r1016;
	popc.b32 	%r195, %r1018;
	setp.ne.s32 	%p95, %r248, %r194;
	mov.b32 	%r1696, 0;
	@%p95 bra 	$L__BB10_139;
	atom.shared.add.u32 	%r1696, [%r117], %r195;
$L__BB10_139:
	ld.param.u32 	%r1604, [_ZN3cub18CUB_300001_SM_10006detail10radix_sort29DeviceRadixSortOnesweepKernelINS1_5radix10policy_hubIjNS0_8NullTypeEyE10Policy1000ELNS0_9SortOrderE0EjS6_yiiNS1_21identity_decomposer_tEEEvPT5_SC_PT3_PKSD_PT1_PKSH_PT2_PKSL_T4_iiT6__param_9];
	shfl.sync.idx.b32	%r1044|%p96, %r1696, %r194, 31, -1;
	add.s32 	%r198, %r195, %r1044;
	shr.u32 	%r1045, %r1665, %r1604;
	and.b32  	%r1041, %r1045, %r82;
	mov.b32 	%r1021, 1;
	// begin inline asm
	{
    .reg .pred p;
    and.b32 %r1019, %r1041, %r1021;    setp.ne.u32 p, %r1019, 0;
    vote.ballot.sync.b32 %r1019, p, 0xffffffff;
    @!p not.b32 %r1019, %r1019;
}

	// end inline asm
	mov.b32 	%r1024, 2;
	// begin inline asm
	{
    .reg .pred p;
    and.b32 %r1022, %r1041, %r1024;    setp.ne.u32 p, %r1022, 0;
    vote.ballot.sync.b32 %r1022, p, 0xffffffff;
    @!p not.b32 %r1022, %r1022;
}

	// end inline asm
	and.b32  	%r1046, %r1022, %r1019;
	mov.b32 	%r1027, 4;
	// begin inline asm
	{
    .reg .pred p;
    and.b32 %r1025, %r1041, %r1027;    setp.ne.u32 p, %r1025, 0;
    vote.ballot.sync.b32 %r1025, p, 0xffffffff;
    @!p not.b32 %r1025, %r1025;
}

	// end inline asm
	and.b32  	%r1047, %r1025, %r1046;
	mov.b32 	%r1030, 8;
	// begin inline asm
	{
    .reg .pred p;
    and.b32 %r1028, %r1041, %r1030;    setp.ne.u32 p, %r1028, 0;
    vote.ballot.sync.b32 %r1028, p, 0xffffffff;
    @!p not.b32 %r1028, %r1028;
}

	// end inline asm
	and.b32  	%r1048, %r1028, %r1047;
	mov.b32 	%r1033, 16;
	// begin inline asm
	{
    .reg .pred p;
    and.b32 %r1031, %r1041, %r1033;    setp.ne.u32 p, %r1031, 0;
    vote.ballot.sync.b32 %r1031, p, 0xffffffff;
    @!p not.b32 %r1031, %r1031;
}

	// end inline asm
	and.b32  	%r1049, %r1031, %r1048;
	mov.b32 	%r1036, 32;
	// begin inline asm
	{
    .reg .pred p;
    and.b32 %r1034, %r1041, %r1036;    setp.ne.u32 p, %r1034, 0;
    vote.ballot.sync.b32 %r1034, p, 0xffffffff;
    @!p not.b32 %r1034, %r1034;
}

	// end inline asm
	and.b32  	%r1050, %r1034, %r1049;
	mov.b32 	%r1039, 64;
	// begin inline asm
	{
    .reg .pred p;
    and.b32 %r1037, %r1041, %r1039;    setp.ne.u32 p, %r1037, 0;
    vote.ballot.sync.b32 %r1037, p, 0xffffffff;
    @!p not.b32 %r1037, %r1037;
}

	// end inline asm
	and.b32  	%r1051, %r1037, %r1050;
	mov.b32 	%r1042, 128;
	// begin inline asm
	{
    .reg .pred p;
    and.b32 %r1040, %r1041, %r1042;    setp.ne.u32 p, %r1040, 0;
    vote.ballot.sync.b32 %r1040, p, 0xffffffff;
    @!p not.b32 %r1040, %r1040;
}

	// end inline asm
	and.b32  	%r1052, %r1040, %r1051;
	clz.b32 	%r1053, %r1052;
	sub.s32 	%r199, 31, %r1053;
	and.b32  	%r1054, %r572, %r1052;
	popc.b32 	%r200, %r1054;
	setp.ne.s32 	%p97, %r248, %r199;
	mov.b32 	%r1697, 0;
	@%p97 bra 	$L__BB10_141;
	atom.shared.add.u32 	%r1697, [%r118], %r200;
$L__BB10_141:
	ld.param.u32 	%r1605, [_ZN3cub18CUB_300001_SM_10006detail10radix_sort29DeviceRadixSortOnesweepKernelINS1_5radix10policy_hubIjNS0_8NullTypeEyE10Policy1000ELNS0_9SortOrderE0EjS6_yiiNS1_21identity_decomposer_tEEEvPT5_SC_PT3_PKSD_PT1_PKSH_PT2_PKSL_T4_iiT6__param_9];
	shfl.sync.idx.b32	%r1080|%p98, %r1697, %r199, 31, -1;
	add.s32 	%r203, %r200, %r1080;
	shr.u32 	%r1081, %r1666, %r1605;
	and.b32  	%r1077, %r1081, %r82;
	mov.b32 	%r1057, 1;
	// begin inline asm
	{
    .reg .pred p;
    and.b32 %r1055, %r1077, %r1057;    setp.ne.u32 p, %r1055, 0;
    vote.ballot.sync.b32 %r1055, p, 0xffffffff;
    @!p not.b32 %r1055, %r1055;
}

	// end inline asm
	mov.b32 	%r1060, 2;
	// begin inline asm
	{
    .reg .pred p;
    and.b32 %r1058, %r1077, %r1060;    setp.ne.u32 p, %r1058, 0;
    vote.ballot.sync.b32 %r1058, p, 0xffffffff;
    @!p not.b32 %r1058, %r1058;
}

	// end inline asm
	and.b32  	%r1082, %r1058, %r1055;
	mov.b32 	%r1063, 4;
	// begin inline asm
	{
    .reg .pred p;
    and.b32 %r1061, %r1077, %r1063;    setp.ne.u32 p, %r1061, 0;
    vote.ballot.sync.b32 %r1061, p, 0xffffffff;
    @!p not.b32 %r1061, %r1061;
}

	// end inline asm
	and.b32  	%r1083, %r1061, %r1082;
	mov.b32 	%r1066, 8;
	// begin inline asm
	{
    .reg .pred p;
    and.b32 %r1064, %r1077, %r1066;    setp.ne.u32 p, %r1064, 0;
    vote.ballot.sync.b32 %r1064, p, 0xffffffff;
    @!p not.b32 %r1064, %r1064;
}

	// end inline asm
	and.b32  	%r1084, %r1064, %r1083;
	mov.b32 	%r1069, 16;
	// begin inline asm
	{
    .reg .pred p;
    and.b32 %r1067, %r1077, %r1069;    setp.ne.u32 p, %r1067, 0;
    vote.ballot.sync.b32 %r1067, p, 0xffffffff;
    @!p not.b32 %r1067, %r1067;
}

	// end inline asm
	and.b32  	%r1085, %r1067, %r1084;
	mov.b32 	%r1072, 32;
	// begin inline asm
	{
    .reg .pred p;
    and.b32 %r1070, %r1077, %r1072;    setp.ne.u32 p, %r1070, 0;
    vote.ballot.sync.b32 %r1070, p, 0xffffffff;
    @!p not.b32 %r1070, %r1070;
}

	// end inline asm
	and.b32  	%r1086, %r1070, %r1085;
	mov.b32 	%r1075, 64;
	// begin inline asm
	{
    .reg .pred p;
    and.b32 %r1073, %r1077, %r1075;    setp.ne.u32 p, %r1073, 0;
    vote.ballot.sync.b32 %r1073, p, 0xffffffff;
    @!p not.b32 %r1073, %r1073;
}

	// end inline asm
	and.b32  	%r1087, %r1073, %r1086;
	mov.b32 	%r1078, 128;
	// begin inline asm
	{
    .reg .pred p;
    and.b32 %r1076, %r1077, %r1078;    setp.ne.u32 p, %r1076, 0;
    vote.ballot.sync.b32 %r1076, p, 0xffffffff;
    @!p not.b32 %r1076, %r1076;
}

	// end inline asm
	and.b32  	%r1088, %r1076, %r1087;
	clz.b32 	%r1089, %r1088;
	sub.s32 	%r204, 31, %r1089;
	and.b32  	%r1090, %r572, %r1088;
	popc.b32 	%r205, %r1090;
	setp.ne.s32 	%p99, %r248, %r204;
	mov.b32 	%r1698, 0;
	@%p99 bra 	$L__BB10_143;
	atom.shared.add.u32 	%r1698, [%r119], %r205;
$L__BB10_143:
	ld.param.u32 	%r1606, [_ZN3cub18CUB_300001_SM_10006detail10radix_sort29DeviceRadixSortOnesweepKernelINS1_5radix10policy_hubIjNS0_8NullTypeEyE10Policy1000ELNS0_9SortOrderE0EjS6_yiiNS1_21identity_decomposer_tEEEvPT5_SC_PT3_PKSD_PT1_PKSH_PT2_PKSL_T4_iiT6__param_9];
	shfl.sync.idx.b32	%r1116|%p100, %r1698, %r204, 31, -1;
	add.s32 	%r208, %r205, %r1116;
	shr.u32 	%r1117, %r1667, %r1606;
	and.b32  	%r1113, %r1117, %r82;
	mov.b32 	%r1093, 1;
	// begin inline asm
	{
    .reg .pred p;
    and.b32 %r1091, %r1113, %r1093;    setp.ne.u32 p, %r1091, 0;
    vote.ballot.sync.b32 %r1091, p, 0xffffffff;
    @!p not.b32 %r1091, %r1091;
}

	// end inline asm
	mov.b32 	%r1096, 2;
	// begin inline asm
	{
    .reg .pred p;
    and.b32 %r1094, %r1113, %r1096;    setp.ne.u32 p, %r1094, 0;
    vote.ballot.sync.b32 %r1094, p, 0xffffffff;
    @!p not.b32 %r1094, %r1094;
}

	// end inline asm
	and.b32  	%r1118, %r1094, %r1091;
	mov.b32 	%r1099, 4;
	// begin inline asm
	{
    .reg .pred p;
    and.b32 %r1097, %r1113, %r1099;    setp.ne.u32 p, %r1097, 0;
    vote.ballot.sync.b32 %r1097, p, 0xffffffff;
    @!p not.b32 %r1097, %r1097;
}

	// end inline asm
	and.b32  	%r1119, %r1097, %r1118;
	mov.b32 	%r1102, 8;
	// begin inline asm
	{
    .reg .pred p;
    and.b32 %r1100, %r1113, %r1102;    setp.ne.u32 p, %r1100, 0;
    vote.ballot.sync.b32 %r1100, p, 0xffffffff;
    @!p not.b32 %r1100, %r1100;
}

	// end inline asm
	and.b32  	%r1120, %r1100, %r1119;
	mov.b32 	%r1105, 16;
	// begin inline asm
	{
    .reg .pred p;
    and.b32 %r1103, %r1113, %r1105;    setp.ne.u32 p, %r1103, 0;
    vote.ballot.sync.b32 %r1103, p, 0xffffffff;
    @!p not.b32 %r1103, %r1103;
}

	// end inline asm
	and.b32  	%r1121, %r1103, %r1120;
	mov.b32 	%r1108, 32;
	// begin inline asm
	{
    .reg .pred p;
    and.b32 %r1106, %r1113, %r1108;    setp.ne.u32 p, %r1106, 0;
    vote.ballot.sync.b32 %r1106, p, 0xffffffff;
    @!p not.b32 %r1106, %r1106;
}

	// end inline asm
	and.b32  	%r1122, %r1106, %r1121;
	mov.b32 	%r1111, 64;
	// begin inline asm
	{
    .reg .pred p;
    and.b32 %r1109, %r1113, %r1111;    setp.ne.u32 p, %r1109, 0;
    vote.ballot.sync.b32 %r1109, p, 0xffffffff;
    @!p not.b32 %r1109, %r1109;
}

	// end inline asm
	and.b32  	%r1123, %r1109, %r1122;
	mov.b32 	%r1114, 128;
	// begin inline asm
	{
    .reg .pred p;
    and.b32 %r1112, %r1113, %r1114;    setp.ne.u32 p, %r1112, 0;
    vote.ballot.sync.b32 %r1112, p, 0xffffffff;
    @!p not.b32 %r1112, %r1112;
}

	// end inline asm
	and.b32  	%r1124, %r1112, %r1123;
	clz.b32 	%r1125, %r1124;
	sub.s32 	%r209, 31, %r1125;
	and.b32  	%r1126, %r572, %r1124;
	popc.b32 	%r210, %r1126;
	setp.ne.s32 	%p101, %r248, %r209;
	mov.b32 	%r1699, 0;
	@%p101 bra 	$L__BB10_145;
	atom.shared.add.u32 	%r1699, [%r120], %r210;
$L__BB10_145:
	ld.param.u32 	%r1607, [_ZN3cub18CUB_300001_SM_10006detail10radix_sort29DeviceRadixSortOnesweepKernelINS1_5radix10policy_hubIjNS0_8NullTypeEyE10Policy1000ELNS0_9SortOrderE0EjS6_yiiNS1_21identity_decomposer_tEEEvPT5_SC_PT3_PKSD_PT1_PKSH_PT2_PKSL_T4_iiT6__param_9];
	shfl.sync.idx.b32	%r1152|%p102, %r1699, %r209, 31, -1;
	add.s32 	%r213, %r210, %r1152;
	shr.u32 	%r1153, %r1668, %r1607;
	and.b32  	%r1149, %r1153, %r82;
	mov.b32 	%r1129, 1;
	// begin inline asm
	{
    .reg .pred p;
    and.b32 %r1127, %r1149, %r1129;    setp.ne.u32 p, %r1127, 0;
    vote.ballot.sync.b32 %r1127, p, 0xffffffff;
    @!p not.b32 %r1127, %r1127;
}

	// end inline asm
	mov.b32 	%r1132, 2;
	// begin inline asm
	{
    .reg .pred p;
    and.b32 %r1130, %r1149, %r1132;    setp.ne.u32 p, %r1130, 0;
    vote.ballot.sync.b32 %r1130, p, 0xffffffff;
    @!p not.b32 %r1130, %r1130;
}

	// end inline asm
	and.b32  	%r1154, %r1130, %r1127;
	mov.b32 	%r1135, 4;
	// begin inline asm
	{
    .reg .pred p;
    and.b32 %r1133, %r1149, %r1135;    setp.ne.u32 p, %r1133, 0;
    vote.ballot.sync.b32 %r1133, p, 0xffffffff;
    @!p not.b32 %r1133, %r1133;
}

	// end inline asm
	and.b32  	%r1155, %r1133, %r1154;
	mov.b32 	%r1138, 8;
	// begin inline asm
	{
    .reg .pred p;
    and.b32 %r1136, %r1149, %r1138;    setp.ne.u32 p, %r1136, 0;
    vote.ballot.sync.b32 %r1136, p, 0xffffffff;
    @!p not.b32 %r1136, %r1136;
}

	// end inline asm
	and.b32  	%r1156, %r1136, %r1155;
	mov.b32 	%r1141, 16;
	// begin inline asm
	{
    .reg .pred p;
    and.b32 %r1139, %r1149, %r1141;    setp.ne.u32 p, %r1139, 0;
    vote.ballot.sync.b32 %r1139, p, 0xffffffff;
    @!p not.b32 %r1139, %r1139;
}

	// end inline asm
	and.b32  	%r1157, %r1139, %r1156;
	mov.b32 	%r1144, 32;
	// begin inline asm
	{
    .reg .pred p;
    and.b32 %r1142, %r1149, %r1144;    setp.ne.u32 p, %r1142, 0;
    vote.ballot.sync.b32 %r1142, p, 0xffffffff;
    @!p not.b32 %r1142, %r1142;
}

	// end inline asm
	and.b32  	%r1158, %r1142, %r1157;
	mov.b32 	%r1147, 64;
	// begin inline asm
	{
    .reg .pred p;
    and.b32 %r1145, %r1149, %r1147;    setp.ne.u32 p, %r1145, 0;
    vote.ballot.sync.b32 %r1145, p, 0xffffffff;
    @!p not.b32 %r1145, %r1145;
}

	// end inline asm
	and.b32  	%r1159, %r1145, %r1158;
	mov.b32 	%r1150, 128;
	// begin inline asm
	{
    .reg .pred p;
    and.b32 %r1148, %r1149, %r1150;    setp.ne.u32 p, %r1148, 0;
    vote.ballot.sync.b32 %r1148, p, 0xffffffff;
    @!p not.b32 %r1148, %r1148;
}

	// end inline asm
	and.b32  	%r1160, %r1148, %r1159;
	clz.b32 	%r1161, %r1160;
	sub.s32 	%r214, 31, %r1161;
	and.b32  	%r1162, %r572, %r1160;
	popc.b32 	%r215, %r1162;
	setp.ne.s32 	%p103, %r248, %r214;
	mov.b32 	%r1700, 0;
	@%p103 bra 	$L__BB10_147;
	ld.param.u32 	%r1608, [_ZN3cub18CUB_300001_SM_10006detail10radix_sort29DeviceRadixSortOnesweepKernelINS1_5radix10policy_hubIjNS0_8NullTypeEyE10Policy1000ELNS0_9SortOrderE0EjS6_yiiNS1_21identity_decomposer_tEEEvPT5_SC_PT3_PKSD_PT1_PKSH_PT2_PKSL_T4_iiT6__param_9];
	shl.b32 	%r1163, %r1, 5;
	and.b32  	%r1164, %r1163, 31744;
	mov.u32 	%r1165, _ZZN3cub18CUB_300001_SM_10006detail10radix_sort29DeviceRadixSortOnesweepKernelINS1_5radix10policy_hubIjNS0_8NullTypeEyE10Policy1000ELNS0_9SortOrderE0EjS6_yiiNS1_21identity_decomposer_tEEEvPT5_SC_PT3_PKSD_PT1_PKSH_PT2_PKSL_T4_iiT6_E1s;
	add.s32 	%r1166, %r1165, %r1164;
	shr.u32 	%r1167, %r1668, %r1608;
	and.b32  	%r1168, %r1167, %r82;
	shl.b32 	%r1169, %r1168, 2;
	add.s32 	%r1170, %r1166, %r1169;
	atom.shared.add.u32 	%r1700, [%r1170], %r215;
$L__BB10_147:
	ld.param.u32 	%r1609, [_ZN3cub18CUB_300001_SM_10006detail10radix_sort29DeviceRadixSortOnesweepKernelINS1_5radix10policy_hubIjNS0_8NullTypeEyE10Policy1000ELNS0_9SortOrderE0EjS6_yiiNS1_21identity_decomposer_tEEEvPT5_SC_PT3_PKSD_PT1_PKSH_PT2_PKSL_T4_iiT6__param_9];
	shfl.sync.idx.b32	%r1196|%p104, %r1700, %r214, 31, -1;
	add.s32 	%r218, %r215, %r1196;
	shr.u32 	%r1197, %r1669, %r1609;
	and.b32  	%r1193, %r1197, %r82;
	mov.b32 	%r1173, 1;
	// begin inline asm
	{
    .reg .pred p;
    and.b32 %r1171, %r1193, %r1173;    setp.ne.u32 p, %r1171, 0;
    vote.ballot.sync.b32 %r1171, p, 0xffffffff;
    @!p not.b32 %r1171, %r1171;
}

	// end inline asm
	mov.b32 	%r1176, 2;
	// begin inline asm
	{
    .reg .pred p;
    and.b32 %r1174, %r1193, %r1176;    setp.ne.u32 p, %r1174, 0;
    vote.ballot.sync.b32 %r1174, p, 0xffffffff;
    @!p not.b32 %r1174, %r1174;
}

	// end inline asm
	and.b32  	%r1198, %r1174, %r1171;
	mov.b32 	%r1179, 4;
	// begin inline asm
	{
    .reg .pred p;
    and.b32 %r1177, %r1193, %r1179;    setp.ne.u32 p, %r1177, 0;
    vote.ballot.sync.b32 %r1177, p, 0xffffffff;
    @!p not.b32 %r1177, %r1177;
}

	// end inline asm
	and.b32  	%r1199, %r1177, %r1198;
	mov.b32 	%r1182, 8;
	// begin inline asm
	{
    .reg .pred p;
    and.b32 %r1180, %r1193, %r1182;    setp.ne.u32 p, %r1180, 0;
    vote.ballot.sync.b32 %r1180, p, 0xffffffff;
    @!p not.b32 %r1180, %r1180;
}

	// end inline asm
	and.b32  	%r1200, %r1180, %r1199;
	mov.b32 	%r1185, 16;
	// begin inline asm
	{
    .reg .pred p;
    and.b32 %r1183, %r1193, %r1185;    setp.ne.u32 p, %r1183, 0;
    vote.ballot.sync.b32 %r1183, p, 0xffffffff;
    @!p not.b32 %r1183, %r1183;
}

	// end inline asm
	and.b32  	%r1201, %r1183, %r1200;
	mov.b32 	%r1188, 32;
	// begin inline asm
	{
    .reg .pred p;
    and.b32 %r1186, %r1193, %r1188;    setp.ne.u32 p, %r1186, 0;
    vote.ballot.sync.b32 %r1186, p, 0xffffffff;
    @!p not.b32 %r1186, %r1186;
}

	// end inline asm
	and.b32  	%r1202, %r1186, %r1201;
	mov.b32 	%r1191, 64;
	// begin inline asm
	{
    .reg .pred p;
    and.b32 %r1189, %r1193, %r1191;    setp.ne.u32 p, %r1189, 0;
    vote.ballot.sync.b32 %r1189, p, 0xffffffff;
    @!p not.b32 %r1189, %r1189;
}

	// end inline asm
	and.b32  	%r1203, %r1189, %r1202;
	mov.b32 	%r1194, 128;
	// begin inline asm
	{
    .reg .pred p;
    and.b32 %r1192, %r1193, %r1194;    setp.ne.u32 p, %r1192, 0;
    vote.ballot.sync.b32 %r1192, p, 0xffffffff;
    @!p not.b32 %r1192, %r1192;
}

	// end inline asm
	and.b32  	%r1204, %r1192, %r1203;
	clz.b32 	%r1205, %r1204;
	sub.s32 	%r219, 31, %r1205;
	and.b32  	%r1206, %r572, %r1204;
	popc.b32 	%r220, %r1206;
	setp.ne.s32 	%p105, %r248, %r219;
	mov.b32 	%r1701, 0;
	@%p105 bra 	$L__BB10_149;
	ld.param.u32 	%r1610, [_ZN3cub18CUB_300001_SM_10006detail10radix_sort29DeviceRadixSortOnesweepKernelINS1_5radix10policy_hubIjNS0_8NullTypeEyE10Policy1000ELNS0_9SortOrderE0EjS6_yiiNS1_21identity_decomposer_tEEEvPT5_SC_PT3_PKSD_PT1_PKSH_PT2_PKSL_T4_iiT6__param_9];
	shl.b32 	%r1207, %r1, 5;
	and.b32  	%r1208, %r1207, 31744;
	mov.u32 	%r1209, _ZZN3cub18CUB_300001_SM_10006detail10radix_sort29DeviceRadixSortOnesweepKernelINS1_5radix10policy_hubIjNS0_8NullTypeEyE10Policy1000ELNS0_9SortOrderE0EjS6_yiiNS1_21identity_decomposer_tEEEvPT5_SC_PT3_PKSD_PT1_PKSH_PT2_PKSL_T4_iiT6_E1s;
	add.s32 	%r1210, %r1209, %r1208;
	shr.u32 	%r1211, %r1669, %r1610;
	and.b32  	%r1212, %r1211, %r82;
	shl.b32 	%r1213, %r1212, 2;
	add.s32 	%r1214, %r1210, %r1213;
	atom.shared.add.u32 	%r1701, [%r1214], %r220;
$L__BB10_149:
	ld.param.u32 	%r1611, [_ZN3cub18CUB_300001_SM_10006detail10radix_sort29DeviceRadixSortOnesweepKernelINS1_5radix10policy_hubIjNS0_8NullTypeEyE10Policy1000ELNS0_9SortOrderE0EjS6_yiiNS1_21identity_decomposer_tEEEvPT5_SC_PT3_PKSD_PT1_PKSH_PT2_PKSL_T4_iiT6__param_9];
	shfl.sync.idx.b32	%r1240|%p106, %r1701, %r219, 31, -1;
	add.s32 	%r223, %r220, %r1240;
	shr.u32 	%r1241, %r1670, %r1611;
	and.b32  	%r1237, %r1241, %r82;
	mov.b32 	%r1217, 1;
	// begin inline asm
	{
    .reg .pred p;
    and.b32 %r1215, %r1237, %r1217;    setp.ne.u32 p, %r1215, 0;
    vote.ballot.sync.b32 %r1215, p, 0xffffffff;
    @!p not.b32 %r1215, %r1215;
}

	// end inline asm
	mov.b32 	%r1220, 2;
	// begin inline asm
	{
    .reg .pred p;
    and.b32 %r1218, %r1237, %r1220;    setp.ne.u32 p, %r1218, 0;
    vote.ballot.sync.b32 %r1218, p, 0xffffffff;
    @!p not.b32 %r1218, %r1218;
}

	// end inline asm
	and.b32  	%r1242, %r1218, %r1215;
	mov.b32 	%r1223, 4;
	// begin inline asm
	{
    .reg .pred p;
    and.b32 %r1221, %r1237, %r1223;    setp.ne.u32 p, %r1221, 0;
    vote.ballot.sync.b32 %r1221, p, 0xffffffff;
    @!p not.b32 %r1221, %r1221;
}

	// end inline asm
	and.b32  	%r1243, %r1221, %r1242;
	mov.b32 	%r1226, 8;
	// begin inline asm
	{
    .reg .pred p;
    and.b32 %r1224, %r1237, %r1226;    setp.ne.u32 p, %r1224, 0;
    vote.ballot.sync.b32 %r1224, p, 0xffffffff;
    @!p not.b32 %r1224, %r1224;
}

	// end inline asm
	and.b32  	%r1244, %r1224, %r1243;
	mov.b32 	%r1229, 16;
	// begin inline asm
	{
    .reg .pred p;
    and.b32 %r1227, %r1237, %r1229;    setp.ne.u32 p, %r1227, 0;
    vote.ballot.sync.b32 %r1227, p, 0xffffffff;
    @!p not.b32 %r1227, %r1227;
}

	// end inline asm
	and.b32  	%r1245, %r1227, %r1244;
	mov.b32 	%r1232, 32;
	// begin inline asm
	{
    .reg .pred p;
    and.b32 %r1230, %r1237, %r1232;    setp.ne.u32 p, %r1230, 0;
    vote.ballot.sync.b32 %r1230, p, 0xffffffff;
    @!p not.b32 %r1230, %r1230;
}

	// end inline asm
	and.b32  	%r1246, %r1230, %r1245;
	mov.b32 	%r1235, 64;
	// begin inline asm
	{
    .reg .pred p;
    and.b32 %r1233, %r1237, %r1235;    setp.ne.u32 p, %r1233, 0;
    vote.ballot.sync.b32 %r1233, p, 0xffffffff;
    @!p not.b32 %r1233, %r1233;
}

	// end inline asm
	and.b32  	%r1247, %r1233, %r1246;
	mov.b32 	%r1238, 128;
	// begin inline asm
	{
    .reg .pred p;
    and.b32 %r1236, %r1237, %r1238;    setp.ne.u32 p, %r1236, 0;
    vote.ballot.sync.b32 %r1236, p, 0xffffffff;
    @!p not.b32 %r1236, %r1236;
}

	// end inline asm
	and.b32  	%r1248, %r1236, %r1247;
	clz.b32 	%r1249, %r1248;
	sub.s32 	%r224, 31, %r1249;
	and.b32  	%r1250, %r572, %r1248;
	popc.b32 	%r225, %r1250;
	setp.ne.s32 	%p107, %r248, %r224;
	mov.b32 	%r1702, 0;
	@%p107 bra 	$L__BB10_151;
	ld.param.u32 	%r1612, [_ZN3cub18CUB_300001_SM_10006detail10radix_sort29DeviceRadixSortOnesweepKernelINS1_5radix10policy_hubIjNS0_8NullTypeEyE10Policy1000ELNS0_9SortOrderE0EjS6_yiiNS1_21identity_decomposer_tEEEvPT5_SC_PT3_PKSD_PT1_PKSH_PT2_PKSL_T4_iiT6__param_9];
	shl.b32 	%r1251, %r1, 5;
	and.b32  	%r1252, %r1251, 31744;
	mov.u32 	%r1253, _ZZN3cub18CUB_300001_SM_10006detail10radix_sort29DeviceRadixSortOnesweepKernelINS1_5radix10policy_hubIjNS0_8NullTypeEyE10Policy1000ELNS0_9SortOrderE0EjS6_yiiNS1_21identity_decomposer_tEEEvPT5_SC_PT3_PKSD_PT1_PKSH_PT2_PKSL_T4_iiT6_E1s;
	add.s32 	%r1254, %r1253, %r1252;
	shr.u32 	%r1255, %r1670, %r1612;
	and.b32  	%r1256, %r1255, %r82;
	shl.b32 	%r1257, %r1256, 2;
	add.s32 	%r1258, %r1254, %r1257;
	atom.shared.add.u32 	%r1702, [%r1258], %r225;
$L__BB10_151:
	ld.param.u32 	%r1613, [_ZN3cub18CUB_300001_SM_10006detail10radix_sort29DeviceRadixSortOnesweepKernelINS1_5radix10policy_hubIjNS0_8NullTypeEyE10Policy1000ELNS0_9SortOrderE0EjS6_yiiNS1_21identity_decomposer_tEEEvPT5_SC_PT3_PKSD_PT1_PKSH_PT2_PKSL_T4_iiT6__param_9];
	shfl.sync.idx.b32	%r1284|%p108, %r1702, %r224, 31, -1;
	add.s32 	%r228, %r225, %r1284;
	shr.u32 	%r1285, %r1671, %r1613;
	and.b32  	%r1281, %r1285, %r82;
	mov.b32 	%r1261, 1;
	// begin inline asm
	{
    .reg .pred p;
    and.b32 %r1259, %r1281, %r1261;    setp.ne.u32 p, %r1259, 0;
    vote.ballot.sync.b32 %r1259, p, 0xffffffff;
    @!p not.b32 %r1259, %r1259;
}

	// end inline asm
	mov.b32 	%r1264, 2;
	// begin inline asm
	{
    .reg .pred p;
    and.b32 %r1262, %r1281, %r1264;    setp.ne.u32 p, %r1262, 0;
    vote.ballot.sync.b32 %r1262, p, 0xffffffff;
    @!p not.b32 %r1262, %r1262;
}

	// end inline asm
	and.b32  	%r1286, %r1262, %r1259;
	mov.b32 	%r1267, 4;
	// begin inline asm
	{
    .reg .pred p;
    and.b32 %r1265, %r1281, %r1267;    setp.ne.u32 p, %r1265, 0;
    vote.ballot.sync.b32 %r1265, p, 0xffffffff;
    @!p not.b32 %r1265, %r1265;
}

	// end inline asm
	and.b32  	%r1287, %r1265, %r1286;
	mov.b32 	%r1270, 8;
	// begin inline asm
	{
    .reg .pred p;
    and.b32 %r1268, %r1281, %r1270;    setp.ne.u32 p, %r1268, 0;
    vote.ballot.sync.b32 %r1268, p, 0xffffffff;
    @!p not.b32 %r1268, %r1268;
}

	// end inline asm
	and.b32  	%r1288, %r1268, %r1287;
	mov.b32 	%r1273, 16;
	// begin inline asm
	{
    .reg .pred p;
    and.b32 %r1271, %r1281, %r1273;    setp.ne.u32 p, %r1271, 0;
    vote.ballot.sync.b32 %r1271, p, 0xffffffff;
    @!p not.b32 %r1271, %r1271;
}

	// end inline asm
	and.b32  	%r1289, %r1271, %r1288;
	mov.b32 	%r1276, 32;
	// begin inline asm
	{
    .reg .pred p;
    and.b32 %r1274, %r1281, %r1276;    setp.ne.u32 p, %r1274, 0;
    vote.ballot.sync.b32 %r1274, p, 0xffffffff;
    @!p not.b32 %r1274, %r1274;
}

	// end inline asm
	and.b32  	%r1290, %r1274, %r1289;
	mov.b32 	%r1279, 64;
	// begin inline asm
	{
    .reg .pred p;
    and.b32 %r1277, %r1281, %r1279;    setp.ne.u32 p, %r1277, 0;
    vote.ballot.sync.b32 %r1277, p, 0xffffffff;
    @!p not.b32 %r1277, %r1277;
}

	// end inline asm
	and.b32  	%r1291, %r1277, %r1290;
	mov.b32 	%r1282, 128;
	// begin inline asm
	{
    .reg .pred p;
    and.b32 %r1280, %r1281, %r1282;    setp.ne.u32 p, %r1280, 0;
    vote.ballot.sync.b32 %r1280, p, 0xffffffff;
    @!p not.b32 %r1280, %r1280;
}

	// end inline asm
	and.b32  	%r1292, %r1280, %r1291;
	clz.b32 	%r1293, %r1292;
	sub.s32 	%r229, 31, %r1293;
	and.b32  	%r1294, %r572, %r1292;
	popc.b32 	%r230, %r1294;
	setp.ne.s32 	%p109, %r248, %r229;
	mov.b32 	%r1703, 0;
	@%p109 bra 	$L__BB10_153;
	ld.param.u32 	%r1614, [_ZN3cub18CUB_300001_SM_10006detail10radix_sort29DeviceRadixSortOnesweepKernelINS1_5radix10policy_hubIjNS0_8NullTypeEyE10Policy1000ELNS0_9SortOrderE0EjS6_yiiNS1_21identity_decomposer_tEEEvPT5_SC_PT3_PKSD_PT1_PKSH_PT2_PKSL_T4_iiT6__param_9];
	shl.b32 	%r1295, %r1, 5;
	and.b32  	%r1296, %r1295, 31744;
	mov.u32 	%r1297, _ZZN3cub18CUB_300001_SM_10006detail10radix_sort29DeviceRadixSortOnesweepKernelINS1_5radix10policy_hubIjNS0_8NullTypeEyE10Policy1000ELNS0_9SortOrderE0EjS6_yiiNS1_21identity_decomposer_tEEEvPT5_SC_PT3_PKSD_PT1_PKSH_PT2_PKSL_T4_iiT6_E1s;
	add.s32 	%r1298, %r1297, %r1296;
	shr.u32 	%r1299, %r1671, %r1614;
	and.b32  	%r1300, %r1299, %r82;
	shl.b32 	%r1301, %r1300, 2;
	add.s32 	%r1302, %r1298, %r1301;
	atom.shared.add.u32 	%r1703, [%r1302], %r230;
$L__BB10_153:
	shfl.sync.idx.b32	%r1303|%p111, %r1703, %r229, 31, -1;
	add.s32 	%r1304, %r230, %r1303;
	bar.sync 	0;
	shl.b32 	%r1305, %r143, 2;
	mov.u32 	%r1306, _ZZN3cub18CUB_300001_SM_10006detail10radix_sort29DeviceRadixSortOnesweepKernelINS1_5radix10policy_hubIjNS0_8NullTypeEyE10Policy1000ELNS0_9SortOrderE0EjS6_yiiNS1_21identity_decomposer_tEEEvPT5_SC_PT3_PKSD_PT1_PKSH_PT2_PKSL_T4_iiT6_E1s;
	add.s32 	%r1307, %r1306, %r1305;
	st.shared.u32 	[%r1307+-4], %r1653;
	shl.b32 	%r1308, %r148, 2;
	add.s32 	%r1309, %r1306, %r1308;
	st.shared.u32 	[%r1309+-4], %r1654;
	shl.b32 	%r1310, %r153, 2;
	add.s32 	%r1311, %r1306, %r1310;
	st.shared.u32 	[%r1311+-4], %r1655;
	shl.b32 	%r1312, %r158, 2;
	add.s32 	%r1313, %r1306, %r1312;
	st.shared.u32 	[%r1313+-4], %r1656;
	shl.b32 	%r1314, %r163, 2;
	add.s32 	%r1315, %r1306, %r1314;
	st.shared.u32 	[%r1315+-4], %r1657;
	shl.b32 	%r1316, %r168, 2;
	add.s32 	%r1317, %r1306, %r1316;
	st.shared.u32 	[%r1317+-4], %r1658;
	shl.b32 	%r1318, %r173, 2;
	add.s32 	%r1319, %r1306, %r1318;
	st.shared.u32 	[%r1319+-4], %r1659;
	shl.b32 	%r1320, %r178, 2;
	add.s32 	%r1321, %r1306, %r1320;
	st.shared.u32 	[%r1321+-4], %r1660;
	shl.b32 	%r1322, %r183, 2;
	add.s32 	%r1323, %r1306, %r1322;
	st.shared.u32 	[%r1323+-4], %r1661;
	shl.b32 	%r1324, %r188, 2;
	add.s32 	%r1325, %r1306, %r1324;
	st.shared.u32 	[%r1325+-4], %r1662;
	shl.b32 	%r1326, %r193, 2;
	add.s32 	%r1327, %r1306, %r1326;
	st.shared.u32 	[%r1327+-4], %r1663;
	shl.b32 	%r1328, %r198, 2;
	add.s32 	%r1329, %r1306, %r1328;
	st.shared.u32 	[%r1329+-4], %r1664;
	shl.b32 	%r1330, %r203, 2;
	add.s32 	%r1331, %r1306, %r1330;
	st.shared.u32 	[%r1331+-4], %r1665;
	shl.b32 	%r1332, %r208, 2;
	add.s32 	%r1333, %r1306, %r1332;
	st.shared.u32 	[%r1333+-4], %r1666;
	shl.b32 	%r1334, %r213, 2;
	add.s32 	%r1335, %r1306, %r1334;
	st.shared.u32 	[%r1335+-4], %r1667;
	shl.b32 	%r1336, %r218, 2;
	add.s32 	%r1337, %r1306, %r1336;
	st.shared.u32 	[%r1337+-4], %r1668;
	shl.b32 	%r1338, %r223, 2;
	add.s32 	%r1339, %r1306, %r1338;
	st.shared.u32 	[%r1339+-4], %r1669;
	shl.b32 	%r1340, %r228, 2;
	add.s32 	%r1341, %r1306, %r1340;
	st.shared.u32 	[%r1341+-4], %r1670;
	shl.b32 	%r1342, %r1304, 2;
	add.s32 	%r1343, %r1306, %r1342;
	st.shared.u32 	[%r1343+-4], %r1671;
	shl.b32 	%r1344, %r1, 3;
	add.s32 	%r1345, %r1306, %r1344;
	add.s32 	%r233, %r1345, 29184;
	@%p72 bra 	$L__BB10_161;
	ld.param.u64 	%rd238, [_ZN3cub18CUB_300001_SM_10006detail10radix_sort29DeviceRadixSortOnesweepKernelINS1_5radix10policy_hubIjNS0_8NullTypeEyE10Policy1000ELNS0_9SortOrderE0EjS6_yiiNS1_21identity_decomposer_tEEEvPT5_SC_PT3_PKSD_PT1_PKSH_PT2_PKSL_T4_iiT6__param_3];
	cvta.to.global.u64 	%rd59, %rd238;
	shl.b64 	%rd60, %rd6, 3;
	add.s64 	%rd61, %rd59, %rd60;
	ld.global.u64 	%rd62, [%rd61];
	cvt.s64.s32 	%rd63, %r137;
	sub.s64 	%rd241, %rd62, %rd63;
	st.shared.u64 	[%r233], %rd241;
	setp.lt.s32 	%p112, %r4, 1;
	mov.u32 	%r1707, %r1680;
	@%p112 bra 	$L__BB10_160;
	mov.b32 	%r1705, -1;
	mov.u32 	%r1704, %r4;
	mov.u32 	%r1707, %r1680;
$L__BB10_156:
	ld.param.u64 	%rd231, [_ZN3cub18CUB_300001_SM_10006detail10radix_sort29DeviceRadixSortOnesweepKernelINS1_5radix10policy_hubIjNS0_8NullTypeEyE10Policy1000ELNS0_9SortOrderE0EjS6_yiiNS1_21identity_decomposer_tEEEvPT5_SC_PT3_PKSD_PT1_PKSH_PT2_PKSL_T4_iiT6__param_0];
	add.s32 	%r237, %r1704, -1;
	shl.b32 	%r1347, %r237, 8;
	add.s32 	%r1348, %r1347, %r1;
	cvta.to.global.u64 	%rd64, %rd231;
	mul.wide.s32 	%rd65, %r1348, 4;
	add.s64 	%rd13, %rd64, %rd65;
$L__BB10_157:
	membar.cta;
	ld.volatile.global.u32 	%r238, [%rd13];
	setp.eq.s32 	%p113, %r238, 0;
	@%p113 bra 	$L__BB10_157;
	and.b32  	%r1349, %r238, 1073741823;
	add.s32 	%r1707, %r1349, %r1707;
	setp.gt.s32 	%p114, %r238, -1;
	vote.sync.ballot.b32 	%r1705, %p114, %r1705;
	setp.gt.u32 	%p116, %r1704, 1;
	and.pred  	%p117, %p114, %p116;
	mov.u32 	%r1704, %r237;
	@%p117 bra 	$L__BB10_156;
	ld.shared.u64 	%rd241, [%r233];
$L__BB10_160:
	ld.param.u64 	%rd232, [_ZN3cub18CUB_300001_SM_10006detail10radix_sort29DeviceRadixSortOnesweepKernelINS1_5radix10policy_hubIjNS0_8NullTypeEyE10Policy1000ELNS0_9SortOrderE0EjS6_yiiNS1_21identity_decomposer_tEEEvPT5_SC_PT3_PKSD_PT1_PKSH_PT2_PKSL_T4_iiT6__param_0];
	or.b32  	%r1350, %r1707, -2147483648;
	cvta.to.global.u64 	%rd66, %rd232;
	shl.b32 	%r1351, %r4, 8;
	add.s32 	%r1352, %r1351, %r1;
	mul.wide.s32 	%rd67, %r1352, 4;
	add.s64 	%rd68, %rd66, %rd67;
	st.volatile.global.u32 	[%rd68], %r1350;
	sub.s32 	%r1353, %r1707, %r1680;
	cvt.s64.s32 	%rd69, %r1353;
	add.s64 	%rd70, %rd241, %rd69;
	st.shared.u64 	[%r233], %rd70;
$L__BB10_161:
	ld.param.u32 	%r1587, [_ZN3cub18CUB_300001_SM_10006detail10radix_sort29DeviceRadixSortOnesweepKernelINS1_5radix10policy_hubIjNS0_8NullTypeEyE10Policy1000ELNS0_9SortOrderE0EjS6_yiiNS1_21identity_decomposer_tEEEvPT5_SC_PT3_PKSD_PT1_PKSH_PT2_PKSL_T4_iiT6__param_8];
	ld.param.u64 	%rd235, [_ZN3cub18CUB_300001_SM_10006detail10radix_sort29DeviceRadixSortOnesweepKernelINS1_5radix10policy_hubIjNS0_8NullTypeEyE10Policy1000ELNS0_9SortOrderE0EjS6_yiiNS1_21identity_decomposer_tEEEvPT5_SC_PT3_PKSD_PT1_PKSH_PT2_PKSL_T4_iiT6__param_2];
	setp.gt.u32 	%p118, %r1, 255;
	mad.lo.s32 	%r242, %r4, 7296, 7296;
	setp.lt.s32 	%p119, %r242, %r1587;
	setp.eq.s64 	%p120, %rd235, 0;
	or.pred  	%p121, %p120, %p119;
	or.pred  	%p122, %p118, %p121;
	@%p122 bra 	$L__BB10_163;
	ld.param.u64 	%rd236, [_ZN3cub18CUB_300001_SM_10006detail10radix_sort29DeviceRadixSortOnesweepKernelINS1_5radix10policy_hubIjNS0_8NullTypeEyE10Policy1000ELNS0_9SortOrderE0EjS6_yiiNS1_21identity_decomposer_tEEEvPT5_SC_PT3_PKSD_PT1_PKSH_PT2_PKSL_T4_iiT6__param_2];
	ld.shared.u64 	%rd71, [%r233];
	cvt.s64.s32 	%rd72, %r1680;
	cvt.s64.s32 	%rd73, %r137;
	add.s64 	%rd74, %rd73, %rd72;
	add.s64 	%rd75, %rd74, %rd71;
	cvta.to.global.u64 	%rd76, %rd236;
	shl.b64 	%rd77, %rd6, 3;
	add.s64 	%rd78, %rd76, %rd77;
	st.global.u64 	[%rd78], %rd75;
$L__BB10_163:
	ld.param.u32 	%r1588, [_ZN3cub18CUB_300001_SM_10006detail10radix_sort29DeviceRadixSortOnesweepKernelINS1_5radix10policy_hubIjNS0_8NullTypeEyE10Policy1000ELNS0_9SortOrderE0EjS6_yiiNS1_21identity_decomposer_tEEEvPT5_SC_PT3_PKSD_PT1_PKSH_PT2_PKSL_T4_iiT6__param_8];
	setp.gt.s32 	%p123, %r242, %r1588;
	bar.sync 	0;
	@%p123 bra 	$L__BB10_165;
	ld.param.u32 	%r1615, [_ZN3cub18CUB_300001_SM_10006detail10radix_sort29DeviceRadixSortOnesweepKernelINS1_5radix10policy_hubIjNS0_8NullTypeEyE10Policy1000ELNS0_9SortOrderE0EjS6_yiiNS1_21identity_decomposer_tEEEvPT5_SC_PT3_PKSD_PT1_PKSH_PT2_PKSL_T4_iiT6__param_9];
	ld.shared.u32 	%r1354, [%r121];
	shr.u32 	%r1355, %r1354, %r1615;
	and.b32  	%r1356, %r1355, %r82;
	shl.b32 	%r1357, %r1356, 3;
	add.s32 	%r1359, %r1306, 29184;
	add.s32 	%r1360, %r1359, %r1357;
	ld.shared.u64 	%rd79, [%r1360];
	add.s64 	%rd80, %rd79, %rd6;
	shl.b64 	%rd81, %rd80, 2;
	add.s64 	%rd82, %rd5, %rd81;
	st.global.u32 	[%rd82], %r1354;
	bar.warp.sync 	-1;
	ld.shared.u32 	%r1361, [%r121+1536];
	shr.u32 	%r1362, %r1361, %r1615;
	and.b32  	%r1363, %r1362, %r82;
	shl.b32 	%r1364, %r1363, 3;
	add.s32 	%r1365, %r1359, %r1364;
	ld.shared.u64 	%rd83, [%r1365];
	add.s64 	%rd84, %rd83, %rd6;
	shl.b64 	%rd85, %rd84, 2;
	add.s64 	%rd86, %rd5, %rd85;
	st.global.u32 	[%rd86+1536], %r1361;
	bar.warp.sync 	-1;
	ld.shared.u32 	%r1366, [%r121+3072];
	shr.u32 	%r1367, %r1366, %r1615;
	and.b32  	%r1368, %r1367, %r82;
	shl.b32 	%r1369, %r1368, 3;
	add.s32 	%r1370, %r1359, %r1369;
	ld.shared.u64 	%rd87, [%r1370];
	add.s64 	%rd88, %rd87, %rd6;
	shl.b64 	%rd89, %rd88, 2;
	add.s64 	%rd90, %rd5, %rd89;
	st.global.u32 	[%rd90+3072], %r1366;
	bar.warp.sync 	-1;
	ld.shared.u32 	%r1371, [%r121+4608];
	shr.u32 	%r1372, %r1371, %r1615;
	and.b32  	%r1373, %r1372, %r82;
	shl.b32 	%r1374, %r1373, 3;
	add.s32 	%r1375, %r1359, %r1374;
	ld.shared.u64 	%rd91, [%r1375];
	add.s64 	%rd92, %rd91, %rd6;
	shl.b64 	%rd93, %rd92, 2;
	add.s64 	%rd94, %rd5, %rd93;
	st.global.u32 	[%rd94+4608], %r1371;
	bar.warp.sync 	-1;
	ld.shared.u32 	%r1376, [%r121+6144];
	shr.u32 	%r1377, %r1376, %r1615;
	and.b32  	%r1378, %r1377, %r82;
	shl.b32 	%r1379, %r1378, 3;
	add.s32 	%r1380, %r1359, %r1379;
	ld.shared.u64 	%rd95, [%r1380];
	add.s64 	%rd96, %rd95, %rd6;
	shl.b64 	%rd97, %rd96, 2;
	add.s64 	%rd98, %rd5, %rd97;
	st.global.u32 	[%rd98+6144], %r1376;
	bar.warp.sync 	-1;
	ld.shared.u32 	%r1381, [%r121+7680];
	shr.u32 	%r1382, %r1381, %r1615;
	and.b32  	%r1383, %r1382, %r82;
	shl.b32 	%r1384, %r1383, 3;
	add.s32 	%r1385, %r1359, %r1384;
	ld.shared.u64 	%rd99, [%r1385];
	add.s64 	%rd100, %rd99, %rd6;
	shl.b64 	%rd101, %rd100, 2;
	add.s64 	%rd102, %rd5, %rd101;
	st.global.u32 	[%rd102+7680], %r1381;
	bar.warp.sync 	-1;
	ld.shared.u32 	%r1386, [%r121+9216];
	shr.u32 	%r1387, %r1386, %r1615;
	and.b32  	%r1388, %r1387, %r82;
	shl.b32 	%r1389, %r1388, 3;
	add.s32 	%r1390, %r1359, %r1389;
	ld.shared.u64 	%rd103, [%r1390];
	add.s64 	%rd104, %rd103, %rd6;
	shl.b64 	%rd105, %rd104, 2;
	add.s64 	%rd106, %rd5, %rd105;
	st.global.u32 	[%rd106+9216], %r1386;
	bar.warp.sync 	-1;
	ld.shared.u32 	%r1391, [%r121+10752];
	shr.u32 	%r1392, %r1391, %r1615;
	and.b32  	%r1393, %r1392, %r82;
	shl.b32 	%r1394, %r1393, 3;
	add.s32 	%r1395, %r1359, %r1394;
	ld.shared.u64 	%rd107, [%r1395];
	add.s64 	%rd108, %rd107, %rd6;
	shl.b64 	%rd109, %rd108, 2;
	add.s64 	%rd110, %rd5, %rd109;
	st.global.u32 	[%rd110+10752], %r1391;
	bar.warp.sync 	-1;
	ld.shared.u32 	%r1396, [%r121+12288];
	shr.u32 	%r1397, %r1396, %r1615;
	and.b32  	%r1398, %r1397, %r82;
	shl.b32 	%r1399, %r1398, 3;
	add.s32 	%r1400, %r1359, %r1399;
	ld.shared.u64 	%rd111, [%r1400];
	add.s64 	%rd112, %rd111, %rd6;
	shl.b64 	%rd113, %rd112, 2;
	add.s64 	%rd114, %rd5, %rd113;
	st.global.u32 	[%rd114+12288], %r1396;
	bar.warp.sync 	-1;
	ld.shared.u32 	%r1401, [%r121+13824];
	shr.u32 	%r1402, %r1401, %r1615;
	and.b32  	%r1403, %r1402, %r82;
	shl.b32 	%r1404, %r1403, 3;
	add.s32 	%r1405, %r1359, %r1404;
	ld.shared.u64 	%rd115, [%r1405];
	add.s64 	%rd116, %rd115, %rd6;
	shl.b64 	%rd117, %rd116, 2;
	add.s64 	%rd118, %rd5, %rd117;
	st.global.u32 	[%rd118+13824], %r1401;
	bar.warp.sync 	-1;
	ld.shared.u32 	%r1406, [%r121+15360];
	shr.u32 	%r1407, %r1406, %r1615;
	and.b32  	%r1408, %r1407, %r82;
	shl.b32 	%r1409, %r1408, 3;
	add.s32 	%r1410, %r1359, %r1409;
	ld.shared.u64 	%rd119, [%r1410];
	add.s64 	%rd120, %rd119, %rd6;
	shl.b64 	%rd121, %rd120, 2;
	add.s64 	%rd122, %rd5, %rd121;
	st.global.u32 	[%rd122+15360], %r1406;
	bar.warp.sync 	-1;
	ld.shared.u32 	%r1411, [%r121+16896];
	shr.u32 	%r1412, %r1411, %r1615;
	and.b32  	%r1413, %r1412, %r82;
	shl.b32 	%r1414, %r1413, 3;
	add.s32 	%r1415, %r1359, %r1414;
	ld.shared.u64 	%rd123, [%r1415];
	add.s64 	%rd124, %rd123, %rd6;
	shl.b64 	%rd125, %rd124, 2;
	add.s64 	%rd126, %rd5, %rd125;
	st.global.u32 	[%rd126+16896], %r1411;
	bar.warp.sync 	-1;
	ld.shared.u32 	%r1416, [%r121+18432];
	shr.u32 	%r1417, %r1416, %r1615;
	and.b32  	%r1418, %r1417, %r82;
	shl.b32 	%r1419, %r1418, 3;
	add.s32 	%r1420, %r1359, %r1419;
	ld.shared.u64 	%rd127, [%r1420];
	add.s64 	%rd128, %rd127, %rd6;
	shl.b64 	%rd129, %rd128, 2;
	add.s64 	%rd130, %rd5, %rd129;
	st.global.u32 	[%rd130+18432], %r1416;
	bar.warp.sync 	-1;
	ld.shared.u32 	%r1421, [%r121+19968];
	shr.u32 	%r1422, %r1421, %r1615;
	and.b32  	%r1423, %r1422, %r82;
	shl.b32 	%r1424, %r1423, 3;
	add.s32 	%r1425, %r1359, %r1424;
	ld.shared.u64 	%rd131, [%r1425];
	add.s64 	%rd132, %rd131, %rd6;
	shl.b64 	%rd133, %rd132, 2;
	add.s64 	%rd134, %rd5, %rd133;
	st.global.u32 	[%rd134+19968], %r1421;
	bar.warp.sync 	-1;
	ld.shared.u32 	%r1426, [%r121+21504];
	shr.u32 	%r1427, %r1426, %r1615;
	and.b32  	%r1428, %r1427, %r82;
	shl.b32 	%r1429, %r1428, 3;
	add.s32 	%r1430, %r1359, %r1429;
	ld.shared.u64 	%rd135, [%r1430];
	add.s64 	%rd136, %rd135, %rd6;
	shl.b64 	%rd137, %rd136, 2;
	add.s64 	%rd138, %rd5, %rd137;
	st.global.u32 	[%rd138+21504], %r1426;
	bar.warp.sync 	-1;
	ld.shared.u32 	%r1431, [%r121+23040];
	shr.u32 	%r1432, %r1431, %r1615;
	and.b32  	%r1433, %r1432, %r82;
	shl.b32 	%r1434, %r1433, 3;
	add.s32 	%r1435, %r1359, %r1434;
	ld.shared.u64 	%rd139, [%r1435];
	add.s64 	%rd140, %rd139, %rd6;
	shl.b64 	%rd141, %rd140, 2;
	add.s64 	%rd142, %rd5, %rd141;
	st.global.u32 	[%rd142+23040], %r1431;
	bar.warp.sync 	-1;
	ld.shared.u32 	%r1436, [%r121+24576];
	shr.u32 	%r1437, %r1436, %r1615;
	and.b32  	%r1438, %r1437, %r82;
	shl.b32 	%r1439, %r1438, 3;
	add.s32 	%r1440, %r1359, %r1439;
	ld.shared.u64 	%rd143, [%r1440];
	add.s64 	%rd144, %rd143, %rd6;
	shl.b64 	%rd145, %rd144, 2;
	add.s64 	%rd146, %rd5, %rd145;
	st.global.u32 	[%rd146+24576], %r1436;
	bar.warp.sync 	-1;
	ld.shared.u32 	%r1441, [%r121+26112];
	shr.u32 	%r1442, %r1441, %r1615;
	and.b32  	%r1443, %r1442, %r82;
	shl.b32 	%r1444, %r1443, 3;
	add.s32 	%r1445, %r1359, %r1444;
	ld.shared.u64 	%rd147, [%r1445];
	add.s64 	%rd148, %rd147, %rd6;
	shl.b64 	%rd149, %rd148, 2;
	add.s64 	%rd150, %rd5, %rd149;
	st.global.u32 	[%rd150+26112], %r1441;
	bar.warp.sync 	-1;
	ld.shared.u32 	%r1446, [%r121+27648];
	shr.u32 	%r1447, %r1446, %r1615;
	and.b32  	%r1448, %r1447, %r82;
	shl.b32 	%r1449, %r1448, 3;
	add.s32 	%r1450, %r1359, %r1449;
	ld.shared.u64 	%rd151, [%r1450];
	add.s64 	%rd152, %rd151, %rd6;
	shl.b64 	%rd153, %rd152, 2;
	add.s64 	%rd154, %rd5, %rd153;
	st.global.u32 	[%rd154+27648], %r1446;
	bar.warp.sync 	-1;
	bra.uni 	$L__BB10_204;
$L__BB10_165:
	ld.param.u32 	%r1589, [_ZN3cub18CUB_300001_SM_10006detail10radix_sort29DeviceRadixSortOnesweepKernelINS1_5radix10policy_hubIjNS0_8NullTypeEyE10Policy1000ELNS0_9SortOrderE0EjS6_yiiNS1_21identity_decomposer_tEEEvPT5_SC_PT3_PKSD_PT1_PKSH_PT2_PKSL_T4_iiT6__param_8];
	mad.lo.s32 	%r243, %r4, -7296, %r1589;
	setp.ge.s32 	%p124, %r1, %r243;
	@%p124 bra 	$L__BB10_167;
	ld.param.u32 	%r1616, [_ZN3cub18CUB_300001_SM_10006detail10radix_sort29DeviceRadixSortOnesweepKernelINS1_5radix10policy_hubIjNS0_8NullTypeEyE10Policy1000ELNS0_9SortOrderE0EjS6_yiiNS1_21identity_decomposer_tEEEvPT5_SC_PT3_PKSD_PT1_PKSH_PT2_PKSL_T4_iiT6__param_9];
	ld.shared.u32 	%r1451, [%r121];
	shr.u32 	%r1452, %r1451, %r1616;
	and.b32  	%r1453, %r1452, %r82;
	shl.b32 	%r1454, %r1453, 3;
	add.s32 	%r1456, %r1306, %r1454;
	ld.shared.u64 	%rd155, [%r1456+29184];
	add.s64 	%rd156, %rd155, %rd6;
	shl.b64 	%rd157, %rd156, 2;
	add.s64 	%rd158, %rd5, %rd157;
	st.global.u32 	[%rd158], %r1451;
$L__BB10_167:
	bar.warp.sync 	-1;
	add.s32 	%r1457, %r1, 384;
	setp.ge.s32 	%p125, %r1457, %r243;
	@%p125 bra 	$L__BB10_169;
	ld.param.u32 	%r1617, [_ZN3cub18CUB_300001_SM_10006detail10radix_sort29DeviceRadixSortOnesweepKernelINS1_5radix10policy_hubIjNS0_8NullTypeEyE10Policy1000ELNS0_9SortOrderE0EjS6_yiiNS1_21identity_decomposer_tEEEvPT5_SC_PT3_PKSD_PT1_PKSH_PT2_PKSL_T4_iiT6__param_9];
	ld.shared.u32 	%r1458, [%r121+1536];
	shr.u32 	%r1459, %r1458, %r1617;
	and.b32  	%r1460, %r1459, %r82;
	shl.b32 	%r1461, %r1460, 3;
	add.s32 	%r1463, %r1306, %r1461;
	ld.shared.u64 	%rd159, [%r1463+29184];
	add.s64 	%rd160, %rd159, %rd6;
	shl.b64 	%rd161, %rd160, 2;
	add.s64 	%rd162, %rd5, %rd161;
	st.global.u32 	[%rd162+1536], %r1458;
$L__BB10_169:
	bar.warp.sync 	-1;
	add.s32 	%r1464, %r1, 768;
	setp.ge.s32 	%p126, %r1464, %r243;
	@%p126 bra 	$L__BB10_171;
	ld.param.u32 	%r1618, [_ZN3cub18CUB_300001_SM_10006detail10radix_sort29DeviceRadixSortOnesweepKernelINS1_5radix10policy_hubIjNS0_8NullTypeEyE10Policy1000ELNS0_9SortOrderE0EjS6_yiiNS1_21identity_decomposer_tEEEvPT5_SC_PT3_PKSD_PT1_PKSH_PT2_PKSL_T4_iiT6__param_9];
	ld.shared.u32 	%r1465, [%r121+3072];
	shr.u32 	%r1466, %r1465, %r1618;
	and.b32  	%r1467, %r1466, %r82;
	shl.b32 	%r1468, %r1467, 3;
	add.s32 	%r1470, %r1306, %r1468;
	ld.shared.u64 	%rd163, [%r1470+29184];
	add.s64 	%rd164, %rd163, %rd6;
	shl.b64 	%rd165, %rd164, 2;
	add.s64 	%rd166, %rd5, %rd165;
	st.global.u32 	[%rd166+3072], %r1465;
$L__BB10_171:
	bar.warp.sync 	-1;
	add.s32 	%r1471, %r1, 1152;
	setp.ge.s32 	%p127, %r1471, %r243;
	@%p127 bra 	$L__BB10_173;
	ld.param.u32 	%r1619, [_ZN3cub18CUB_300001_SM_10006detail10radix_sort29DeviceRadixSortOnesweepKernelINS1_5radix10policy_hubIjNS0_8NullTypeEyE10Policy1000ELNS0_9SortOrderE0EjS6_yiiNS1_21identity_decomposer_tEEEvPT5_SC_PT3_PKSD_PT1_PKSH_PT2_PKSL_T4_iiT6__param_9];
	ld.shared.u32 	%r1472, [%r121+4608];
	shr.u32 	%r1473, %r1472, %r1619;
	and.b32  	%r1474, %r1473, %r82;
	shl.b32 	%r1475, %r1474, 3;
	add.s32 	%r1477, %r1306, %r1475;
	ld.shared.u64 	%rd167, [%r1477+29184];
	add.s64 	%rd168, %rd167, %rd6;
	shl.b64 	%rd169, %rd168, 2;
	add.s64 	%rd170, %rd5, %rd169;
	st.global.u32 	[%rd170+4608], %r1472;
$L__BB10_173:
	bar.warp.sync 	-1;
	add.s32 	%r1478, %r1, 1536;
	setp.ge.s32 	%p128, %r1478, %r243;
	@%p128 bra 	$L__BB10_175;
	ld.param.u32 	%r1620, [_ZN3cub18CUB_300001_SM_10006detail10radix_sort29DeviceRadixSortOnesweepKernelINS1_5radix10policy_hubIjNS0_8NullTypeEyE10Policy1000ELNS0_9SortOrderE0EjS6_yiiNS1_21identity_decomposer_tEEEvPT5_SC_PT3_PKSD_PT1_PKSH_PT2_PKSL_T4_iiT6__param_9];
	ld.shared.u32 	%r1479, [%r121+6144];
	shr.u32 	%r1480, %r1479, %r1620;
	and.b32  	%r1481, %r1480, %r82;
	shl.b32 	%r1482, %r1481, 3;
	add.s32 	%r1484, %r1306, %r1482;
	ld.shared.u64 	%rd171, [%r1484+29184];
	add.s64 	%rd172, %rd171, %rd6;
	shl.b64 	%rd173, %rd172, 2;
	add.s64 	%rd174, %rd5, %rd173;
	st.global.u32 	[%rd174+6144], %r1479;
$L__BB10_175:
	bar.warp.sync 	-1;
	add.s32 	%r1485, %r1, 1920;
	setp.ge.s32 	%p129, %r1485, %r243;
	@%p129 bra 	$L__BB10_177;
	ld.param.u32 	%r1621, [_ZN3cub18CUB_300001_SM_10006detail10radix_sort29DeviceRadixSortOnesweepKernelINS1_5radix10policy_hubIjNS0_8NullTypeEyE10Policy1000ELNS0_9SortOrderE0EjS6_yiiNS1_21identity_decomposer_tEEEvPT5_SC_PT3_PKSD_PT1_PKSH_PT2_PKSL_T4_iiT6__param_9];
	ld.shared.u32 	%r1486, [%r121+7680];
	shr.u32 	%r1487, %r1486, %r1621;
	and.b32  	%r1488, %r1487, %r82;
	shl.b32 	%r1489, %r1488, 3;
	add.s32 	%r1491, %r1306, %r1489;
	ld.shared.u64 	%rd175, [%r1491+29184];
	add.s64 	%rd176, %rd175, %rd6;
	shl.b64 	%rd177, %rd176, 2;
	add.s64 	%rd178, %rd5, %rd177;
	st.global.u32 	[%rd178+7680], %r1486;
$L__BB10_177:
	bar.warp.sync 	-1;
	add.s32 	%r1492, %r1, 2304;
	setp.ge.s32 	%p130, %r1492, %r243;
	@%p130 bra 	$L__BB10_179;
	ld.param.u32 	%r1622, [_ZN3cub18CUB_300001_SM_10006detail10radix_sort29DeviceRadixSortOnesweepKernelINS1_5radix10policy_hubIjNS0_8NullTypeEyE10Policy1000ELNS0_9SortOrderE0EjS6_yiiNS1_21identity_decomposer_tEEEvPT5_SC_PT3_PKSD_PT1_PKSH_PT2_PKSL_T4_iiT6__param_9];
	ld.shared.u32 	%r1493, [%r121+9216];
	shr.u32 	%r1494, %r1493, %r1622;
	and.b32  	%r1495, %r1494, %r82;
	shl.b32 	%r1496, %r1495, 3;
	add.s32 	%r1498, %r1306, %r1496;
	ld.shared.u64 	%rd179, [%r1498+29184];
	add.s64 	%rd180, %rd179, %rd6;
	shl.b64 	%rd181, %rd180, 2;
	add.s64 	%rd182, %rd5, %rd181;
	st.global.u32 	[%rd182+9216], %r1493;
$L__BB10_179:
	bar.warp.sync 	-1;
	add.s32 	%r1499, %r1, 2688;
	setp.ge.s32 	%p131, %r1499, %r243;
	@%p131 bra 	$L__BB10_181;
	ld.param.u32 	%r1623, [_ZN3cub18CUB_300001_SM_10006detail10radix_sort29DeviceRadixSortOnesweepKernelINS1_5radix10policy_hubIjNS0_8NullTypeEyE10Policy1000ELNS0_9SortOrderE0EjS6_yiiNS1_21identity_decomposer_tEEEvPT5_SC_PT3_PKSD_PT1_PKSH_PT2_PKSL_T4_iiT6__param_9];
	ld.shared.u32 	%r1500, [%r121+10752];
	shr.u32 	%r1501, %r1500, %r1623;
	and.b32  	%r1502, %r1501, %r82;
	shl.b32 	%r1503, %r1502, 3;
	add.s32 	%r1505, %r1306, %r1503;
	ld.shared.u64 	%rd183, [%r1505+29184];
	add.s64 	%rd184, %rd183, %rd6;
	shl.b64 	%rd185, %rd184, 2;
	add.s64 	%rd186, %rd5, %rd185;
	st.global.u32 	[%rd186+10752], %r1500;
$L__BB10_181:
	bar.warp.sync 	-1;
	or.b32  	%r1506, %r1, 3072;
	setp.ge.s32 	%p132, %r1506, %r243;
	@%p132 bra 	$L__BB10_183;
	ld.param.u32 	%r1624, [_ZN3cub18CUB_300001_SM_10006detail10radix_sort29DeviceRadixSortOnesweepKernelINS1_5radix10policy_hubIjNS0_8NullTypeEyE10Policy1000ELNS0_9SortOrderE0EjS6_yiiNS1_21identity_decomposer_tEEEvPT5_SC_PT3_PKSD_PT1_PKSH_PT2_PKSL_T4_iiT6__param_9];
	ld.shared.u32 	%r1507, [%r121+12288];
	shr.u32 	%r1508, %r1507, %r1624;
	and.b32  	%r1509, %r1508, %r82;
	shl.b32 	%r1510, %r1509, 3;
	add.s32 	%r1512, %r1306, %r1510;
	ld.shared.u64 	%rd187, [%r1512+29184];
	add.s64 	%rd188, %rd187, %rd6;
	shl.b64 	%rd189, %rd188, 2;
	add.s64 	%rd190, %rd5, %rd189;
	st.global.u32 	[%rd190+12288], %r1507;
$L__BB10_183:
	bar.warp.sync 	-1;
	add.s32 	%r1513, %r1, 3456;
	setp.ge.s32 	%p133, %r1513, %r243;
	@%p133 bra 	$L__BB10_185;
	ld.param.u32 	%r1625, [_ZN3cub18CUB_300001_SM_10006detail10radix_sort29DeviceRadixSortOnesweepKernelINS1_5radix10policy_hubIjNS0_8NullTypeEyE10Policy1000ELNS0_9SortOrderE0EjS6_yiiNS1_21identity_decomposer_tEEEvPT5_SC_PT3_PKSD_PT1_PKSH_PT2_PKSL_T4_iiT6__param_9];
	ld.shared.u32 	%r1514, [%r121+13824];
	shr.u32 	%r1515, %r1514, %r1625;
	and.b32  	%r1516, %r1515, %r82;
	shl.b32 	%r1517, %r1516, 3;
	add.s32 	%r1519, %r1306, %r1517;
	ld.shared.u64 	%rd191, [%r1519+29184];
	add.s64 	%rd192, %rd191, %rd6;
	shl.b64 	%rd193, %rd192, 2;
	add.s64 	%rd194, %rd5, %rd193;
	st.global.u32 	[%rd194+13824], %r1514;
$L__BB10_185:
	bar.warp.sync 	-1;
	add.s32 	%r1520, %r1, 3840;
	setp.ge.s32 	%p134, %r1520, %r243;
	@%p134 bra 	$L__BB10_187;
	ld.param.u32 	%r1626, [_ZN3cub18CUB_300001_SM_10006detail10radix_sort29DeviceRadixSortOnesweepKernelINS1_5radix10policy_hubIjNS0_8NullTypeEyE10Policy1000ELNS0_9SortOrderE0EjS6_yiiNS1_21identity_decomposer_tEEEvPT5_SC_PT3_PKSD_PT1_PKSH_PT2_PKSL_T4_iiT6__param_9];
	ld.shared.u32 	%r1521, [%r121+15360];
	shr.u32 	%r1522, %r1521, %r1626;
	and.b32  	%r1523, %r1522, %r82;
	shl.b32 	%r1524, %r1523, 3;
	add.s32 	%r1526, %r1306, %r1524;
	ld.shared.u64 	%rd195, [%r1526+29184];
	add.s64 	%rd196, %rd195, %rd6;
	shl.b64 	%rd197, %rd196, 2;
	add.s64 	%rd198, %rd5, %rd197;
	st.global.u32 	[%rd198+15360], %r1521;
$L__BB10_187:
	bar.warp.sync 	-1;
	add.s32 	%r1527, %r1, 4224;
	setp.ge.s32 	%p135, %r1527, %r243;
	@%p135 bra 	$L__BB10_189;
	ld.param.u32 	%r1627, [_ZN3cub18CUB_300001_SM_10006detail10radix_sort29DeviceRadixSortOnesweepKernelINS1_5radix10policy_hubIjNS0_8NullTypeEyE10Policy1000ELNS0_9SortOrderE0EjS6_yiiNS1_21identity_decomposer_tEEEvPT5_SC_PT3_PKSD_PT1_PKSH_PT2_PKSL_T4_iiT6__param_9];
	ld.shared.u32 	%r1528, [%r121+16896];
	shr.u32 	%r1529, %r1528, %r1627;
	and.b32  	%r1530, %r1529, %r82;
	shl.b32 	%r1531, %r1530, 3;
	add.s32 	%r1533, %r1306, %r1531;
	ld.shared.u64 	%rd199, [%r1533+29184];
	add.s64 	%rd200, %rd199, %rd6;
	shl.b64 	%rd201, %rd200, 2;
	add.s64 	%rd202, %rd5, %rd201;
	st.global.u32 	[%rd202+16896], %r1528;
$L__BB10_189:
	bar.warp.sync 	-1;
	add.s32 	%r1534, %r1, 4608;
	setp.ge.s32 	%p136, %r1534, %r243;
	@%p136 bra 	$L__BB10_191;
	ld.param.u32 	%r1628, [_ZN3cub18CUB_300001_SM_10006detail10radix_sort29DeviceRadixSortOnesweepKernelINS1_5radix10policy_hubIjNS0_8NullTypeEyE10Policy1000ELNS0_9SortOrderE0EjS6_yiiNS1_21identity_decomposer_tEEEvPT5_SC_PT3_PKSD_PT1_PKSH_PT2_PKSL_T4_iiT6__param_9];
	ld.shared.u32 	%r1535, [%r121+18432];
	shr.u32 	%r1536, %r1535, %r1628;
	and.b32  	%r1537, %r1536, %r82;
	shl.b32 	%r1538, %r1537, 3;
	add.s32 	%r1540, %r1306, %r1538;
	ld.shared.u64 	%rd203, [%r1540+29184];
	add.s64 	%rd204, %rd203, %rd6;
	shl.b64 	%rd205, %rd204, 2;
	add.s64 	%rd206, %rd5, %rd205;
	st.global.u32 	[%rd206+18432], %r1535;
$L__BB10_191:
	bar.warp.sync 	-1;
	add.s32 	%r1541, %r1, 4992;
	setp.ge.s32 	%p137, %r1541, %r243;
	@%p137 bra 	$L__BB10_193;
	ld.param.u32 	%r1629, [_ZN3cub18CUB_300001_SM_10006detail10radix_sort29DeviceRadixSortOnesweepKernelINS1_5radix10policy_hubIjNS0_8NullTypeEyE10Policy1000ELNS0_9SortOrderE0EjS6_yiiNS1_21identity_decomposer_tEEEvPT5_SC_PT3_PKSD_PT1_PKSH_PT2_PKSL_T4_iiT6__param_9];
	ld.shared.u32 	%r1542, [%r121+19968];
	shr.u32 	%r1543, %r1542, %r1629;
	and.b32  	%r1544, %r1543, %r82;
	shl.b32 	%r1545, %r1544, 3;
	add.s32 	%r1547, %r1306, %r1545;
	ld.shared.u64 	%rd207, [%r1547+29184];
	add.s64 	%rd208, %rd207, %rd6;
	shl.b64 	%rd209, %rd208, 2;
	add.s64 	%rd210, %rd5, %rd209;
	st.global.u32 	[%rd210+19968], %r1542;
$L__BB10_193:
	bar.warp.sync 	-1;
	add.s32 	%r1548, %r1, 5376;
	setp.ge.s32 	%p138, %r1548, %r243;
	@%p138 bra 	$L__BB10_195;
	ld.param.u32 	%r1630, [_ZN3cub18CUB_300001_SM_10006detail10radix_sort29DeviceRadixSortOnesweepKernelINS1_5radix10policy_hubIjNS0_8NullTypeEyE10Policy1000ELNS0_9SortOrderE0EjS6_yiiNS1_21identity_decomposer_tEEEvPT5_SC_PT3_PKSD_PT1_PKSH_PT2_PKSL_T4_iiT6__param_9];
	ld.shared.u32 	%r1549, [%r121+21504];
	shr.u32 	%r1550, %r1549, %r1630;
	and.b32  	%r1551, %r1550, %r82;
	shl.b32 	%r1552, %r1551, 3;
	add.s32 	%r1554, %r1306, %r1552;
	ld.shared.u64 	%rd211, [%r1554+29184];
	add.s64 	%rd212, %rd211, %rd6;
	shl.b64 	%rd213, %rd212, 2;
	add.s64 	%rd214, %rd5, %rd213;
	st.global.u32 	[%rd214+21504], %r1549;
$L__BB10_195:
	bar.warp.sync 	-1;
	add.s32 	%r1555, %r1, 5760;
	setp.ge.s32 	%p139, %r1555, %r243;
	@%p139 bra 	$L__BB10_197;
	ld.param.u32 	%r1631, [_ZN3cub18CUB_300001_SM_10006detail10radix_sort29DeviceRadixSortOnesweepKernelINS1_5radix10policy_hubIjNS0_8NullTypeEyE10Policy1000ELNS0_9SortOrderE0EjS6_yiiNS1_21identity_decomposer_tEEEvPT5_SC_PT3_PKSD_PT1_PKSH_PT2_PKSL_T4_iiT6__param_9];
	ld.shared.u32 	%r1556, [%r121+23040];
	shr.u32 	%r1557, %r1556, %r1631;
	and.b32  	%r1558, %r1557, %r82;
	shl.b32 	%r1559, %r1558, 3;
	add.s32 	%r1561, %r1306, %r1559;
	ld.shared.u64 	%rd215, [%r1561+29184];
	add.s64 	%rd216, %rd215, %rd6;
	shl.b64 	%rd217, %rd216, 2;
	add.s64 	%rd218, %rd5, %rd217;
	st.global.u32 	[%rd218+23040], %r1556;
$L__BB10_197:
	bar.warp.sync 	-1;
	or.b32  	%r1562, %r1, 6144;
	setp.ge.s32 	%p140, %r1562, %r243;
	@%p140 bra 	$L__BB10_199;
	ld.param.u32 	%r1632, [_ZN3cub18CUB_300001_SM_10006detail10radix_sort29DeviceRadixSortOnesweepKernelINS1_5radix10policy_hubIjNS0_8NullTypeEyE10Policy1000ELNS0_9SortOrderE0EjS6_yiiNS1_21identity_decomposer_tEEEvPT5_SC_PT3_PKSD_PT1_PKSH_PT2_PKSL_T4_iiT6__param_9];
	ld.shared.u32 	%r1563, [%r121+24576];
	shr.u32 	%r1564, %r1563, %r1632;
	and.b32  	%r1565, %r1564, %r82;
	shl.b32 	%r1566, %r1565, 3;
	add.s32 	%r1568, %r1306, %r1566;
	ld.shared.u64 	%rd219, [%r1568+29184];
	add.s64 	%rd220, %rd219, %rd6;
	shl.b64 	%rd221, %rd220, 2;
	add.s64 	%rd222, %rd5, %rd221;
	st.global.u32 	[%rd222+24576], %r1563;
$L__BB10_199:
	bar.warp.sync 	-1;
	add.s32 	%r1569, %r1, 6528;
	setp.ge.s32 	%p141, %r1569, %r243;
	@%p141 bra 	$L__BB10_201;
	ld.param.u32 	%r1633, [_ZN3cub18CUB_300001_SM_10006detail10radix_sort29DeviceRadixSortOnesweepKernelINS1_5radix10policy_hubIjNS0_8NullTypeEyE10Policy1000ELNS0_9SortOrderE0EjS6_yiiNS1_21identity_decomposer_tEEEvPT5_SC_PT3_PKSD_PT1_PKSH_PT2_PKSL_T4_iiT6__param_9];
	ld.shared.u32 	%r1570, [%r121+26112];
	shr.u32 	%r1571, %r1570, %r1633;
	and.b32  	%r1572, %r1571, %r82;
	shl.b32 	%r1573, %r1572, 3;
	add.s32 	%r1575, %r1306, %r1573;
	ld.shared.u64 	%rd223, [%r1575+29184];
	add.s64 	%rd224, %rd223, %rd6;
	shl.b64 	%rd225, %rd224, 2;
	add.s64 	%rd226, %rd5, %rd225;
	st.global.u32 	[%rd226+26112], %r1570;
$L__BB10_201:
	ld.param.u32 	%r1634, [_ZN3cub18CUB_300001_SM_10006detail10radix_sort29DeviceRadixSortOnesweepKernelINS1_5radix10policy_hubIjNS0_8NullTypeEyE10Policy1000ELNS0_9SortOrderE0EjS6_yiiNS1_21identity_decomposer_tEEEvPT5_SC_PT3_PKSD_PT1_PKSH_PT2_PKSL_T4_iiT6__param_9];
	bar.warp.sync 	-1;
	add.s32 	%r1576, %r1, 6912;
	ld.shared.u32 	%r244, [%r121+27648];
	shr.u32 	%r1577, %r244, %r1634;
	and.b32  	%r1578, %r1577, %r82;
	shl.b32 	%r1579, %r1578, 3;
	add.s32 	%r1581, %r1306, %r1579;
	ld.shared.u64 	%rd227, [%r1581+29184];
	add.s64 	%rd16, %rd227, %rd6;
	setp.ge.s32 	%p142, %r1576, %r243;
	@%p142 bra 	$L__BB10_203;
	shl.b64 	%rd228, %rd16, 2;
	add.s64 	%rd229, %rd5, %rd228;
	st.global.u32 	[%rd229+27648], %r244;
$L__BB10_203:
	bar.warp.sync 	-1;
$L__BB10_204:
	ret;

}


// ===== COMPILED SASS (sm_100) =====

	.target	sm_100

	.elftype	@"ET_EXEC"


//--------------------- .note.nv.tkinfo           --------------------------
	.section	.note.nv.tkinfo,"",@"SHT_NOTE"
	.sectionflags	@"SHF_NOTE_NV_TKINFO"
	.tkinfo
        /*0018*/ 	.word	0x00000002
        /*0030*/ 	.string	""
        /*0030*/ 	.string	"ptxas"
        /*0030*/ 	.string	"Cuda compilation tools, release 13.0, V13.0.88"
        /*0030*/ 	.string	"Build cuda_13.0.r13.0/compiler.36424714_0"
        /*0030*/ 	.string	"-arch sm_100 -m 64 "



//--------------------- .note.nv.cuinfo           --------------------------
	.section	.note.nv.cuinfo,"",@"SHT_NOTE"
	.sectionflags	@"SHF_NOTE_NV_CUINFO"
        /*0018*/ 	.short	0x0002
        /*001a*/ 	.short	0x0064
        /*001c*/ 	.short	0x0082
	.zero		2


//--------------------- .nv.info                  --------------------------
	.section	.nv.info,"",@"SHT_CUDA_INFO"
	.align	4


	//----- nvinfo : EIATTR_REGCOUNT
	.align		4
        /*0000*/ 	.byte	0x04, 0x2f
        /*0002*/ 	.short	(.L_46 - .L_45)
	.align		4
.L_45:
        /*0004*/ 	.word	index@(_Z23blockAndGlobalHistogramPjS_iS_jjj)
        /*0008*/ 	.word	0x00000014


	//----- nvinfo : EIATTR_FRAME_SIZE
	.align		4
.L_46:
        /*000c*/ 	.byte	0x04, 0x11
        /*000e*/ 	.short	(.L_48 - .L_47)
	.align		4
.L_47:
        /*0010*/ 	.word	index@(_Z23blockAndGlobalHistogramPjS_iS_jjj)
        /*0014*/ 	.word	0x00000000


	//----- nvinfo : EIATTR_REGCOUNT
	.align		4
.L_48:
        /*0018*/ 	.byte	0x04, 0x2f
        /*001a*/ 	.short	(.L_50 - .L_49)
	.align		4
.L_49:
        /*001c*/ 	.word	index@(_Z19globalHistogramScanPjS_i)
        /*0020*/ 	.word	0x0000000a


	//----- nvinfo : EIATTR_FRAME_SIZE
	.align		4
.L_50:
        /*0024*/ 	.byte	0x04, 0x11
        /*0026*/ 	.short	(.L_52 - .L_51)
	.align		4
.L_51:
        /*0028*/ 	.word	index@(_Z19globalHistogramScanPjS_i)
        /*002c*/ 	.word	0x00000000


	//----- nvinfo : EIATTR_REGCOUNT
	.align		4
.L_52:
        /*0030*/ 	.byte	0x04, 0x2f
        /*0032*/ 	.short	(.L_54 - .L_53)
	.align		4
.L_53:
        /*0034*/ 	.word	index@(_Z14verticalScanHHPjS_i)
        /*0038*/ 	.word	0x00000020


	//----- nvinfo : EIATTR_FRAME_SIZE
	.align		4
.L_54:
        /*003c*/ 	.byte	0x04, 0x11
        /*003e*/ 	.short	(.L_56 - .L_55)
	.align		4
.L_55:
        /*0040*/ 	.word	index@(_Z14verticalScanHHPjS_i)
        /*0044*/ 	.word	0x00000000


	//----- nvinfo : EIATTR_REGCOUNT
	.align		4
.L_56:
        /*0048*/ 	.byte	0x04, 0x2f
        /*004a*/ 	.short	(.L_58 - .L_57)
	.align		4
.L_57:
        /*004c*/ 	.word	index@(_Z15partitionKernelPjS_S_iS_S_ijj)
        /*0050*/ 	.word	0x0000001a


	//----- nvinfo : EIATTR_FRAME_SIZE
	.align		4
.L_58:
        /*0054*/ 	.byte	0x04, 0x11
        /*0056*/ 	.short	(.L_60 - .L_59)
	.align		4
.L_59:
        /*0058*/ 	.word	index@(_Z15partitionKernelPjS_S_iS_S_ijj)
        /*005c*/ 	.word	0x00000000


	//----- nvinfo : EIATTR_REGCOUNT
	.align		4
.L_60:
        /*0060*/ 	.byte	0x04, 0x2f
        /*0062*/ 	.short	(.L_62 - .L_61)
	.align		4
.L_61:
        /*0064*/ 	.word	index@(_Z26partitionBitonicSortSharedPjPKjS1_ij)
        /*0068*/ 	.word	0x00000016


	//----- nvinfo : EIATTR_FRAME_SIZE
	.align		4
.L_62:
        /*006c*/ 	.byte	0x04, 0x11
        /*006e*/ 	.short	(.L_64 - .L_63)
	.align		4
.L_63:
        /*0070*/ 	.word	index@(_Z26partitionBitonicSortSharedPjPKjS1_ij)
        /*0074*/ 	.word	0x00000000


	//----- nvinfo : EIATTR_REGCOUNT
	.align		4
.L_64:
        /*0078*/ 	.byte	0x04, 0x2f
        /*007a*/ 	.short	(.L_66 - .L_65)
	.align		4
.L_65:
        /*007c*/ 	.word	index@(_Z27partitionBitonicMergeGlobalPjPKjS1_ij)
        /*0080*/ 	.word	0x00000016


	//----- nvinfo : EIATTR_FRAME_SIZE
	.align		4
.L_66:
        /*0084*/ 	.byte	0x04, 0x11
        /*0086*/ 	.short	(.L_68 - .L_67)
	.align		4
.L_67:
        /*0088*/ 	.word	index@(_Z27partitionBitonicMergeGlobalPjPKjS1_ij)
        /*008c*/ 	.word	0x00000000


	//----- nvinfo : EIATTR_REGCOUNT
	.align		4
.L_68:
        /*0090*/ 	.byte	0x04, 0x2f
        /*0092*/ 	.short	(.L_70 - .L_69)
	.align		4
.L_69:
        /*0094*/ 	.word	index@(_ZN3cub18CUB_300001_SM_10006detail11EmptyKernelIvEEvv)
        /*0098*/ 	.word	0x00000004


	//----- nvinfo : EIATTR_FRAME_SIZE
	.align		4
.L_70:
        /*009c*/ 	.byte	0x04, 0x11
        /*009e*/ 	.short	(.L_72 - .L_71)
	.align		4
.L_71:
        /*00a0*/ 	.word	index@(_ZN3cub18CUB_300001_SM_10006detail11EmptyKernelIvEEvv)
        /*00a4*/ 	.word	0x00000000


	//----- nvinfo : EIATTR_REGCOUNT
	.align		4
.L_72:
        /*00a8*/ 	.byte	0x04, 0x2f
        /*00aa*/ 	.short	(.L_74 - .L_73)
	.align		4
.L_73:
        /*00ac*/ 	.word	index@(_ZN3cub18CUB_300001_SM_10006detail10radix_sort31DeviceRadixSortSingleTileKernelINS1_5radix10policy_hubIjNS0_8NullTypeEyE10Policy1000ELNS0_9SortOrderE0EjS6_yNS1_21identity_decomposer_tEEEvPKT1_PSB_PKT2_PSF_T3_iiT4_)
        /*00b0*/ 	.word	0x0000007f


	//----- nvinfo : EIATTR_FRAME_SIZE
	.align		4
.L_74:
        /*00b4*/ 	.byte	0x04, 0x11
        /*00b6*/ 	.short	(.L_76 - .L_75)
	.align		4
.L_75:
        /*00b8*/ 	.word	index@(_ZN3cub18CUB_300001_SM_10006detail10radix_sort31DeviceRadixSortSingleTileKernelINS1_5radix10policy_hubIjNS0_8NullTypeEyE10Policy1000ELNS0_9SortOrderE0EjS6_yNS1_21identity_decomposer_tEEEvPKT1_PSB_PKT2_PSF_T3_iiT4_)
        /*00bc*/ 	.word	0x00000000


	//----- nvinfo : EIATTR_REGCOUNT
	.align		4
.L_76:
        /*00c0*/ 	.byte	0x04, 0x2f
        /*00c2*/ 	.short	(.L_78 - .L_77)
	.align		4
.L_77:
        /*00c4*/ 	.word	index@(_ZN3cub18CUB_300001_SM_10006detail10radix_sort30DeviceRadixSortHistogramKernelINS1_5radix10policy_hubIjNS0_8NullTypeEyE10Policy1000ELNS0_9SortOrderE0EjyNS1_21identity_decomposer_tEEEvPT2_PKT1_SB_iiT3_)
        /*00c8*/ 	.word	0x00000020


	//----- nvinfo : EIATTR_FRAME_SIZE
	.align		4
.L_78:
        /*00cc*/ 	.byte	0x04, 0x11
        /*00ce*/ 	.short	(.L_80 - .L_79)
	.align		4
.L_79:
        /*00d0*/ 	.word	index@(_ZN3cub18CUB_300001_SM_10006detail10radix_sort30DeviceRadixSortHistogramKernelINS1_5radix10policy_hubIjNS0_8NullTypeEyE10Policy1000ELNS0_9SortOrderE0EjyNS1_21identity_decomposer_tEEEvPT2_PKT1_SB_iiT3_)
        /*00d4*/ 	.word	0x00000000


	//----- nvinfo : EIATTR_REGCOUNT
	.align		4
.L_80:
        /*00d8*/ 	.byte	0x04, 0x2f
        /*00da*/ 	.short	(.L_82 - .L_81)
	.align		4
.L_81:
        /*00dc*/ 	.word	index@(_ZN3cub18CUB_300001_SM_10006detail10radix_sort33DeviceRadixSortExclusiveSumKernelINS1_5radix10policy_hubIjNS0_8NullTypeEyE10Policy1000EyEEvPT0_)
        /*00e0*/ 	.word	0x00000020


	//----- nvinfo : EIATTR_FRAME_SIZE
	.align		4
.L_82:
        /*00e4*/ 	.byte	0x04, 0x11
        /*00e6*/ 	.short	(.L_84 - .L_83)
	.align		4
.L_83:
        /*00e8*/ 	.word	index@(_ZN3cub18CUB_300001_SM_10006detail10radix_sort33DeviceRadixSortExclusiveSumKernelINS1_5radix10policy_hubIjNS0_8NullTypeEyE10Policy1000EyEEvPT0_)
        /*00ec*/ 	.word	0x00000000


	//----- nvinfo : EIATTR_REGCOUNT
	.align		4
.L_84:
        /*00f0*/ 	.byte	0x04, 0x2f
        /*00f2*/ 	.short	(.L_86 - .L_85)
	.align		4
.L_85:
        /*00f4*/ 	.word	index@(_ZN3cub18CUB_300001_SM_10006detail10radix_sort29DeviceRadixSortOnesweepKernelINS1_5radix10policy_hubIjNS0_8NullTypeEyE10Policy1000ELNS0_9SortOrderE0EjS6_yiiNS1_21identity_decomposer_tEEEvPT5_SC_PT3_PKSD_PT1_PKSH_PT2_PKSL_T4_iiT6_)
        /*00f8*/ 	.word	0x00000050


	//----- nvinfo : EIATTR_FRAME_SIZE
	.align		4
.L_86:
        /*00fc*/ 	.byte	0x04, 0x11
        /*00fe*/ 	.short	(.L_88 - .L_87)
	.align		4
.L_87:
        /*0100*/ 	.word	index@(_ZN3cub18CUB_300001_SM_10006detail10radix_sort29DeviceRadixSortOnesweepKernelINS1_5radix10policy_hubIjNS0_8NullTypeEyE10Policy1000ELNS0_9SortOrderE0EjS6_yiiNS1_21identity_decomposer_tEEEvPT5_SC_PT3_PKSD_PT1_PKSH_PT2_PKSL_T4_iiT6_)
        /*0104*/ 	.word	0x00000010


	//----- nvinfo : EIATTR_MIN_STACK_SIZE
	.align		4
.L_88:
        /*0108*/ 	.byte	0x04, 0x12
        /*010a*/ 	.short	(.L_90 - .L_89)
	.align		4
.L_89:
        /*010c*/ 	.word	index@(_ZN3cub18CUB_300001_SM_10006detail10radix_sort29DeviceRadixSortOnesweepKernelINS1_5radix10policy_hubIjNS0_8NullTypeEyE10Policy1000ELNS0_9SortOrderE0EjS6_yiiNS1_21identity_decomposer_tEEEvPT5_SC_PT3_PKSD_PT1_PKSH_PT2_PKSL_T4_iiT6_)
        /*0110*/ 	.word	0x00000010


	//----- nvinfo : EIATTR_MIN_STACK_SIZE
	.align		4
.L_90:
        /*0114*/ 	.byte	0x04, 0x12
        /*0116*/ 	.short	(.L_92 - .L_91)
	.align		4
.L_91:
        /*0118*/ 	.word	index@(_ZN3cub18CUB_300001_SM_10006detail10radix_sort33DeviceRadixSortExclusiveSumKernelINS1_5radix10policy_hubIjNS0_8NullTypeEyE10Policy1000EyEEvPT0_)
        /*011c*/ 	.word	0x00000000


	//----- nvinfo : EIATTR_MIN_STACK_SIZE
	.align		4
.L_92:
        /*0120*/ 	.byte	0x04, 0x12
        /*0122*/ 	.short	(.L_94 - .L_93)
	.align		4
.L_93:
        /*0124*/ 	.word	index@(_ZN3cub18CUB_300001_SM_10006detail10radix_sort30DeviceRadixSortHistogramKernelINS1_5radix10policy_hubIjNS0_8NullTypeEyE10Policy1000ELNS0_9SortOrderE0EjyNS1_21identity_decomposer_tEEEvPT2_PKT1_SB_iiT3_)
        /*0128*/ 	.word	0x00000000


	//----- nvinfo : EIATTR_MIN_STACK_SIZE
	.align		4
.L_94:
        /*012c*/ 	.byte	0x04, 0x12
        /*012e*/ 	.short	(.L_96 - .L_95)
	.align		4
.L_95:
        /*0130*/ 	.word	index@(_ZN3cub18CUB_300001_SM_10006detail10radix_sort31DeviceRadixSortSingleTileKernelINS1_5radix10policy_hubIjNS0_8NullTypeEyE10Policy1000ELNS0_9SortOrderE0EjS6_yNS1_21identity_decomposer_tEEEvPKT1_PSB_PKT2_PSF_T3_iiT4_)
        /*0134*/ 	.word	0x00000000


	//----- nvinfo : EIATTR_MIN_STACK_SIZE
	.align		4
.L_96:
        /*0138*/ 	.byte	0x04, 0x12
        /*013a*/ 	.short	(.L_98 - .L_97)
	.align		4
.L_97:
        /*013c*/ 	.word	index@(_ZN3cub18CUB_300001_SM_10006detail11EmptyKernelIvEEvv)
        /*0140*/ 	.word	0x00000000


	//----- nvinfo : EIATTR_MIN_STACK_SIZE
	.align		4
.L_98:
        /*0144*/ 	.byte	0x04, 0x12
        /*0146*/ 	.short	(.L_100 - .L_99)
	.align		4
.L_99:
        /*0148*/ 	.word	index@(_Z27partitionBitonicMergeGlobalPjPKjS1_ij)
        /*014c*/ 	.word	0x00000000


	//----- nvinfo : EIATTR_MIN_STACK_SIZE
	.align		4
.L_100:
        /*0150*/ 	.byte	0x04, 0x12
        /*0152*/ 	.short	(.L_102 - .L_101)
	.align		4
.L_101:
        /*0154*/ 	.word	index@(_Z26partitionBitonicSortSharedPjPKjS1_ij)
        /*0158*/ 	.word	0x00000000


	//----- nvinfo : EIATTR_MIN_STACK_SIZE
	.align		4
.L_102:
        /*015c*/ 	.byte	0x04, 0x12
        /*015e*/ 	.short	(.L_104 - .L_103)
	.align		4
.L_103:
        /*0160*/ 	.word	index@(_Z15partitionKernelPjS_S_iS_S_ijj)
        /*0164*/ 	.word	0x00000000


	//----- nvinfo : EIATTR_MIN_STACK_SIZE
	.align		4
.L_104:
        /*0168*/ 	.byte	0x04, 0x12
        /*016a*/ 	.short	(.L_106 - .L_105)
	.align		4
.L_105:
        /*016c*/ 	.word	index@(_Z14verticalScanHHPjS_i)
        /*0170*/ 	.word	0x00000000


	//----- nvinfo : EIATTR_MIN_STACK_SIZE
	.align		4
.L_106:
        /*0174*/ 	.byte	0x04, 0x12
        /*0176*/ 	.short	(.L_108 - .L_107)
	.align		4
.L_107:
        /*0178*/ 	.word	index@(_Z19globalHistogramScanPjS_i)
        /*017c*/ 	.word	0x00000000


	//----- nvinfo : EIATTR_MIN_STACK_SIZE
	.align		4
.L_108:
        /*0180*/ 	.byte	0x04, 0x12
        /*0182*/ 	.short	(.L_110 - .L_109)
	.align		4
.L_109:
        /*0184*/ 	.word	index@(_Z23blockAndGlobalHistogramPjS_iS_jjj)
        /*0188*/ 	.word	0x00000000
.L_110:


//--------------------- .nv.compat                --------------------------
	.section	.nv.compat,"",@"SHT_CUDA_COMPAT_INFO"
	.align	4
        /*0000*/ 	.byte	0x02, 0x09, 0x00, 0x00, 0x02, 0x02, 0x01, 0x00, 0x02, 0x05, 0x05, 0x00, 0x03, 0x07, 0x01, 0x01
        /*0010*/ 	.byte	0x02, 0x03, 0x00, 0x00, 0x02, 0x06, 0x01, 0x00, 0x04, 0x0b, 0x08, 0x00, 0x09, 0x00, 0x00, 0x00
        /*0020*/ 	.byte	0x00, 0x00, 0x00, 0x00


//--------------------- .nv.info._ZN3cub18CUB_300001_SM_10006detail10radix_sort29DeviceRadixSortOnesweepKernelINS1_5radix10policy_hubIjNS0_8NullTypeEyE10Policy1000ELNS0_9SortOrderE0EjS6_yiiNS1_21identity_decomposer_tEEEvPT5_SC_PT3_PKSD_PT1_PKSH_PT2_PKSL_T4_iiT6_ --------------------------
	.section	.nv.info._ZN3cub18CUB_300001_SM_10006detail10radix_sort29DeviceRadixSortOnesweepKernelINS1_5radix10policy_hubIjNS0_8NullTypeEyE10Policy1000ELNS0_9SortOrderE0EjS6_yiiNS1_21identity_decomposer_tEEEvPT5_SC_PT3_PKSD_PT1_PKSH_PT2_PKSL_T4_iiT6_,"",@"SHT_CUDA_INFO"
	.sectionflags	@""
	.align	4


	//----- nvinfo : EIATTR_CUDA_API_VERSION
	.align		4
        /*0000*/ 	.byte	0x04, 0x37
        /*0002*/ 	.short	(.L_112 - .L_111)
.L_111:
        /*0004*/ 	.word	0x00000082


	//----- nvinfo : EIATTR_KPARAM_INFO
	.align		4
.L_112:
        /*0008*/ 	.byte	0x04, 0x17
        /*000a*/ 	.short	(.L_114 - .L_113)
.L_113:
        /*000c*/ 	.word	0x00000000
        /*0010*/ 	.short	0x000b
        /*0012*/ 	.short	0x004c
        /*0014*/ 	.byte	0x00, 0xf0, 0x05, 0x00


	//----- nvinfo : EIATTR_KPARAM_INFO
	.align		4
.L_114:
        /*0018*/ 	.byte	0x04, 0x17
        /*001a*/ 	.short	(.L_116 - .L_115)
.L_115:
        /*001c*/ 	.word	0x00000000
        /*0020*/ 	.short	0x000a
        /*0022*/ 	.short	0x0048
        /*0024*/ 	.byte	0x00, 0xf0, 0x11, 0x00


	//----- nvinfo : EIATTR_KPARAM_INFO
	.align		4
.L_116:
        /*0028*/ 	.byte	0x04, 0x17
        /*002a*/ 	.short	(.L_118 - .L_117)
.L_117:
        /*002c*/ 	.word	0x00000000
        /*0030*/ 	.short	0x0009
        /*0032*/ 	.short	0x0044
        /*0034*/ 	.byte	0x00, 0xf0, 0x11, 0x00


	//----- nvinfo : EIATTR_KPARAM_INFO
	.align		4
.L_118:
        /*0038*/ 	.byte	0x04, 0x17
        /*003a*/ 	.short	(.L_120 - .L_119)
.L_119:
        /*003c*/ 	.word	0x00000000
        /*0040*/ 	.short	0x0008
        /*0042*/ 	.short	0x0040
        /*0044*/ 	.byte	0x00, 0xf0, 0x11, 0x00


	//----- nvinfo : EIATTR_KPARAM_INFO
	.align		4
.L_120:
        /*0048*/ 	.byte	0x04, 0x17
        /*004a*/ 	.short	(.L_122 - .L_121)
.L_121:
        /*004c*/ 	.word	0x00000000
        /*0050*/ 	.short	0x0007
        /*0052*/ 	.short	0x0038
        /*0054*/ 	.byte	0x00, 0xf5, 0x21, 0x00


	//----- nvinfo : EIATTR_KPARAM_INFO
	.align		4
.L_122:
        /*0058*/ 	.byte	0x04, 0x17
        /*005a*/ 	.short	(.L_124 - .L_123)
.L_123:
        /*005c*/ 	.word	0x00000000
        /*0060*/ 	.short	0x0006
        /*0062*/ 	.short	0x0030
        /*0064*/ 	.byte	0x00, 0xf5, 0x21, 0x00


	//----- nvinfo : EIATTR_KPARAM_INFO
	.align		4
.L_124:
        /*0068*/ 	.byte	0x04, 0x17
        /*006a*/ 	.short	(.L_126 - .L_125)
.L_125:
        /*006c*/ 	.word	0x00000000
        /*0070*/ 	.short	0x0005
        /*0072*/ 	.short	0x0028
        /*0074*/ 	.byte	0x00, 0xf5, 0x21, 0x00


	//----- nvinfo : EIATTR_KPARAM_INFO
	.align		4
.L_126:
        /*0078*/ 	.byte	0x04, 0x17
        /*007a*/ 	.short	(.L_128 - .L_127)
.L_127:
        /*007c*/ 	.word	0x00000000
        /*0080*/ 	.short	0x0004
        /*0082*/ 	.short	0x0020
        /*0084*/ 	.byte	0x00, 0xf5, 0x21, 0x00


	//----- nvinfo : EIATTR_KPARAM_INFO
	.align		4
.L_128:
        /*0088*/ 	.byte	0x04, 0x17
        /*008a*/ 	.short	(.L_130 - .L_129)
.L_129:
        /*008c*/ 	.word	0x00000000
        /*0090*/ 	.short	0x0003
        /*0092*/ 	.short	0x0018
        /*0094*/ 	.byte	0x00, 0xf5, 0x21, 0x00


	//----- nvinfo : EIATTR_KPARAM_INFO
	.align		4
.L_130:
        /*0098*/ 	.byte	0x04, 0x17
        /*009a*/ 	.short	(.L_132 - .L_131)
.L_131:
        /*009c*/ 	.word	0x00000000
        /*00a0*/ 	.short	0x0002
        /*00a2*/ 	.short	0x0010
        /*00a4*/ 	.byte	0x00, 0xf5, 0x21, 0x00


	//----- nvinfo : EIATTR_KPARAM_INFO
	.align		4
.L_132:
        /*00a8*/ 	.byte	0x04, 0x17
        /*00aa*/ 	.short	(.L_134 - .L_133)
.L_133:
        /*00ac*/ 	.word	0x00000000
        /*00b0*/ 	.short	0x0001
        /*00b2*/ 	.short	0x0008
        /*00b4*/ 	.byte	0x00, 0xf5, 0x21, 0x00


	//----- nvinfo : EIATTR_KPARAM_INFO
	.align		4
.L_134:
        /*00b8*/ 	.byte	0x04, 0x17
        /*00ba*/ 	.short	(.L_136 - .L_135)
.L_135:
        /*00bc*/ 	.word	0x00000000
        /*00c0*/ 	.short	0x0000
        /*00c2*/ 	.short	0x0000
        /*00c4*/ 	.byte	0x00, 0xf5, 0x21, 0x00


	//----- nvinfo : EIATTR_SPARSE_MMA_MASK
	.align		4
.L_136:
        /*00c8*/ 	.byte	0x03, 0x50
        /*00ca*/ 	.short	0x0000


	//----- nvinfo : EIATTR_MAXREG_COUNT
	.align		4
        /*00cc*/ 	.byte	0x03, 0x1b
        /*00ce*/ 	.short	0x00a8


	//----- nvinfo : EIATTR_NUM_BARRIERS
	.align		4
        /*00d0*/ 	.byte	0x02, 0x4c
        /*00d2*/ 	.byte	0x01
	.zero		1


	//----- nvinfo : EIATTR_ANNOTATIONS
	.align		4
        /*00d4*/ 	.byte	0x04, 0x55
        /*00d6*/ 	.short	(.L_138 - .L_137)


	//   ....[0]....
.L_137:
        /*00d8*/ 	.word	0x00000001
        /*00dc*/ 	.byte	0x40, 0x0e, 0x00, 0x00, 0x01, 0x00, 0x00, 0x00, 0x20, 0x10, 0x00, 0x00, 0x01, 0x00, 0x00, 0x00
        /*00ec*/ 	.byte	0xa0, 0x10, 0x00, 0x00, 0x01, 0x00, 0x00, 0x00, 0x00, 0x25, 0x00, 0x00, 0x01, 0x00, 0x00, 0x00
        /*00fc*/ 	.byte	0xc0, 0x39, 0x00, 0x00, 0x01, 0x00, 0x00, 0x00, 0x00, 0x3c, 0x00, 0x00, 0x01, 0x00, 0x00, 0x00
        /*010c*/ 	.byte	0x20, 0x52, 0x00, 0x00


	//----- nvinfo : EIATTR_MERCURY_ISA_VERSION
	.align		4
.L_138:
        /*0110*/ 	.byte	0x03, 0x5f
        /*0112*/ 	.short	0x0101


	//----- nvinfo : EIATTR_COOP_GROUP_MASK_REGIDS
	.align		4
        /*0114*/ 	.byte	0x04, 0x29
        /*0116*/ 	.short	(.L_140 - .L_139)


	//   ....[0]....
.L_139:
        /*0118*/ 	.word	0xffffffff


	//   ....[1]....
        /*011c*/ 	.word	0x05000000


	//   ....[2]....
        /*0120*/ 	.word	0xffffffff


	//   ....[3]....
        /*0124*/ 	.word	0xffffffff


	//   ....[4]....
        /*0128*/ 	.word	0xffffffff


	//   ....[5]....
        /*012c*/ 	.word	0xffffffff


	//   ....[6]....
        /*0130*/ 	.word	0xffffffff


	//   ....[7]....
        /*0134*/ 	.word	0xffffffff


	//   ....[8]....
        /*0138*/ 	.word	0xffffffff


	//   ....[9]....
        /*013c*/ 	.word	0xffffffff


	//   ....[10]....
        /*0140*/ 	.word	0xffffffff


	//   ....[11]....
        /*0144*/ 	.word	0xffffffff


	//   ....[12]....
        /*0148*/ 	.word	0xffffffff


	//   ....[13]....
        /*014c*/ 	.word	0xffffffff


	//   ....[14]....
        /*0150*/ 	.word	0xffffffff


	//   ....[15]....
        /*0154*/ 	.word	0xffffffff


	//   ....[16]....
        /*0158*/ 	.word	0xffffffff


	//   ....[17]....
        /*015c*/ 	.word	0xffffffff


	//   ....[18]....
        /*0160*/ 	.word	0xffffffff


	//   ....[19]....
        /*0164*/ 	.word	0xffffffff


	//   ....[20]....
        /*0168*/ 	.word	0xffffffff


	//   ....[21]....
        /*016c*/ 	.word	0xffffffff


	//   ....[22]....
        /*0170*/ 	.word	0xffffffff


	//   ....[23]....
        /*0174*/ 	.word	0xffffffff


	//   ....[24]....
        /*0178*/ 	.word	0xffffffff


	//   ....[25]....
        /*017c*/ 	.word	0xffffffff


	//   ....[26]....
        /*0180*/ 	.word	0xffffffff


	//   ....[27]....
        /*0184*/ 	.word	0xffffffff


	//   ....[28]....
        /*0188*/ 	.word	0xffffffff


	//   ....[29]....
        /*018c*/ 	.word	0xffffffff


	//   ....[30]....
        /*0190*/ 	.word	0xffffffff


	//   ....[31]....
        /*0194*/ 	.word	0xffffffff


	//   ....[32]....
        /*0198*/ 	.word	0xffffffff


	//   ....[33]....
        /*019c*/ 	.word	0xffffffff


	//   ....[34]....
        /*01a0*/ 	.word	0xffffffff


	//   ....[35]....
        /*01a4*/ 	.word	0xffffffff


	//   ....[36]....
        /*01a8*/ 	.word	0xffffffff


	//   ....[37]....
        /*01ac*/ 	.word	0xffffffff


	//   ....[38]....
        /*01b0*/ 	.word	0xffffffff


	//   ....[39]....
        /*01b4*/ 	.word	0xffffffff


	//   ....[40]....
        /*01b8*/ 	.word	0xffffffff


	//   ....[41]....
        /*01bc*/ 	.word	0xffffffff


	//   ....[42]....
        /*01c0*/ 	.word	0xffffffff


	//   ....[43]....
        /*01c4*/ 	.word	0xffffffff


	//   ....[44]....
        /*01c8*/ 	.word	0xffffffff


	//   ....[45]....
        /*01cc*/ 	.word	0xffffffff


	//   ....[46]....
        /*01d0*/ 	.word	0xffffffff


	//   ....[47]....
        /*01d4*/ 	.word	0xffffffff


	//   ....[48]....
        /*01d8*/ 	.word	0xffffffff


	//   ....[49]....
        /*01dc*/ 	.word	0xffffffff


	//   ....[50]....
        /*01e0*/ 	.word	0xffffffff


	//   ....[51]....
        /*01e4*/ 	.word	0xffffffff


	//   ....[52]....
        /*01e8*/ 	.word	0xffffffff


	//   ....[53]....
        /*01ec*/ 	.word	0xffffffff


	//   ....[54]....
        /*01f0*/ 	.word	0xffffffff


	//   ....[55]....
        /*01f4*/ 	.word	0xffffffff


	//   ....[56]....
        /*01f8*/ 	.word	0xffffffff


	//   ....[57]....
        /*01fc*/ 	.word	0xffffffff


	//   ....[58]....
        /*0200*/ 	.word	0xffffffff


	//   ....[59]....
        /*0204*/ 	.word	0xffffffff


	//   ....[60]....
        /*0208*/ 	.word	0xffffffff


	//   ....[61]....
        /*020c*/ 	.word	0xffffffff


	//   ....[62]....
        /*0210*/ 	.word	0xffffffff


	//   ....[63]....
        /*0214*/ 	.word	0xffffffff


	//   ....[64]....
        /*0218*/ 	.word	0xffffffff


	//   ....[65]....
        /*021c*/ 	.word	0xffffffff


	//   ....[66]....
        /*0220*/ 	.word	0xffffffff


	//   ....[67]....
        /*0224*/ 	.word	0xffffffff


	//   ....[68]....
        /*0228*/ 	.word	0xffffffff


	//   ....[69]....
        /*022c*/ 	.word	0xffffffff


	//   ....[70]....
        /*0230*/ 	.word	0xffffffff


	//   ....[71]....
        /*0234*/ 	.word	0xffffffff


	//   ....[72]....
        /*0238*/ 	.word	0xffffffff


	//   ....[73]....
        /*023c*/ 	.word	0xffffffff


	//   ....[74]....
        /*0240*/ 	.word	0xffffffff


	//   ....[75]....
        /*0244*/ 	.word	0xffffffff


	//   ....[76]....
        /*0248*/ 	.word	0xffffffff


	//   ....[77]....
        /*024c*/ 	.word	0xffffffff


	//   ....[78]....
        /*0250*/ 	.word	0xffffffff


	//   ....[79]....
        /*0254*/ 	.word	0xffffffff


	//   ....[80]....
        /*0258*/ 	.word	0xffffffff


	//   ....[81]....
        /*025c*/ 	.word	0xffffffff


	//   ....[82]....
        /*0260*/ 	.word	0xffffffff


	//   ....[83]....
        /*0264*/ 	.word	0xffffffff


	//   ....[84]....
        /*0268*/ 	.word	0xffffffff


	//   ....[85]....
        /*026c*/ 	.word	0xffffffff


	//   ....[86]....
        /*0270*/ 	.word	0xffffffff


	//   ....[87]....
        /*0274*/ 	.word	0xffffffff


	//   ....[88]....
        /*0278*/ 	.word	0xffffffff


	//   ....[89]....
        /*027c*/ 	.word	0xffffffff


	//   ....[90]....
        /*0280*/ 	.word	0xffffffff


	//   ....[91]....
        /*0284*/ 	.word	0xffffffff


	//   ....[92]....
        /*0288*/ 	.word	0xffffffff


	//   ....[93]....
        /*028c*/ 	.word	0xffffffff


	//   ....[94]....
        /*0290*/ 	.word	0xffffffff


	//   ....[95]....
        /*0294*/ 	.word	0xffffffff


	//   ....[96]....
        /*0298*/ 	.word	0xffffffff


	//   ....[97]....
        /*029c*/ 	.word	0xffffffff


	//   ....[98]....
        /*02a0*/ 	.word	0xffffffff


	//   ....[99]....
        /*02a4*/ 	.word	0xffffffff


	//   ....[100]....
        /*02a8*/ 	.word	0xffffffff


	//   ....[101]....
        /*02ac*/ 	.word	0xffffffff


	//   ....[102]....
        /*02b0*/ 	.word	0xffffffff


	//   ....[103]....
        /*02b4*/ 	.word	0xffffffff


	//   ....[104]....
        /*02b8*/ 	.word	0xffffffff


	//   ....[105]....
        /*02bc*/ 	.word	0xffffffff


	//   ....[106]....
        /*02c0*/ 	.word	0xffffffff


	//   ....[107]....
        /*02c4*/ 	.word	0xffffffff


	//   ....[108]....
        /*02c8*/ 	.word	0xffffffff


	//   ....[109]....
        /*02cc*/ 	.word	0xffffffff


	//   ....[110]....
        /*02d0*/ 	.word	0xffffffff


	//   ....[111]....
        /*02d4*/ 	.word	0xffffffff


	//   ....[112]....
        /*02d8*/ 	.word	0xffffffff


	//   ....[113]....
        /*02dc*/ 	.word	0xffffffff


	//   ....[114]....
        /*02e0*/ 	.word	0xffffffff


	//   ....[115]....
        /*02e4*/ 	.word	0xffffffff


	//   ....[116]....
        /*02e8*/ 	.word	0xffffffff


	//   ....[117]....
        /*02ec*/ 	.word	0xffffffff


	//   ....[118]....
        /*02f0*/ 	.word	0xffffffff


	//   ....[119]....
        /*02f4*/ 	.word	0xffffffff


	//   ....[120]....
        /*02f8*/ 	.word	0xffffffff


	//   ....[121]....
        /*02fc*/ 	.word	0xffffffff


	//   ....[122]....
        /*0300*/ 	.word	0xffffffff


	//   ....[123]....
        /*0304*/ 	.word	0xffffffff


	//   ....[124]....
        /*0308*/ 	.word	0xffffffff


	//   ....[125]....
        /*030c*/ 	.word	0xffffffff


	//   ....[126]....
        /*0310*/ 	.word	0xffffffff


	//   ....[127]....
        /*0314*/ 	.word	0xffffffff


	//   ....[128]....
        /*0318*/ 	.word	0xffffffff


	//   ....[129]....
        /*031c*/ 	.word	0xffffffff


	//   ....[130]....
        /*0320*/ 	.word	0xffffffff


	//   ....[131]....
        /*0324*/ 	.word	0xffffffff


	//   ....[132]....
        /*0328*/ 	.word	0xffffffff


	//   ....[133]....
        /*032c*/ 	.word	0xffffffff


	//   ....[134]....
        /*0330*/ 	.word	0xffffffff


	//   ....[135]....
        /*0334*/ 	.word	0xffffffff


	//   ....[136]....
        /*0338*/ 	.word	0xffffffff


	//   ....[137]....
        /*033c*/ 	.word	0xffffffff


	//   ....[138]....
        /*0340*/ 	.word	0xffffffff


	//   ....[139]....
        /*0344*/ 	.word	0xffffffff


	//   ....[140]....
        /*0348*/ 	.word	0xffffffff


	//   ....[141]....
        /*034c*/ 	.word	0xffffffff


	//   ....[142]....
        /*0350*/ 	.word	0xffffffff


	//   ....[143]....
        /*0354*/ 	.word	0xffffffff


	//   ....[144]....
        /*0358*/ 	.word	0xffffffff


	//   ....[145]....
        /*035c*/ 	.word	0xffffffff


	//   ....[146]....
        /*0360*/ 	.word	0xffffffff


	//   ....[147]....
        /*0364*/ 	.word	0xffffffff


	//   ....[148]....
        /*0368*/ 	.word	0xffffffff


	//   ....[149]....
        /*036c*/ 	.word	0xffffffff


	//   ....[150]....
        /*0370*/ 	.word	0xffffffff


	//   ....[151]....
        /*0374*/ 	.word	0xffffffff


	//   ....[152]....
        /*0378*/ 	.word	0xffffffff


	//   ....[153]....
        /*037c*/ 	.word	0xffffffff


	//   ....[154]....
        /*0380*/ 	.word	0xffffffff


	//   ....[155]....
        /*0384*/ 	.word	0xffffffff


	//   ....[156]....
        /*0388*/ 	.word	0xffffffff


	//   ....[157]....
        /*038c*/ 	.word	0xffffffff


	//   ....[158]....
        /*0390*/ 	.word	0xffffffff


	//   ....[159]....
        /*0394*/ 	.word	0xffffffff


	//   ....[160]....
        /*0398*/ 	.word	0xffffffff


	//   ....[161]....
        /*039c*/ 	.word	0xffffffff


	//   ....[162]....
        /*03a0*/ 	.word	0xffffffff


	//   ....[163]....
        /*03a4*/ 	.word	0xffffffff


	//   ....[164]....
        /*03a8*/ 	.word	0xffffffff


	//   ....[165]....
        /*03ac*/ 	.word	0xffffffff


	//   ....[166]....
        /*03b0*/ 	.word	0xffffffff


	//   ....[167]....
        /*03b4*/ 	.word	0xffffffff


	//   ....[168]....
        /*03b8*/ 	.word	0xffffffff


	//   ....[169]....
        /*03bc*/ 	.word	0xffffffff


	//   ....[170]....
        /*03c0*/ 	.word	0xffffffff


	//   ....[171]....
        /*03c4*/ 	.word	0xffffffff


	//   ....[172]....
        /*03c8*/ 	.word	0xffffffff


	//   ....[173]....
        /*03cc*/ 	.word	0xffffffff


	//   ....[174]....
        /*03d0*/ 	.word	0xffffffff


	//   ....[175]....
        /*03d4*/ 	.word	0xffffffff


	//   ....[176]....
        /*03d8*/ 	.word	0xffffffff


	//   ....[177]....
        /*03dc*/ 	.word	0xffffffff


	//   ....[178]....
        /*03e0*/ 	.word	0x05000002


	//   ....[179]....
        /*03e4*/ 	.word	0xffffffff


	//   ....[180]....
        /*03e8*/ 	.word	0xffffffff


	//   ....[181]....
        /*03ec*/ 	.word	0xffffffff


	//   ....[182]....
        /*03f0*/ 	.word	0xffffffff


	//   ....[183]....
        /*03f4*/ 	.word	0xffffffff


	//   ....[184]....
        /*03f8*/ 	.word	0xffffffff


	//   ....[185]....
        /*03fc*/ 	.word	0xffffffff


	//   ....[186]....
        /*0400*/ 	.word	0xffffffff


	//   ....[187]....
        /*0404*/ 	.word	0xffffffff


	//   ....[188]....
        /*0408*/ 	.word	0xffffffff


	//   ....[189]....
        /*040c*/ 	.word	0xffffffff


	//   ....[190]....
        /*0410*/ 	.word	0xffffffff


	//   ....[191]....
        /*0414*/ 	.word	0xffffffff


	//   ....[192]....
        /*0418*/ 	.word	0xffffffff


	//   ....[193]....
        /*041c*/ 	.word	0xffffffff


	//   ....[194]....
        /*0420*/ 	.word	0xffffffff


	//   ....[195]....
        /*0424*/ 	.word	0xffffffff


	//   ....[196]....
        /*0428*/ 	.word	0xffffffff


	//   ....[197]....
        /*042c*/ 	.word	0xffffffff


	//   ....[198]....
        /*0430*/ 	.word	0xffffffff


	//   ....[199]....
        /*0434*/ 	.word	0xffffffff


	//   ....[200]....
        /*0438*/ 	.word	0xffffffff


	//   ....[201]....
        /*043c*/ 	.word	0xffffffff


	//   ....[202]....
        /*0440*/ 	.word	0xffffffff


	//   ....[203]....
        /*0444*/ 	.word	0xffffffff


	//   ....[204]....
        /*0448*/ 	.word	0xffffffff


	//   ....[205]....
        /*044c*/ 	.word	0xffffffff


	//   ....[206]....
        /*0450*/ 	.word	0xffffffff


	//   ....[207]....
        /*0454*/ 	.word	0xffffffff


	//   ....[208]....
        /*0458*/ 	.word	0xffffffff


	//   ....[209]....
        /*045c*/ 	.word	0xffffffff


	//   ....[210]....
        /*0460*/ 	.word	0xffffffff


	//   ....[211]....
        /*0464*/ 	.word	0xffffffff


	//   ....[212]....
        /*0468*/ 	.word	0xffffffff


	//   ....[213]....
        /*046c*/ 	.word	0xffffffff


	//   ....[214]....
        /*0470*/ 	.word	0xffffffff


	//   ....[215]....
        /*0474*/ 	.word	0xffffffff


	//   ....[216]....
        /*0478*/ 	.word	0xffffffff


	//   ....[217]....
        /*047c*/ 	.word	0x0500004c


	//   ....[218]....
        /*0480*/ 	.word	0x0500004c


	//   ....[219]....
        /*0484*/ 	.word	0x0500004c


	//   ....[220]....
        /*0488*/ 	.word	0x0500004c


	//   ....[221]....
        /*048c*/ 	.word	0x0500004c


	//----- nvinfo : EIATTR_COOP_GROUP_INSTR_OFFSETS
	.align		4
.L_140:
        /*0490*/ 	.byte	0x04, 0x28
        /*0492*/ 	.short	(.L_142 - .L_141)


	//   ....[0]....
.L_141:
        /*0494*/ 	.word	0x00000f20


	//   ....[1]....
        /*0498*/ 	.word	0x00001870


	//   ....[2]....
        /*049c*/ 	.word	0x000022e0


	//   ....[3]....
        /*04a0*/ 	.word	0x00002300


	//   ....[4]....
        /*04a4*/ 	.word	0x00002320


	//   ....[5]....
        /*04a8*/ 	.word	0x00002340


	//   ....[6]....
        /*04ac*/ 	.word	0x00002360


	//   ....[7]....
        /*04b0*/ 	.word	0x00002850


	//   ....[8]....
        /*04b4*/ 	.word	0x00002860


	//   ....[9]....
        /*04b8*/ 	.word	0x00002880


	//   ....[10]....
        /*04bc*/ 	.word	0x000028a0


	//   ....[11]....
        /*04c0*/ 	.word	0x000028f0


	//   ....[12]....
        /*04c4*/ 	.word	0x00002920


	//   ....[13]....
        /*04c8*/ 	.word	0x00002960


	//   ....[14]....
        /*04cc*/ 	.word	0x000029a0


	//   ....[15]....
        /*04d0*/ 	.word	0x00002a70


	//   ....[16]....
        /*04d4*/ 	.word	0x00002ad0


	//   ....[17]....
        /*04d8*/ 	.word	0x00002ae0


	//   ....[18]....
        /*04dc*/ 	.word	0x00002b10


	//   ....[19]....
        /*04e0*/ 	.word	0x00002b40


	//   ....[20]....
        /*04e4*/ 	.word	0x00002b80


	//   ....[21]....
        /*04e8*/ 	.word	0x00002ba0


	//   ....[22]....
        /*04ec*/ 	.word	0x00002be0


	//   ....[23]....
        /*04f0*/ 	.word	0x00002c00


	//   ....[24]....
        /*04f4*/ 	.word	0x00002ce0


	//   ....[25]....
        /*04f8*/ 	.word	0x00002cf0


	//   ....[26]....
        /*04fc*/ 	.word	0x00002d20


	//   ....[27]....
        /*0500*/ 	.word	0x00002d50


	//   ....[28]....
        /*0504*/ 	.word	0x00002d90


	//   ....[29]....
        /*0508*/ 	.word	0x00002db0


	//   ....[30]....
        /*050c*/ 	.word	0x00002df0


	//   ....[31]....
        /*0510*/ 	.word	0x00002e10


	//   ....[32]....
        /*0514*/ 	.word	0x00002e70


	//   ....[33]....
        /*0518*/ 	.word	0x00002f00


	//   ....[34]....
        /*051c*/ 	.word	0x00002f20


	//   ....[35]....
        /*0520*/ 	.word	0x00002f30


	//   ....[36]....
        /*0524*/ 	.word	0x00002f60


	//   ....[37]....
        /*0528*/ 	.word	0x00002f90


	//   ....[38]....
        /*052c*/ 	.word	0x00002fd0


	//   ....[39]....
        /*0530*/ 	.word	0x00002ff0


	//   ....[40]....
        /*0534*/ 	.word	0x00003030


	//   ....[41]....
        /*0538*/ 	.word	0x00003050


	//   ....[42]....
        /*053c*/ 	.word	0x00003130


	//   ....[43]....
        /*0540*/ 	.word	0x00003160


	//   ....[44]....
        /*0544*/ 	.word	0x00003170


	//   ....[45]....
        /*0548*/ 	.word	0x000031a0


	//   ....[46]....
        /*054c*/ 	.word	0x000031d0


	//   ....[47]....
        /*0550*/ 	.word	0x00003210


	//   ....[48]....
        /*0554*/ 	.word	0x00003230


	//   ....[49]....
        /*0558*/ 	.word	0x00003270


	//   ....[50]....
        /*055c*/ 	.word	0x00003290


	//   ....[51]....
        /*0560*/ 	.word	0x00003360


	//   ....[52]....
        /*0564*/ 	.word	0x00003380


	//   ....[53]....
        /*0568*/ 	.word	0x00003390


	//   ....[54]....
        /*056c*/ 	.word	0x000033c0


	//   ....[55]....
        /*0570*/ 	.word	0x000033f0


	//   ....[56]....
        /*0574*/ 	.word	0x00003430


	//   ....[57]....
        /*0578*/ 	.word	0x00003450


	//   ....[58]....
        /*057c*/ 	.word	0x00003490


	//   ....[59]....
        /*0580*/ 	.word	0x000034b0


	//   ....[60]....
        /*0584*/ 	.word	0x00003590


	//   ....[61]....
        /*0588*/ 	.word	0x000035b0


	//   ....[62]....
        /*058c*/ 	.word	0x000035c0


	//   ....[63]....
        /*0590*/ 	.word	0x000035f0


	//   ....[64]....
        /*0594*/ 	.word	0x00003620


	//   ....[65]....
        /*0598*/ 	.word	0x00003670


	//   ....[66]....
        /*059c*/ 	.word	0x00003690


	//   ....[67]....
        /*05a0*/ 	.word	0x000036d0


	//   ....[68]....
        /*05a4*/ 	.word	0x000036f0


	//   ....[69]....
        /*05a8*/ 	.word	0x000037c0


	//   ....[70]....
        /*05ac*/ 	.word	0x000037e0


	//   ....[71]....
        /*05b0*/ 	.word	0x000037f0


	//   ....[72]....
        /*05b4*/ 	.word	0x00003820


	//   ....[73]....
        /*05b8*/ 	.word	0x00003850


	//   ....[74]....
        /*05bc*/ 	.word	0x00003890


	//   ....[75]....
        /*05c0*/ 	.word	0x000038b0


	//   ....[76]....
        /*05c4*/ 	.word	0x000038f0


	//   ....[77]....
        /*05c8*/ 	.word	0x00003910


	//   ....[78]....
        /*05cc*/ 	.word	0x00003a20


	//   ....[79]....
        /*05d0*/ 	.word	0x00003a30


	//   ....[80]....
        /*05d4*/ 	.word	0x00003a60


	//   ....[81]....
        /*05d8*/ 	.word	0x00003a90


	//   ....[82]....
        /*05dc*/ 	.word	0x00003ad0


	//   ....[83]....
        /*05e0*/ 	.word	0x00003ae0


	//   ....[84]....
        /*05e4*/ 	.word	0x00003b00


	//   ....[85]....
        /*05e8*/ 	.word	0x00003b40


	//   ....[86]....
        /*05ec*/ 	.word	0x00003b60


	//   ....[87]....
        /*05f0*/ 	.word	0x00003c50


	//   ....[88]....
        /*05f4*/ 	.word	0x00003c60


	//   ....[89]....
        /*05f8*/ 	.word	0x00003c90


	//   ....[90]....
        /*05fc*/ 	.word	0x00003cc0


	//   ....[91]....
        /*0600*/ 	.word	0x00003d00


	//   ....[92]....
        /*0604*/ 	.word	0x00003d10


	//   ....[93]....
        /*0608*/ 	.word	0x00003d30


	//   ....[94]....
        /*060c*/ 	.word	0x00003d70


	//   ....[95]....
        /*0610*/ 	.word	0x00003d90


	//   ....[96]....
        /*0614*/ 	.word	0x00003e90


	//   ....[97]....
        /*0618*/ 	.word	0x00003ea0


	//   ....[98]....
        /*061c*/ 	.word	0x00003ed0


	//   ....[99]....
        /*0620*/ 	.word	0x00003f00


	//   ....[100]....
        /*0624*/ 	.word	0x00003f40


	//   ....[101]....
        /*0628*/ 	.word	0x00003f50


	//   ....[102]....
        /*062c*/ 	.word	0x00003f70


	//   ....[103]....
        /*0630*/ 	.word	0x00003fb0


	//   ....[104]....
        /*0634*/ 	.word	0x00003fd0


	//   ....[105]....
        /*0638*/ 	.word	0x000040b0


	//   ....[106]....
        /*063c*/ 	.word	0x000040c0


	//   ....[107]....
        /*0640*/ 	.word	0x000040f0


	//   ....[108]....
        /*0644*/ 	.word	0x00004120


	//   ....[109]....
        /*0648*/ 	.word	0x00004160


	//   ....[110]....
        /*064c*/ 	.word	0x00004180


	//   ....[111]....
        /*0650*/ 	.word	0x000041c0


	//   ....[112]....
        /*0654*/ 	.word	0x000041e0


	//   ....[113]....
        /*0658*/ 	.word	0x00004240


	//   ....[114]....
        /*065c*/ 	.word	0x000042f0


	//   ....[115]....
        /*0660*/ 	.word	0x00004300


	//   ....[116]....
        /*0664*/ 	.word	0x00004330


	//   ....[117]....
        /*0668*/ 	.word	0x00004360


	//   ....[118]....
        /*066c*/ 	.word	0x000043a0


	//   ....[119]....
        /*0670*/ 	.word	0x000043b0


	//   ....[120]....
        /*0674*/ 	.word	0x000043d0


	//   ....[121]....
        /*0678*/ 	.word	0x00004410


	//   ....[122]....
        /*067c*/ 	.word	0x00004430


	//   ....[123]....
        /*0680*/ 	.word	0x00004510


	//   ....[124]....
        /*0684*/ 	.word	0x00004520


	//   ....[125]....
        /*0688*/ 	.word	0x00004550


	//   ....[126]....
        /*068c*/ 	.word	0x00004580


	//   ....[127]....
        /*0690*/ 	.word	0x000045c0


	//   ....[128]....
        /*0694*/ 	.word	0x000045d0


	//   ....[129]....
        /*0698*/ 	.word	0x000045f0


	//   ....[130]....
        /*069c*/ 	.word	0x00004630


	//   ....[131]....
        /*06a0*/ 	.word	0x00004650


	//   ....[132]....
        /*06a4*/ 	.word	0x00004750


	//   ....[133]....
        /*06a8*/ 	.word	0x00004760


	//   ....[134]....
        /*06ac*/ 	.word	0x00004790


	//   ....[135]....
        /*06b0*/ 	.word	0x000047c0


	//   ....[136]....
        /*06b4*/ 	.word	0x00004800


	//   ....[137]....
        /*06b8*/ 	.word	0x00004810


	//   ....[138]....
        /*06bc*/ 	.word	0x00004830


	//   ....[139]....
        /*06c0*/ 	.word	0x00004870


	//   ....[140]....
        /*06c4*/ 	.word	0x00004890


	//   ....[141]....
        /*06c8*/ 	.word	0x00004970


	//   ....[142]....
        /*06cc*/ 	.word	0x00004980


	//   ....[143]....
        /*06d0*/ 	.word	0x000049b0


	//   ....[144]....
        /*06d4*/ 	.word	0x000049e0


	//   ....[145]....
        /*06d8*/ 	.word	0x00004a20


	//   ....[146]....
        /*06dc*/ 	.word	0x00004a30


	//   ....[147]....
        /*06e0*/ 	.word	0x00004a50


	//   ....[148]....
        /*06e4*/ 	.word	0x00004a90


	//   ....[149]....
        /*06e8*/ 	.word	0x00004ab0


	//   ....[150]....
        /*06ec*/ 	.word	0x00004bb0


	//   ....[151]....
        /*06f0*/ 	.word	0x00004bc0


	//   ....[152]....
        /*06f4*/ 	.word	0x00004bf0


	//   ....[153]....
        /*06f8*/ 	.word	0x00004c20


	//   ....[154]....
        /*06fc*/ 	.word	0x00004c60


	//   ....[155]....
        /*0700*/ 	.word	0x00004c80


	//   ....[156]....
        /*0704*/ 	.word	0x00004cc0


	//   ....[157]....
        /*0708*/ 	.word	0x00004ce0


	//   ....[158]....
        /*070c*/ 	.word	0x00004d30


	//   ....[159]....
        /*0710*/ 	.word	0x00004dc0


	//   ....[160]....
        /*0714*/ 	.word	0x00004de0


	//   ....[161]....
        /*0718*/ 	.word	0x00004df0


	//   ....[162]....
        /*071c*/ 	.word	0x00004e20


	//   ....[163]....
        /*0720*/ 	.word	0x00004e50


	//   ....[164]....
        /*0724*/ 	.word	0x00004e90


	//   ....[165]....
        /*0728*/ 	.word	0x00004eb0


	//   ....[166]....
        /*072c*/ 	.word	0x00004ef0


	//   ....[167]....
        /*0730*/ 	.word	0x00004f10


	//   ....[168]....
        /*0734*/ 	.word	0x00004ff0


	//   ....[169]....
        /*0738*/ 	.word	0x00005030


	//   ....[170]....
        /*073c*/ 	.word	0x00005040


	//   ....[171]....
        /*0740*/ 	.word	0x00005070


	//   ....[172]....
        /*0744*/ 	.word	0x000050a0


	//   ....[173]....
        /*0748*/ 	.word	0x000050e0


	//   ....[174]....
        /*074c*/ 	.word	0x00005100


	//   ....[175]....
        /*0750*/ 	.word	0x00005140


	//   ....[176]....
        /*0754*/ 	.word	0x00005160


	//   ....[177]....
        /*0758*/ 	.word	0x00005260


	//   ....[178]....
        /*075c*/ 	.word	0x00005800


	//   ....[179]....
        /*0760*/ 	.word	0x00005b20


	//   ....[180]....
        /*0764*/ 	.word	0x00005bd0


	//   ....[181]....
        /*0768*/ 	.word	0x00005c80


	//   ....[182]....
        /*076c*/ 	.word	0x00005d30


	//   ....[183]....
        /*0770*/ 	.word	0x00005de0


	//   ....[184]....
        /*0774*/ 	.word	0x00005e90


	//   ....[185]....
        /*0778*/ 	.word	0x00005f40


	//   ....[186]....
        /*077c*/ 	.word	0x00005ff0


	//   ....[187]....
        /*0780*/ 	.word	0x000060a0


	//   ....[188]....
        /*0784*/ 	.word	0x00006150


	//   ....[189]....
        /*0788*/ 	.word	0x00006200


	//   ....[190]....
        /*078c*/ 	.word	0x000062b0


	//   ....[191]....
        /*0790*/ 	.word	0x00006360


	//   ....[192]....
        /*0794*/ 	.word	0x00006410


	//   ....[193]....
        /*0798*/ 	.word	0x000064c0


	//   ....[194]....
        /*079c*/ 	.word	0x00006570


	//   ....[195]....
        /*07a0*/ 	.word	0x00006620


	//   ....[196]....
        /*07a4*/ 	.word	0x000066d0


	//   ....[197]....
        /*07a8*/ 	.word	0x00006780


	//   ....[198]....
        /*07ac*/ 	.word	0x00006980


	//   ....[199]....
        /*07b0*/ 	.word	0x00006aa0


	//   ....[200]....
        /*07b4*/ 	.word	0x00006bc0


	//   ....[201]....
        /*07b8*/ 	.word	0x00006ce0


	//   ....[202]....
        /*07bc*/ 	.word	0x00006e00


	//   ....[203]....
        /*07c0*/ 	.word	0x00006f20


	//   ....[204]....
        /*07c4*/ 	.word	0x00007040


	//   ....[205]....
        /*07c8*/ 	.word	0x00007160


	//   ....[206]....
        /*07cc*/ 	.word	0x00007280


	//   ....[207]....
        /*07d0*/ 	.word	0x000073a0


	//   ....[208]....
        /*07d4*/ 	.word	0x000074c0


	//   ....[209]....
        /*07d8*/ 	.word	0x000075d0


	//   ....[210]....
        /*07dc*/ 	.word	0x000076d0


	//   ....[211]....
        /*07e0*/ 	.word	0x000077d0


	//   ....[212]....
        /*07e4*/ 	.word	0x000078d0


	//   ....[213]....
        /*07e8*/ 	.word	0x000079d0


	//   ....[214]....
        /*07ec*/ 	.word	0x00007ad0


	//   ....[215]....
        /*07f0*/ 	.word	0x00007bd0


	//   ....[216]....
        /*07f4*/ 	.word	0x00007cc0


	//   ....[217]....
        /*07f8*/ 	.word	0x00007d30


	//   ....[218]....
        /*07fc*/ 	.word	0x00007d90


	//   ....[219]....
        /*0800*/ 	.word	0x00007e00


	//   ....[220]....
        /*0804*/ 	.word	0x00007e60


	//   ....[221]....
        /*0808*/ 	.word	0x00007ed0


	//----- nvinfo : EIATTR_VRC_CTA_INIT_COUNT
	.align		4
.L_142:
        /*080c*/ 	.byte	0x02, 0x4a
	.zero		1
	.zero		1


	//----- nvinfo : EIATTR_EXIT_INSTR_OFFSETS
	.align		4
        /*0810*/ 	.byte	0x04, 0x1c
        /*0812*/ 	.short	(.L_144 - .L_143)


	//   ....[0]....
.L_143:
        /*0814*/ 	.word	0x00001cb0


	//   ....[1]....
        /*0818*/ 	.word	0x000020c0


	//   ....[2]....
        /*081c*/ 	.word	0x000020e0


	//   ....[3]....
        /*0820*/ 	.word	0x00006790


	//   ....[4]....
        /*0824*/ 	.word	0x00007cd0


	//----- nvinfo : EIATTR_MAX_THREADS
	.align		4
.L_144:
        /*0828*/ 	.byte	0x04, 0x05
        /*082a*/ 	.short	(.L_146 - .L_145)
.L_145:
        /*082c*/ 	.word	0x00000180
        /*0830*/ 	.word	0x00000001
        /*0834*/ 	.word	0x00000001


	//----- nvinfo : EIATTR_CRS_STACK_SIZE
	.align		4
.L_146:
        /*0838*/ 	.byte	0x04, 0x1e
        /*083a*/ 	.short	(.L_148 - .L_147)
.L_147:
        /*083c*/ 	.word	0x00000000


	//----- nvinfo : EIATTR_CBANK_PARAM_SIZE
	.align		4
.L_148:
        /*0840*/ 	.byte	0x03, 0x19
        /*0842*/ 	.short	0x004d


	//----- nvinfo : EIATTR_PARAM_CBANK
	.align		4
        /*0844*/ 	.byte	0x04, 0x0a
        /*0846*/ 	.short	(.L_150 - .L_149)
	.align		4
.L_149:
        /*0848*/ 	.word	index@(.nv.constant0._ZN3cub18CUB_300001_SM_10006detail10radix_sort29DeviceRadixSortOnesweepKernelINS1_5radix10policy_hubIjNS0_8NullTypeEyE10Policy1000ELNS0_9SortOrderE0EjS6_yiiNS1_21identity_decomposer_tEEEvPT5_SC_PT3_PKSD_PT1_PKSH_PT2_PKSL_T4_iiT6_)
        /*084c*/ 	.short	0x0380
        /*084e*/ 	.short	0x004d


	//----- nvinfo : EIATTR_SW_WAR
	.align		4
.L_150:
        /*0850*/ 	.byte	0x04, 0x36
        /*0852*/ 	.short	(.L_152 - .L_151)
.L_151:
        /*0854*/ 	.word	0x00000008
.L_152:


//--------------------- .nv.info._ZN3cub18CUB_300001_SM_10006detail10radix_sort33DeviceRadixSortExclusiveSumKernelINS1_5radix10policy_hubIjNS0_8NullTypeEyE10Policy1000EyEEvPT0_ --------------------------
	.section	.nv.info._ZN3cub18CUB_300001_SM_10006detail10radix_sort33DeviceRadixSortExclusiveSumKernelINS1_5radix10policy_hubIjNS0_8NullTypeEyE10Policy1000EyEEvPT0_,"",@"SHT_CUDA_INFO"
	.sectionflags	@""
	.align	4


	//----- nvinfo : EIATTR_CUDA_API_VERSION
	.align		4
        /*0000*/ 	.byte	0x04, 0x37
        /*0002*/ 	.short	(.L_154 - .L_153)
.L_153:
        /*0004*/ 	.word	0x00000082


	//----- nvinfo : EIATTR_KPARAM_INFO
	.align		4
.L_154:
        /*0008*/ 	.byte	0x04, 0x17
        /*000a*/ 	.short	(.L_156 - .L_155)
.L_155:
        /*000c*/ 	.word	0x00000000
        /*0010*/ 	.short	0x0000
        /*0012*/ 	.short	0x0000
        /*0014*/ 	.byte	0x00, 0xf5, 0x21, 0x00


	//----- nvinfo : EIATTR_SPARSE_MMA_MASK
	.align		4
.L_156:
        /*0018*/ 	.byte	0x03, 0x50
        /*001a*/ 	.short	0x0000


	//----- nvinfo : EIATTR_MAXREG_COUNT
	.align		4
        /*001c*/ 	.byte	0x03, 0x1b
        /*001e*/ 	.short	0x00ff


	//----- nvinfo : EIATTR_NUM_BARRIERS
	.align		4
        /*0020*/ 	.byte	0x02, 0x4c
        /*0022*/ 	.byte	0x01
	.zero		1


	//----- nvinfo : EIATTR_MERCURY_ISA_VERSION
	.align		4
        /*0024*/ 	.byte	0x03, 0x5f
        /*0026*/ 	.short	0x0101


	//----- nvinfo : EIATTR_COOP_GROUP_MASK_REGIDS
	.align		4
        /*0028*/ 	.byte	0x04, 0x29
        /*002a*/ 	.short	(.L_158 - .L_157)


	//   ....[0]....
.L_157:
        /*002c*/ 	.word	0xffffffff


	//   ....[1]....
        /*0030*/ 	.word	0xffffffff


	//   ....[2]....
        /*0034*/ 	.word	0xffffffff


	//   ....[3]....
        /*0038*/ 	.word	0xffffffff


	//   ....[4]....
        /*003c*/ 	.word	0xffffffff


	//   ....[5]....
        /*0040*/ 	.word	0xffffffff


	//   ....[6]....
        /*0044*/ 	.word	0xffffffff


	//   ....[7]....
        /*0048*/ 	.word	0xffffffff


	//   ....[8]....
        /*004c*/ 	.word	0xffffffff


	//   ....[9]....
        /*0050*/ 	.word	0xffffffff


	//   ....[10]....
        /*0054*/ 	.word	0x05000015


	//   ....[11]....
        /*0058*/ 	.word	0x05000015


	//   ....[12]....
        /*005c*/ 	.word	0x05000015


	//   ....[13]....
        /*0060*/ 	.word	0x05000015


	//   ....[14]....
        /*0064*/ 	.word	0x05000015


	//   ....[15]....
        /*0068*/ 	.word	0x05000015


	//   ....[16]....
        /*006c*/ 	.word	0x05000015


	//   ....[17]....
        /*0070*/ 	.word	0x05000015


	//   ....[18]....
        /*0074*/ 	.word	0x05000015


	//   ....[19]....
        /*0078*/ 	.word	0x05000015


	//----- nvinfo : EIATTR_COOP_GROUP_INSTR_OFFSETS
	.align		4
.L_158:
        /*007c*/ 	.byte	0x04, 0x28
        /*007e*/ 	.short	(.L_160 - .L_159)


	//   ....[0]....
.L_159:
        /*0080*/ 	.word	0x00000250


	//   ....[1]....
        /*0084*/ 	.word	0x00000260


	//   ....[2]....
        /*0088*/ 	.word	0x000002a0


	//   ....[3]....
        /*008c*/ 	.word	0x000002c0


	//   ....[4]....
        /*0090*/ 	.word	0x00000310


	//   ....[5]....
        /*0094*/ 	.word	0x00000320


	//   ....[6]....
        /*0098*/ 	.word	0x00000360


	//   ....[7]....
        /*009c*/ 	.word	0x00000380


	//   ....[8]....
        /*00a0*/ 	.word	0x000003d0


	//   ....[9]....
        /*00a4*/ 	.word	0x000003e0


	//   ....[10]....
        /*00a8*/ 	.word	0x00000660


	//   ....[11]....
        /*00ac*/ 	.word	0x000006b0


	//   ....[12]....
        /*00b0*/ 	.word	0x00000740


	//   ....[13]....
        /*00b4*/ 	.word	0x00000790


	//   ....[14]....
        /*00b8*/ 	.word	0x00000820


	//   ....[15]....
        /*00bc*/ 	.word	0x00000870


	//   ....[16]....
        /*00c0*/ 	.word	0x00000900


	//   ....[17]....
        /*00c4*/ 	.word	0x00000950


	//   ....[18]....
        /*00c8*/ 	.word	0x000009e0


	//   ....[19]....
        /*00cc*/ 	.word	0x00000a30


	//----- nvinfo : EIATTR_VRC_CTA_INIT_COUNT
	.align		4
.L_160:
        /*00d0*/ 	.byte	0x02, 0x4a
	.zero		1
	.zero		1


	//----- nvinfo : EIATTR_EXIT_INSTR_OFFSETS
	.align		4
        /*00d4*/ 	.byte	0x04, 0x1c
        /*00d6*/ 	.short	(.L_162 - .L_161)


	//   ....[0]....
.L_161:
        /*00d8*/ 	.word	0x000005d0


	//   ....[1]....
        /*00dc*/ 	.word	0x00000600


	//----- nvinfo : EIATTR_CRS_STACK_SIZE
	.align		4
.L_162:
        /*00e0*/ 	.byte	0x04, 0x1e
        /*00e2*/ 	.short	(.L_164 - .L_163)
.L_163:
        /*00e4*/ 	.word	0x00000000


	//----- nvinfo : EIATTR_CBANK_PARAM_SIZE
	.align		4
.L_164:
        /*00e8*/ 	.byte	0x03, 0x19
        /*00ea*/ 	.short	0x0008


	//----- nvinfo : EIATTR_PARAM_CBANK
	.align		4
        /*00ec*/ 	.byte	0x04, 0x0a
        /*00ee*/ 	.short	(.L_166 - .L_165)
	.align		4
.L_165:
        /*00f0*/ 	.word	index@(.nv.constant0._ZN3cub18CUB_300001_SM_10006detail10radix_sort33DeviceRadixSortExclusiveSumKernelINS1_5radix10policy_hubIjNS0_8NullTypeEyE10Policy1000EyEEvPT0_)
        /*00f4*/ 	.short	0x0380
        /*00f6*/ 	.short	0x0008


	//----- nvinfo : EIATTR_SW_WAR
	.align		4
.L_166:
        /*00f8*/ 	.byte	0x04, 0x36
        /*00fa*/ 	.short	(.L_168 - .L_167)
.L_167:
        /*00fc*/ 	.word	0x00000008
.L_168:


//--------------------- .nv.info._ZN3cub18CUB_300001_SM_10006detail10radix_sort30DeviceRadixSortHistogramKernelINS1_5radix10policy_hubIjNS0_8NullTypeEyE10Policy1000ELNS0_9SortOrderE0EjyNS1_21identity_decomposer_tEEEvPT2_PKT1_SB_iiT3_ --------------------------
	.section	.nv.info._ZN3cub18CUB_300001_SM_10006detail10radix_sort30DeviceRadixSortHistogramKernelINS1_5radix10policy_hubIjNS0_8NullTypeEyE10Policy1000ELNS0_9SortOrderE0EjyNS1_21identity_decomposer_tEEEvPT2_PKT1_SB_iiT3_,"",@"SHT_CUDA_INFO"
	.sectionflags	@""
	.align	4


	//----- nvinfo : EIATTR_CUDA_API_VERSION
	.align		4
        /*0000*/ 	.byte	0x04, 0x37
        /*0002*/ 	.short	(.L_170 - .L_169)
.L_169:
        /*0004*/ 	.word	0x00000082


	//----- nvinfo : EIATTR_KPARAM_INFO
	.align		4
.L_170:
        /*0008*/ 	.byte	0x04, 0x17
        /*000a*/ 	.short	(.L_172 - .L_171)
.L_171:
        /*000c*/ 	.word	0x00000000
        /*0010*/ 	.short	0x0005
        /*0012*/ 	.short	0x0020
        /*0014*/ 	.byte	0x00, 0xf0, 0x05, 0x00


	//----- nvinfo : EIATTR_KPARAM_INFO
	.align		4
.L_172:
        /*0018*/ 	.byte	0x04, 0x17
        /*001a*/ 	.short	(.L_174 - .L_173)
.L_173:
        /*001c*/ 	.word	0x00000000
        /*0020*/ 	.short	0x0004
        /*0022*/ 	.short	0x001c
        /*0024*/ 	.byte	0x00, 0xf0, 0x11, 0x00


	//----- nvinfo : EIATTR_KPARAM_INFO
	.align		4
.L_174:
        /*0028*/ 	.byte	0x04, 0x17
        /*002a*/ 	.short	(.L_176 - .L_175)
.L_175:
        /*002c*/ 	.word	0x00000000
        /*0030*/ 	.short	0x0003
        /*0032*/ 	.short	0x0018
        /*0034*/ 	.byte	0x00, 0xf0, 0x11, 0x00


	//----- nvinfo : EIATTR_KPARAM_INFO
	.align		4
.L_176:
        /*0038*/ 	.byte	0x04, 0x17
        /*003a*/ 	.short	(.L_178 - .L_177)
.L_177:
        /*003c*/ 	.word	0x00000000
        /*0040*/ 	.short	0x0002
        /*0042*/ 	.short	0x0010
        /*0044*/ 	.byte	0x00, 0xf0, 0x21, 0x00


	//----- nvinfo : EIATTR_KPARAM_INFO
	.align		4
.L_178:
        /*0048*/ 	.byte	0x04, 0x17
        /*004a*/ 	.short	(.L_180 - .L_179)
.L_179:
        /*004c*/ 	.word	0x00000000
        /*0050*/ 	.short	0x0001
        /*0052*/ 	.short	0x0008
        /*0054*/ 	.byte	0x00, 0xf5, 0x21, 0x00


	//----- nvinfo : EIATTR_KPARAM_INFO
	.align		4
.L_180:
        /*0058*/ 	.byte	0x04, 0x17
        /*005a*/ 	.short	(.L_182 - .L_181)
.L_181:
        /*005c*/ 	.word	0x00000000
        /*0060*/ 	.short	0x0000
        /*0062*/ 	.short	0x0000
        /*0064*/ 	.byte	0x00, 0xf5, 0x21, 0x00


	//----- nvinfo : EIATTR_SPARSE_MMA_MASK
	.align		4
.L_182:
        /*0068*/ 	.byte	0x03, 0x50
        /*006a*/ 	.short	0x0000


	//----- nvinfo : EIATTR_MAXREG_COUNT
	.align		4
        /*006c*/ 	.byte	0x03, 0x1b
        /*006e*/ 	.short	0x00ff


	//----- nvinfo : EIATTR_NUM_BARRIERS
	.align		4
        /*0070*/ 	.byte	0x02, 0x4c
        /*0072*/ 	.byte	0x01
	.zero		1


	//----- nvinfo : EIATTR_MERCURY_ISA_VERSION
	.align		4
        /*0074*/ 	.byte	0x03, 0x5f
        /*0076*/ 	.short	0x0101


	//----- nvinfo : EIATTR_VRC_CTA_INIT_COUNT
	.align		4
        /*0078*/ 	.byte	0x02, 0x4a
	.zero		1
	.zero		1


	//----- nvinfo : EIATTR_EXIT_INSTR_OFFSETS
	.align		4
        /*007c*/ 	.byte	0x04, 0x1c
        /*007e*/ 	.short	(.L_184 - .L_183)


	//   ....[0]....
.L_183:
        /*0080*/ 	.word	0x00000040


	//   ....[1]....
        /*0084*/ 	.word	0x00002ec0


	//----- nvinfo : EIATTR_MAX_THREADS
	.align		4
.L_184:
        /*0088*/ 	.byte	0x04, 0x05
        /*008a*/ 	.short	(.L_186 - .L_185)
.L_185:
        /*008c*/ 	.word	0x00000080
        /*0090*/ 	.word	0x00000001
        /*0094*/ 	.word	0x00000001


	//----- nvinfo : EIATTR_CRS_STACK_SIZE
	.align		4
.L_186:
        /*0098*/ 	.byte	0x04, 0x1e
        /*009a*/ 	.short	(.L_188 - .L_187)
.L_187:
        /*009c*/ 	.word	0x00000000


	//----- nvinfo : EIATTR_CBANK_PARAM_SIZE
	.align		4
.L_188:
        /*00a0*/ 	.byte	0x03, 0x19
        /*00a2*/ 	.short	0x0021


	//----- nvinfo : EIATTR_PARAM_CBANK
	.align		4
        /*00a4*/ 	.byte	0x04, 0x0a
        /*00a6*/ 	.short	(.L_190 - .L_189)
	.align		4
.L_189:
        /*00a8*/ 	.word	index@(.nv.constant0._ZN3cub18CUB_300001_SM_10006detail10radix_sort30DeviceRadixSortHistogramKernelINS1_5radix10policy_hubIjNS0_8NullTypeEyE10Policy1000ELNS0_9SortOrderE0EjyNS1_21identity_decomposer_tEEEvPT2_PKT1_SB_iiT3_)
        /*00ac*/ 	.short	0x0380
        /*00ae*/ 	.short	0x0021


	//----- nvinfo : EIATTR_SW_WAR
	.align		4
.L_190:
        /*00b0*/ 	.byte	0x04, 0x36
        /*00b2*/ 	.short	(.L_192 - .L_191)
.L_191:
        /*00b4*/ 	.word	0x00000008
.L_192:


//--------------------- .nv.info._ZN3cub18CUB_300001_SM_10006detail10radix_sort31DeviceRadixSortSingleTileKernelINS1_5radix10policy_hubIjNS0_8NullTypeEyE10Policy1000ELNS0_9SortOrderE0EjS6_yNS1_21identity_decomposer_tEEEvPKT1_PSB_PKT2_PSF_T3_iiT4_ --------------------------
	.section	.nv.info._ZN3cub18CUB_300001_SM_10006detail10radix_sort31DeviceRadixSortSingleTileKernelINS1_5radix10policy_hubIjNS0_8NullTypeEyE10Policy1000ELNS0_9SortOrderE0EjS6_yNS1_21identity_decomposer_tEEEvPKT1_PSB_PKT2_PSF_T3_iiT4_,"",@"SHT_CUDA_INFO"
	.sectionflags	@""
	.align	4


	//----- nvinfo : EIATTR_CUDA_API_VERSION
	.align		4
        /*0000*/ 	.byte	0x04, 0x37
        /*0002*/ 	.short	(.L_194 - .L_193)
.L_193:
        /*0004*/ 	.word	0x00000082


	//----- nvinfo : EIATTR_KPARAM_INFO
	.align		4
.L_194:
        /*0008*/ 	.byte	0x04, 0x17
        /*000a*/ 	.short	(.L_196 - .L_195)
.L_195:
        /*000c*/ 	.word	0x00000000
        /*0010*/ 	.short	0x0007
        /*0012*/ 	.short	0x0030
        /*0014*/ 	.byte	0x00, 0xf0, 0x05, 0x00


	//----- nvinfo : EIATTR_KPARAM_INFO
	.align		4
.L_196:
        /*0018*/ 	.byte	0x04, 0x17
        /*001a*/ 	.short	(.L_198 - .L_197)
.L_197:
        /*001c*/ 	.word	0x00000000
        /*0020*/ 	.short	0x0006
        /*0022*/ 	.short	0x002c
        /*0024*/ 	.byte	0x00, 0xf0, 0x11, 0x00


	//----- nvinfo : EIATTR_KPARAM_INFO
	.align		4
.L_198:
        /*0028*/ 	.byte	0x04, 0x17
        /*002a*/ 	.short	(.L_200 - .L_199)
.L_199:
        /*002c*/ 	.word	0x00000000
        /*0030*/ 	.short	0x0005
        /*0032*/ 	.short	0x0028
        /*0034*/ 	.byte	0x00, 0xf0, 0x11, 0x00


	//----- nvinfo : EIATTR_KPARAM_INFO
	.align		4
.L_200:
        /*0038*/ 	.byte	0x04, 0x17
        /*003a*/ 	.short	(.L_202 - .L_201)
.L_201:
        /*003c*/ 	.word	0x00000000
        /*0040*/ 	.short	0x0004
        /*0042*/ 	.short	0x0020
        /*0044*/ 	.byte	0x00, 0xf0, 0x21, 0x00


	//----- nvinfo : EIATTR_KPARAM_INFO
	.align		4
.L_202:
        /*0048*/ 	.byte	0x04, 0x17
        /*004a*/ 	.short	(.L_204 - .L_203)
.L_203:
        /*004c*/ 	.word	0x00000000
        /*0050*/ 	.short	0x0003
        /*0052*/ 	.short	0x0018
        /*0054*/ 	.byte	0x00, 0xf5, 0x21, 0x00


	//----- nvinfo : EIATTR_KPARAM_INFO
	.align		4
.L_204:
        /*0058*/ 	.byte	0x04, 0x17
        /*005a*/ 	.short	(.L_206 - .L_205)
.L_205:
        /*005c*/ 	.word	0x00000000
        /*0060*/ 	.short	0x0002
        /*0062*/ 	.short	0x0010
        /*0064*/ 	.byte	0x00, 0xf5, 0x21, 0x00


	//----- nvinfo : EIATTR_KPARAM_INFO
	.align		4
.L_206:
        /*0068*/ 	.byte	0x04, 0x17
        /*006a*/ 	.short	(.L_208 - .L_207)
.L_207:
        /*006c*/ 	.word	0x00000000
        /*0070*/ 	.short	0x0001
        /*0072*/ 	.short	0x0008
        /*0074*/ 	.byte	0x00, 0xf5, 0x21, 0x00


	//----- nvinfo : EIATTR_KPARAM_INFO
	.align		4
.L_208:
        /*0078*/ 	.byte	0x04, 0x17
        /*007a*/ 	.short	(.L_210 - .L_209)
.L_209:
        /*007c*/ 	.word	0x00000000
        /*0080*/ 	.short	0x0000
        /*0082*/ 	.short	0x0000
        /*0084*/ 	.byte	0x00, 0xf5, 0x21, 0x00


	//----- nvinfo : EIATTR_SPARSE_MMA_MASK
	.align		4
.L_210:
        /*0088*/ 	.byte	0x03, 0x50
        /*008a*/ 	.short	0x0000


	//----- nvinfo : EIATTR_MAXREG_COUNT
	.align		4
        /*008c*/ 	.byte	0x03, 0x1b
        /*008e*/ 	.short	0x00ff


	//----- nvinfo : EIATTR_NUM_BARRIERS
	.align		4
        /*0090*/ 	.byte	0x02, 0x4c
        /*0092*/ 	.byte	0x01
	.zero		1


	//----- nvinfo : EIATTR_MERCURY_ISA_VERSION
	.align		4
        /*0094*/ 	.byte	0x03, 0x5f
        /*0096*/ 	.short	0x0101


	//----- nvinfo : EIATTR_COOP_GROUP_MASK_REGIDS
	.align		4
        /*0098*/ 	.byte	0x04, 0x29
        /*009a*/ 	.short	(.L_212 - .L_211)


	//   ....[0]....
.L_211:
        /*009c*/ 	.word	0xffffffff


	//   ....[1]....
        /*00a0*/ 	.word	0xffffffff


	//   ....[2]....
        /*00a4*/ 	.word	0xffffffff


	//   ....[3]....
        /*00a8*/ 	.word	0xffffffff


	//   ....[4]....
        /*00ac*/ 	.word	0xffffffff


	//----- nvinfo : EIATTR_COOP_GROUP_INSTR_OFFSETS
	.align		4
.L_212:
        /*00b0*/ 	.byte	0x04, 0x28
        /*00b2*/ 	.short	(.L_214 - .L_213)


	//   ....[0]....
.L_213:
        /*00b4*/ 	.word	0x000018c0


	//   ....[1]....
        /*00b8*/ 	.word	0x000018e0


	//   ....[2]....
        /*00bc*/ 	.word	0x00001900


	//   ....[3]....
        /*00c0*/ 	.word	0x00001920


	//   ....[4]....
        /*00c4*/ 	.word	0x00001940


	//----- nvinfo : EIATTR_VRC_CTA_INIT_COUNT
	.align		4
.L_214:
        /*00c8*/ 	.byte	0x02, 0x4a
	.zero		1
	.zero		1


	//----- nvinfo : EIATTR_EXIT_INSTR_OFFSETS
	.align		4
        /*00cc*/ 	.byte	0x04, 0x1c
        /*00ce*/ 	.short	(.L_216 - .L_215)


	//   ....[0]....
.L_215:
        /*00d0*/ 	.word	0x00002e90


	//   ....[1]....
        /*00d4*/ 	.word	0x00002ec0


	//----- nvinfo : EIATTR_MAX_THREADS
	.align		4
.L_216:
        /*00d8*/ 	.byte	0x04, 0x05
        /*00da*/ 	.short	(.L_218 - .L_217)
.L_217:
        /*00dc*/ 	.word	0x00000100
        /*00e0*/ 	.word	0x00000001
        /*00e4*/ 	.word	0x00000001


	//----- nvinfo : EIATTR_CBANK_PARAM_SIZE
	.align		4
.L_218:
        /*00e8*/ 	.byte	0x03, 0x19
        /*00ea*/ 	.short	0x0031


	//----- nvinfo : EIATTR_PARAM_CBANK
	.align		4
        /*00ec*/ 	.byte	0x04, 0x0a
        /*00ee*/ 	.short	(.L_220 - .L_219)
	.align		4
.L_219:
        /*00f0*/ 	.word	index@(.nv.constant0._ZN3cub18CUB_300001_SM_10006detail10radix_sort31DeviceRadixSortSingleTileKernelINS1_5radix10policy_hubIjNS0_8NullTypeEyE10Policy1000ELNS0_9SortOrderE0EjS6_yNS1_21identity_decomposer_tEEEvPKT1_PSB_PKT2_PSF_T3_iiT4_)
        /*00f4*/ 	.short	0x0380
        /*00f6*/ 	.short	0x0031


	//----- nvinfo : EIATTR_SW_WAR
	.align		4
.L_220:
        /*00f8*/ 	.byte	0x04, 0x36
        /*00fa*/ 	.short	(.L_222 - .L_221)
.L_221:
        /*00fc*/ 	.word	0x00000008
.L_222:


//--------------------- .nv.info._ZN3cub18CUB_300001_SM_10006detail11EmptyKernelIvEEvv --------------------------
	.section	.nv.info._ZN3cub18CUB_300001_SM_10006detail11EmptyKernelIvEEvv,"",@"SHT_CUDA_INFO"
	.sectionflags	@""
	.align	4


	//----- nvinfo : EIATTR_CUDA_API_VERSION
	.align		4
        /*0000*/ 	.byte	0x04, 0x37
        /*0002*/ 	.short	(.L_224 - .L_223)
.L_223:
        /*0004*/ 	.word	0x00000082


	//----- nvinfo : EIATTR_SPARSE_MMA_MASK
	.align		4
.L_224:
        /*0008*/ 	.byte	0x03, 0x50
        /*000a*/ 	.short	0x0000


	//----- nvinfo : EIATTR_MAXREG_COUNT
	.align		4
        /*000c*/ 	.byte	0x03, 0x1b
        /*000e*/ 	.short	0x00ff


	//----- nvinfo : EIATTR_MERCURY_ISA_VERSION
	.align		4
        /*0010*/ 	.byte	0x03, 0x5f
        /*0012*/ 	.short	0x0101


	//----- nvinfo : EIATTR_VRC_CTA_INIT_COUNT
	.align		4
        /*0014*/ 	.byte	0x02, 0x4a
	.zero		1
	.zero		1


	//----- nvinfo : EIATTR_EXIT_INSTR_OFFSETS
	.align		4
        /*0018*/ 	.byte	0x04, 0x1c
        /*001a*/ 	.short	(.L_226 - .L_225)


	//   ....[0]....
.L_225:
        /*001c*/ 	.word	0x00000010


	//----- nvinfo : EIATTR_SW_WAR
	.align		4
.L_226:
        /*0020*/ 	.byte	0x04, 0x36
        /*0022*/ 	.short	(.L_228 - .L_227)
.L_227:
        /*0024*/ 	.word	0x00000008
.L_228:


//--------------------- .nv.info._Z27partitionBitonicMergeGlobalPjPKjS1_ij --------------------------
	.section	.nv.info._Z27partitionBitonicMergeGlobalPjPKjS1_ij,"",@"SHT_CUDA_INFO"
	.sectionflags	@""
	.align	4


	//----- nvinfo : EIATTR_CUDA_API_VERSION
	.align		4
        /*0000*/ 	.byte	0x04, 0x37
        /*0002*/ 	.short	(.L_230 - .L_229)
.L_229:
        /*0004*/ 	.word	0x00000082


	//----- nvinfo : EIATTR_KPARAM_INFO
	.align		4
.L_230:
        /*0008*/ 	.byte	0x04, 0x17
        /*000a*/ 	.short	(.L_232 - .L_231)
.L_231:
        /*000c*/ 	.word	0x00000000
        /*0010*/ 	.short	0x0004
        /*0012*/ 	.short	0x001c
        /*0014*/ 	.byte	0x00, 0xf0, 0x11, 0x00


	//----- nvinfo : EIATTR_KPARAM_INFO
	.align		4
.L_232:
        /*0018*/ 	.byte	0x04, 0x17
        /*001a*/ 	.short	(.L_234 - .L_233)
.L_233:
        /*001c*/ 	.word	0x00000000
        /*0020*/ 	.short	0x0003
        /*0022*/ 	.short	0x0018
        /*0024*/ 	.byte	0x00, 0xf0, 0x11, 0x00


	//----- nvinfo : EIATTR_KPARAM_INFO
	.align		4
.L_234:
        /*0028*/ 	.byte	0x04, 0x17
        /*002a*/ 	.short	(.L_236 - .L_235)
.L_235:
        /*002c*/ 	.word	0x00000000
        /*0030*/ 	.short	0x0002
        /*0032*/ 	.short	0x0010
        /*0034*/ 	.byte	0x00, 0xf5, 0x21, 0x00


	//----- nvinfo : EIATTR_KPARAM_INFO
	.align		4
.L_236:
        /*0038*/ 	.byte	0x04, 0x17
        /*003a*/ 	.short	(.L_238 - .L_237)
.L_237:
        /*003c*/ 	.word	0x00000000
        /*0040*/ 	.short	0x0001
        /*0042*/ 	.short	0x0008
        /*0044*/ 	.byte	0x00, 0xf5, 0x21, 0x00


	//----- nvinfo : EIATTR_KPARAM_INFO
	.align		4
.L_238:
        /*0048*/ 	.byte	0x04, 0x17
        /*004a*/ 	.short	(.L_240 - .L_239)
.L_239:
        /*004c*/ 	.word	0x00000000
        /*0050*/ 	.short	0x0000
        /*0052*/ 	.short	0x0000
        /*0054*/ 	.byte	0x00, 0xf5, 0x21, 0x00


	//----- nvinfo : EIATTR_SPARSE_MMA_MASK
	.align		4
.L_240:
        /*0058*/ 	.byte	0x03, 0x50
        /*005a*/ 	.short	0x0000


	//----- nvinfo : EIATTR_MAXREG_COUNT
	.align		4
        /*005c*/ 	.byte	0x03, 0x1b
        /*005e*/ 	.short	0x00ff


	//----- nvinfo : EIATTR_NUM_BARRIERS
	.align		4
        /*0060*/ 	.byte	0x02, 0x4c
        /*0062*/ 	.byte	0x01
	.zero		1


	//----- nvinfo : EIATTR_MERCURY_ISA_VERSION
	.align		4
        /*0064*/ 	.byte	0x03, 0x5f
        /*0066*/ 	.short	0x0101


	//----- nvinfo : EIATTR_VRC_CTA_INIT_COUNT
	.align		4
        /*0068*/ 	.byte	0x02, 0x4a
	.zero		1
	.zero		1


	//----- nvinfo : EIATTR_EXIT_INSTR_OFFSETS
	.align		4
        /*006c*/ 	.byte	0x04, 0x1c
        /*006e*/ 	.short	(.L_242 - .L_241)


	//   ....[0]....
.L_241:
        /*0070*/ 	.word	0x00000040


	//   ....[1]....
        /*0074*/ 	.word	0x000003f0


	//----- nvinfo : EIATTR_CRS_STACK_SIZE
	.align		4
.L_242:
        /*0078*/ 	.byte	0x04, 0x1e
        /*007a*/ 	.short	(.L_244 - .L_243)
.L_243:
        /*007c*/ 	.word	0x00000000


	//----- nvinfo : EIATTR_CBANK_PARAM_SIZE
	.align		4
.L_244:
        /*0080*/ 	.byte	0x03, 0x19
        /*0082*/ 	.short	0x0020


	//----- nvinfo : EIATTR_PARAM_CBANK
	.align		4
        /*0084*/ 	.byte	0x04, 0x0a
        /*0086*/ 	.short	(.L_246 - .L_245)
	.align		4
.L_245:
        /*0088*/ 	.word	index@(.nv.constant0._Z27partitionBitonicMergeGlobalPjPKjS1_ij)
        /*008c*/ 	.short	0x0380
        /*008e*/ 	.short	0x0020


	//----- nvinfo : EIATTR_SW_WAR
	.align		4
.L_246:
        /*0090*/ 	.byte	0x04, 0x36
        /*0092*/ 	.short	(.L_248 - .L_247)
.L_247:
        /*0094*/ 	.word	0x00000008
.L_248:


//--------------------- .nv.info._Z26partitionBitonicSortSharedPjPKjS1_ij --------------------------
	.section	.nv.info._Z26partitionBitonicSortSharedPjPKjS1_ij,"",@"SHT_CUDA_INFO"
	.sectionflags	@""
	.align	4


	//----- nvinfo : EIATTR_CUDA_API_VERSION
	.align		4
        /*0000*/ 	.byte	0x04, 0x37
        /*0002*/ 	.short	(.L_250 - .L_249)
.L_249:
        /*0004*/ 	.word	0x00000082


	//----- nvinfo : EIATTR_KPARAM_INFO
	.align		4
.L_250:
        /*0008*/ 	.byte	0x04, 0x17
        /*000a*/ 	.short	(.L_252 - .L_251)
.L_251:
        /*000c*/ 	.word	0x00000000
        /*0010*/ 	.short	0x0004
        /*0012*/ 	.short	0x001c
        /*0014*/ 	.byte	0x00, 0xf0, 0x11, 0x00


	//----- nvinfo : EIATTR_KPARAM_INFO
	.align		4
.L_252:
        /*0018*/ 	.byte	0x04, 0x17
        /*001a*/ 	.short	(.L_254 - .L_253)
.L_253:
        /*001c*/ 	.word	0x00000000
        /*0020*/ 	.short	0x0003
        /*0022*/ 	.short	0x0018
        /*0024*/ 	.byte	0x00, 0xf0, 0x11, 0x00


	//----- nvinfo : EIATTR_KPARAM_INFO
	.align		4
.L_254:
        /*0028*/ 	.byte	0x04, 0x17
        /*002a*/ 	.short	(.L_256 - .L_255)
.L_255:
        /*002c*/ 	.word	0x00000000
        /*0030*/ 	.short	0x0002
        /*0032*/ 	.short	0x0010
        /*0034*/ 	.byte	0x00, 0xf5, 0x21, 0x00


	//----- nvinfo : EIATTR_KPARAM_INFO
	.align		4
.L_256:
        /*0038*/ 	.byte	0x04, 0x17
        /*003a*/ 	.short	(.L_258 - .L_257)
.L_257:
        /*003c*/ 	.word	0x00000000
        /*0040*/ 	.short	0x0001
        /*0042*/ 	.short	0x0008
        /*0044*/ 	.byte	0x00, 0xf5, 0x21, 0x00


	//----- nvinfo : EIATTR_KPARAM_INFO
	.align		4
.L_258:
        /*0048*/ 	.byte	0x04, 0x17
        /*004a*/ 	.short	(.L_260 - .L_259)
.L_259:
        /*004c*/ 	.word	0x00000000
        /*0050*/ 	.short	0x0000
        /*0052*/ 	.short	0x0000
        /*0054*/ 	.byte	0x00, 0xf5, 0x21, 0x00


	//----- nvinfo : EIATTR_SPARSE_MMA_MASK
	.align		4
.L_260:
        /*0058*/ 	.byte	0x03, 0x50
        /*005a*/ 	.short	0x0000


	//----- nvinfo : EIATTR_MAXREG_COUNT
	.align		4
        /*005c*/ 	.byte	0x03, 0x1b
        /*005e*/ 	.short	0x00ff


	//----- nvinfo : EIATTR_NUM_BARRIERS
	.align		4
        /*0060*/ 	.byte	0x02, 0x4c
        /*0062*/ 	.byte	0x01
	.zero		1


	//----- nvinfo : EIATTR_MERCURY_ISA_VERSION
	.align		4
        /*0064*/ 	.byte	0x03, 0x5f
        /*0066*/ 	.short	0x0101


	//----- nvinfo : EIATTR_VRC_CTA_INIT_COUNT
	.align		4
        /*0068*/ 	.byte	0x02, 0x4a
	.zero		1
	.zero		1


	//----- nvinfo : EIATTR_EXIT_INSTR_OFFSETS
	.align		4
        /*006c*/ 	.byte	0x04, 0x1c
        /*006e*/ 	.short	(.L_262 - .L_261)


	//   ....[0]....
.L_261:
        /*0070*/ 	.word	0x00000040


	//   ....[1]....
        /*0074*/ 	.word	0x00000500


	//----- nvinfo : EIATTR_CRS_STACK_SIZE
	.align		4
.L_262:
        /*0078*/ 	.byte	0x04, 0x1e
        /*007a*/ 	.short	(.L_264 - .L_263)
.L_263:
        /*007c*/ 	.word	0x00000000


	//----- nvinfo : EIATTR_CBANK_PARAM_SIZE
	.align		4
.L_264:
        /*0080*/ 	.byte	0x03, 0x19
        /*0082*/ 	.short	0x0020


	//----- nvinfo : EIATTR_PARAM_CBANK
	.align		4
        /*0084*/ 	.byte	0x04, 0x0a
        /*0086*/ 	.short	(.L_266 - .L_265)
	.align		4
.L_265:
        /*0088*/ 	.word	index@(.nv.constant0._Z26partitionBitonicSortSharedPjPKjS1_ij)
        /*008c*/ 	.short	0x0380
        /*008e*/ 	.short	0x0020


	//----- nvinfo : EIATTR_SW_WAR
	.align		4
.L_266:
        /*0090*/ 	.byte	0x04, 0x36
        /*0092*/ 	.short	(.L_268 - .L_267)
.L_267:
        /*0094*/ 	.word	0x00000008
.L_268:


//--------------------- .nv.info._Z15partitionKernelPjS_S_iS_S_ijj --------------------------
	.section	.nv.info._Z15partitionKernelPjS_S_iS_S_ijj,"",@"SHT_CUDA_INFO"
	.sectionflags	@""
	.align	4


	//----- nvinfo : EIATTR_CUDA_API_VERSION
	.align		4
        /*0000*/ 	.byte	0x04, 0x37
        /*0002*/ 	.short	(.L_270 - .L_269)
.L_269:
        /*0004*/ 	.word	0x00000082


	//----- nvinfo : EIATTR_KPARAM_INFO
	.align		4
.L_270:
        /*0008*/ 	.byte	0x04, 0x17
        /*000a*/ 	.short	(.L_272 - .L_271)
.L_271:
        /*000c*/ 	.word	0x00000000
        /*0010*/ 	.short	0x0008
        /*0012*/ 	.short	0x0038
        /*0014*/ 	.byte	0x00, 0xf0, 0x11, 0x00


	//----- nvinfo : EIATTR_KPARAM_INFO
	.align		4
.L_272:
        /*0018*/ 	.byte	0x04, 0x17
        /*001a*/ 	.short	(.L_274 - .L_273)
.L_273:
        /*001c*/ 	.word	0x00000000
        /*0020*/ 	.short	0x0007
        /*0022*/ 	.short	0x0034
        /*0024*/ 	.byte	0x00, 0xf0, 0x11, 0x00


	//----- nvinfo : EIATTR_KPARAM_INFO
	.align		4
.L_274:
        /*0028*/ 	.byte	0x04, 0x17
        /*002a*/ 	.short	(.L_276 - .L_275)
.L_275:
        /*002c*/ 	.word	0x00000000
        /*0030*/ 	.short	0x0006
        /*0032*/ 	.short	0x0030
        /*0034*/ 	.byte	0x00, 0xf0, 0x11, 0x00


	//----- nvinfo : EIATTR_KPARAM_INFO
	.align		4
.L_276:
        /*0038*/ 	.byte	0x04, 0x17
        /*003a*/ 	.short	(.L_278 - .L_277)
.L_277:
        /*003c*/ 	.word	0x00000000
        /*0040*/ 	.short	0x0005
        /*0042*/ 	.short	0x0028
        /*0044*/ 	.byte	0x00, 0xf5, 0x21, 0x00


	//----- nvinfo : EIATTR_KPARAM_INFO
	.align		4
.L_278:
        /*0048*/ 	.byte	0x04, 0x17
        /*004a*/ 	.short	(.L_280 - .L_279)
.L_279:
        /*004c*/ 	.word	0x00000000
        /*0050*/ 	.short	0x0004
        /*0052*/ 	.short	0x0020
        /*0054*/ 	.byte	0x00, 0xf5, 0x21, 0x00


	//----- nvinfo : EIATTR_KPARAM_INFO
	.align		4
.L_280:
        /*0058*/ 	.byte	0x04, 0x17
        /*005a*/ 	.short	(.L_282 - .L_281)
.L_281:
        /*005c*/ 	.word	0x00000000
        /*0060*/ 	.short	0x0003
        /*0062*/ 	.short	0x0018
        /*0064*/ 	.byte	0x00, 0xf0, 0x11, 0x00


	//----- nvinfo : EIATTR_KPARAM_INFO
	.align		4
.L_282:
        /*0068*/ 	.byte	0x04, 0x17
        /*006a*/ 	.short	(.L_284 - .L_283)
.L_283:
        /*006c*/ 	.word	0x00000000
        /*0070*/ 	.short	0x0002
        /*0072*/ 	.short	0x0010
        /*0074*/ 	.byte	0x00, 0xf5, 0x21, 0x00


	//----- nvinfo : EIATTR_KPARAM_INFO
	.align		4
.L_284:
        /*0078*/ 	.byte	0x04, 0x17
        /*007a*/ 	.short	(.L_286 - .L_285)
.L_285:
        /*007c*/ 	.word	0x00000000
        /*0080*/ 	.short	0x0001
        /*0082*/ 	.short	0x0008
        /*0084*/ 	.byte	0x00, 0xf5, 0x21, 0x00


	//----- nvinfo : EIATTR_KPARAM_INFO
	.align		4
.L_286:
        /*0088*/ 	.byte	0x04, 0x17
        /*008a*/ 	.short	(.L_288 - .L_287)
.L_287:
        /*008c*/ 	.word	0x00000000
        /*0090*/ 	.short	0x0000
        /*0092*/ 	.short	0x0000
        /*0094*/ 	.byte	0x00, 0xf5, 0x21, 0x00


	//----- nvinfo : EIATTR_SPARSE_MMA_MASK
	.align		4
.L_288:
        /*0098*/ 	.byte	0x03, 0x50
        /*009a*/ 	.short	0x0000


	//----- nvinfo : EIATTR_MAXREG_COUNT
	.align		4
        /*009c*/ 	.byte	0x03, 0x1b
        /*009e*/ 	.short	0x00ff


	//----- nvinfo : EIATTR_NUM_BARRIERS
	.align		4
        /*00a0*/ 	.byte	0x02, 0x4c
        /*00a2*/ 	.byte	0x01
	.zero		1


	//----- nvinfo : EIATTR_MERCURY_ISA_VERSION
	.align		4
        /*00a4*/ 	.byte	0x03, 0x5f
        /*00a6*/ 	.short	0x0101


	//----- nvinfo : EIATTR_VRC_CTA_INIT_COUNT
	.align		4
        /*00a8*/ 	.byte	0x02, 0x4a
	.zero		1
	.zero		1


	//----- nvinfo : EIATTR_EXIT_INSTR_OFFSETS
	.align		4
        /*00ac*/ 	.byte	0x04, 0x1c
        /*00ae*/ 	.short	(.L_290 - .L_289)


	//   ....[0]....
.L_289:
        /*00b0*/ 	.word	0x000002f0


	//   ....[1]....
        /*00b4*/ 	.word	0x00000790


	//   ....[2]....
        /*00b8*/ 	.word	0x00000d50


	//----- nvinfo : EIATTR_CRS_STACK_SIZE
	.align		4
.L_290:
        /*00bc*/ 	.byte	0x04, 0x1e
        /*00be*/ 	.short	(.L_292 - .L_291)
.L_291:
        /*00c0*/ 	.word	0x00000000


	//----- nvinfo : EIATTR_CBANK_PARAM_SIZE
	.align		4
.L_292:
        /*00c4*/ 	.byte	0x03, 0x19
        /*00c6*/ 	.short	0x003c


	//----- nvinfo : EIATTR_PARAM_CBANK
	.align		4
        /*00c8*/ 	.byte	0x04, 0x0a
        /*00ca*/ 	.short	(.L_294 - .L_293)
	.align		4
.L_293:
        /*00cc*/ 	.word	index@(.nv.constant0._Z15partitionKernelPjS_S_iS_S_ijj)
        /*00d0*/ 	.short	0x0380
        /*00d2*/ 	.short	0x003c


	//----- nvinfo : EIATTR_SW_WAR
	.align		4
.L_294:
        /*00d4*/ 	.byte	0x04, 0x36
        /*00d6*/ 	.short	(.L_296 - .L_295)
.L_295:
        /*00d8*/ 	.word	0x00000008
.L_296:


//--------------------- .nv.info._Z14verticalScanHHPjS_i --------------------------
	.section	.nv.info._Z14verticalScanHHPjS_i,"",@"SHT_CUDA_INFO"
	.sectionflags	@""
	.align	4


	//----- nvinfo : EIATTR_CUDA_API_VERSION
	.align		4
        /*0000*/ 	.byte	0x04, 0x37
        /*0002*/ 	.short	(.L_298 - .L_297)
.L_297:
        /*0004*/ 	.word	0x00000082


	//----- nvinfo : EIATTR_KPARAM_INFO
	.align		4
.L_298:
        /*0008*/ 	.byte	0x04, 0x17
        /*000a*/ 	.short	(.L_300 - .L_299)
.L_299:
        /*000c*/ 	.word	0x00000000
        /*0010*/ 	.short	0x0002
        /*0012*/ 	.short	0x0010
        /*0014*/ 	.byte	0x00, 0xf0, 0x11, 0x00


	//----- nvinfo : EIATTR_KPARAM_INFO
	.align		4
.L_300:
        /*0018*/ 	.byte	0x04, 0x17
        /*001a*/ 	.short	(.L_302 - .L_301)
.L_301:
        /*001c*/ 	.word	0x00000000
        /*0020*/ 	.short	0x0001
        /*0022*/ 	.short	0x0008
        /*0024*/ 	.byte	0x00, 0xf5, 0x21, 0x00


	//----- nvinfo : EIATTR_KPARAM_INFO
	.align		4
.L_302:
        /*0028*/ 	.byte	0x04, 0x17
        /*002a*/ 	.short	(.L_304 - .L_303)
.L_303:
        /*002c*/ 	.word	0x00000000
        /*0030*/ 	.short	0x0000
        /*0032*/ 	.short	0x0000
        /*0034*/ 	.byte	0x00, 0xf5, 0x21, 0x00


	//----- nvinfo : EIATTR_SPARSE_MMA_MASK
	.align		4
.L_304:
        /*0038*/ 	.byte	0x03, 0x50
        /*003a*/ 	.short	0x0000


	//----- nvinfo : EIATTR_MAXREG_COUNT
	.align		4
        /*003c*/ 	.byte	0x03, 0x1b
        /*003e*/ 	.short	0x00ff


	//----- nvinfo : EIATTR_MERCURY_ISA_VERSION
	.align		4
        /*0040*/ 	.byte	0x03, 0x5f
        /*0042*/ 	.short	0x0101


	//----- nvinfo : EIATTR_VRC_CTA_INIT_COUNT
	.align		4
        /*0044*/ 	.byte	0x02, 0x4a
	.zero		1
	.zero		1


	//----- nvinfo : EIATTR_EXIT_INSTR_OFFSETS
	.align		4
        /*0048*/ 	.byte	0x04, 0x1c
        /*004a*/ 	.short	(.L_306 - .L_305)


	//   ....[0]....
.L_305:
        /*004c*/ 	.word	0x00000040


	//   ....[1]....
        /*0050*/ 	.word	0x000007e0


	//----- nvinfo : EIATTR_CBANK_PARAM_SIZE
	.align		4
.L_306:
        /*0054*/ 	.byte	0x03, 0x19
        /*0056*/ 	.short	0x0014


	//----- nvinfo : EIATTR_PARAM_CBANK
	.align		4
        /*0058*/ 	.byte	0x04, 0x0a
        /*005a*/ 	.short	(.L_308 - .L_307)
	.align		4
.L_307:
        /*005c*/ 	.word	index@(.nv.constant0._Z14verticalScanHHPjS_i)
        /*0060*/ 	.short	0x0380
        /*0062*/ 	.short	0x0014


	//----- nvinfo : EIATTR_SW_WAR
	.align		4
.L_308:
        /*0064*/ 	.byte	0x04, 0x36
        /*0066*/ 	.short	(.L_310 - .L_309)
.L_309:
        /*0068*/ 	.word	0x00000008
.L_310:


//--------------------- .nv.info._Z19globalHistogramScanPjS_i --------------------------
	.section	.nv.info._Z19globalHistogramScanPjS_i,"",@"SHT_CUDA_INFO"
	.sectionflags	@""
	.align	4


	//----- nvinfo : EIATTR_CUDA_API_VERSION
	.align		4
        /*0000*/ 	.byte	0x04, 0x37
        /*0002*/ 	.short	(.L_312 - .L_311)
.L_311:
        /*0004*/ 	.word	0x00000082


	//----- nvinfo : EIATTR_KPARAM_INFO
	.align		4
.L_312:
        /*0008*/ 	.byte	0x04, 0x17
        /*000a*/ 	.short	(.L_314 - .L_313)
.L_313:
        /*000c*/ 	.word	0x00000000
        /*0010*/ 	.short	0x0002
        /*0012*/ 	.short	0x0010
        /*0014*/ 	.byte	0x00, 0xf0, 0x11, 0x00


	//----- nvinfo : EIATTR_KPARAM_INFO
	.align		4
.L_314:
        /*0018*/ 	.byte	0x04, 0x17
        /*001a*/ 	.short	(.L_316 - .L_315)
.L_315:
        /*001c*/ 	.word	0x00000000
        /*0020*/ 	.short	0x0001
        /*0022*/ 	.short	0x0008
        /*0024*/ 	.byte	0x00, 0xf5, 0x21, 0x00


	//----- nvinfo : EIATTR_KPARAM_INFO
	.align		4
.L_316:
        /*0028*/ 	.byte	0x04, 0x17
        /*002a*/ 	.short	(.L_318 - .L_317)
.L_317:
        /*002c*/ 	.word	0x00000000
        /*0030*/ 	.short	0x0000
        /*0032*/ 	.short	0x0000
        /*0034*/ 	.byte	0x00, 0xf5, 0x21, 0x00


	//----- nvinfo : EIATTR_SPARSE_MMA_MASK
	.align		4
.L_318:
        /*0038*/ 	.byte	0x03, 0x50
        /*003a*/ 	.short	0x0000


	//----- nvinfo : EIATTR_MAXREG_COUNT
	.align		4
        /*003c*/ 	.byte	0x03, 0x1b
        /*003e*/ 	.short	0x00ff


	//----- nvinfo : EIATTR_NUM_BARRIERS
	.align		4
        /*0040*/ 	.byte	0x02, 0x4c
        /*0042*/ 	.byte	0x01
	.zero		1


	//----- nvinfo : EIATTR_MERCURY_ISA_VERSION
	.align		4
        /*0044*/ 	.byte	0x03, 0x5f
        /*0046*/ 	.short	0x0101


	//----- nvinfo : EIATTR_VRC_CTA_INIT_COUNT
	.align		4
        /*0048*/ 	.byte	0x02, 0x4a
	.zero		1
	.zero		1


	//----- nvinfo : EIATTR_EXIT_INSTR_OFFSETS
	.align		4
        /*004c*/ 	.byte	0x04, 0x1c
        /*004e*/ 	.short	(.L_320 - .L_319)


	//   ....[0]....
.L_319:
        /*0050*/ 	.word	0x000001f0


	//   ....[1]....
        /*0054*/ 	.word	0x00000240


	//----- nvinfo : EIATTR_CBANK_PARAM_SIZE
	.align		4
.L_320:
        /*0058*/ 	.byte	0x03, 0x19
        /*005a*/ 	.short	0x0014


	//----- nvinfo : EIATTR_PARAM_CBANK
	.align		4
        /*005c*/ 	.byte	0x04, 0x0a
        /*005e*/ 	.short	(.L_322 - .L_321)
	.align		4
.L_321:
        /*0060*/ 	.word	index@(.nv.constant0._Z19globalHistogramScanPjS_i)
        /*0064*/ 	.short	0x0380
        /*0066*/ 	.short	0x0014


	//----- nvinfo : EIATTR_SW_WAR
	.align		4
.L_322:
        /*0068*/ 	.byte	0x04, 0x36
        /*006a*/ 	.short	(.L_324 - .L_323)
.L_323:
        /*006c*/ 	.word	0x00000008
.L_324:


//--------------------- .nv.info._Z23blockAndGlobalHistogramPjS_iS_jjj --------------------------
	.section	.nv.info._Z23blockAndGlobalHistogramPjS_iS_jjj,"",@"SHT_CUDA_INFO"
	.sectionflags	@""
	.align	4


	//----- nvinfo : EIATTR_CUDA_API_VERSION
	.align		4
        /*0000*/ 	.byte	0x04, 0x37
        /*0002*/ 	.short	(.L_326 - .L_325)
.L_325:
        /*0004*/ 	.word	0x00000082


	//----- nvinfo : EIATTR_KPARAM_INFO
	.align		4
.L_326:
        /*0008*/ 	.byte	0x04, 0x17
        /*000a*/ 	.short	(.L_328 - .L_327)
.L_327:
        /*000c*/ 	.word	0x00000000
        /*0010*/ 	.short	0x0006
        /*0012*/ 	.short	0x0028
        /*0014*/ 	.byte	0x00, 0xf0, 0x11, 0x00


	//----- nvinfo : EIATTR_KPARAM_INFO
	.align		4
.L_328:
        /*0018*/ 	.byte	0x04, 0x17
        /*001a*/ 	.short	(.L_330 - .L_329)
.L_329:
        /*001c*/ 	.word	0x00000000
        /*0020*/ 	.short	0x0005
        /*0022*/ 	.short	0x0024
        /*0024*/ 	.byte	0x00, 0xf0, 0x11, 0x00


	//----- nvinfo : EIATTR_KPARAM_INFO
	.align		4
.L_330:
        /*0028*/ 	.byte	0x04, 0x17
        /*002a*/ 	.short	(.L_332 - .L_331)
.L_331:
        /*002c*/ 	.word	0x00000000
        /*0030*/ 	.short	0x0004
        /*0032*/ 	.short	0x0020
        /*0034*/ 	.byte	0x00, 0xf0, 0x11, 0x00


	//----- nvinfo : EIATTR_KPARAM_INFO
	.align		4
.L_332:
        /*0038*/ 	.byte	0x04, 0x17
        /*003a*/ 	.short	(.L_334 - .L_333)
.L_333:
        /*003c*/ 	.word	0x00000000
        /*0040*/ 	.short	0x0003
        /*0042*/ 	.short	0x0018
        /*0044*/ 	.byte	0x00, 0xf5, 0x21, 0x00


	//----- nvinfo : EIATTR_KPARAM_INFO
	.align		4
.L_334:
        /*0048*/ 	.byte	0x04, 0x17
        /*004a*/ 	.short	(.L_336 - .L_335)
.L_335:
        /*004c*/ 	.word	0x00000000
        /*0050*/ 	.short	0x0002
        /*0052*/ 	.short	0x0010
        /*0054*/ 	.byte	0x00, 0xf0, 0x11, 0x00


	//----- nvinfo : EIATTR_KPARAM_INFO
	.align		4
.L_336:
        /*0058*/ 	.byte	0x04, 0x17
        /*005a*/ 	.short	(.L_338 - .L_337)
.L_337:
        /*005c*/ 	.word	0x00000000
        /*0060*/ 	.short	0x0001
        /*0062*/ 	.short	0x0008
        /*0064*/ 	.byte	0x00, 0xf5, 0x21, 0x00


	//----- nvinfo : EIATTR_KPARAM_INFO
	.align		4
.L_338:
        /*0068*/ 	.byte	0x04, 0x17
        /*006a*/ 	.short	(.L_340 - .L_339)
.L_339:
        /*006c*/ 	.word	0x00000000
        /*0070*/ 	.short	0x0000
        /*0072*/ 	.short	0x0000
        /*0074*/ 	.byte	0x00, 0xf5, 0x21, 0x00


	//----- nvinfo : EIATTR_SPARSE_MMA_MASK
	.align		4
.L_340:
        /*0078*/ 	.byte	0x03, 0x50
        /*007a*/ 	.short	0x0000


	//----- nvinfo : EIATTR_MAXREG_COUNT
	.align		4
        /*007c*/ 	.byte	0x03, 0x1b
        /*007e*/ 	.short	0x00ff


	//----- nvinfo : EIATTR_NUM_BARRIERS
	.align		4
        /*0080*/ 	.byte	0x02, 0x4c
        /*0082*/ 	.byte	0x01
	.zero		1


	//----- nvinfo : EIATTR_MERCURY_ISA_VERSION
	.align		4
        /*0084*/ 	.byte	0x03, 0x5f
        /*0086*/ 	.short	0x0101


	//----- nvinfo : EIATTR_VRC_CTA_INIT_COUNT
	.align		4
        /*0088*/ 	.byte	0x02, 0x4a
	.zero		1
	.zero		1


	//----- nvinfo : EIATTR_EXIT_INSTR_OFFSETS
	.align		4
        /*008c*/ 	.byte	0x04, 0x1c
        /*008e*/ 	.short	(.L_342 - .L_341)


	//   ....[0]....
.L_341:
        /*0090*/ 	.word	0x000004c0


	//   ....[1]....
        /*0094*/ 	.word	0x00000550


	//----- nvinfo : EIATTR_CRS_STACK_SIZE
	.align		4
.L_342:
        /*0098*/ 	.byte	0x04, 0x1e
        /*009a*/ 	.short	(.L_344 - .L_343)
.L_343:
        /*009c*/ 	.word	0x00000000


	//----- nvinfo : EIATTR_CBANK_PARAM_SIZE
	.align		4
.L_344:
        /*00a0*/ 	.byte	0x03, 0x19
        /*00a2*/ 	.short	0x002c


	//----- nvinfo : EIATTR_PARAM_CBANK
	.align		4
        /*00a4*/ 	.byte	0x04, 0x0a
        /*00a6*/ 	.short	(.L_346 - .L_345)
	.align		4
.L_345:
        /*00a8*/ 	.word	index@(.nv.constant0._Z23blockAndGlobalHistogramPjS_iS_jjj)
        /*00ac*/ 	.short	0x0380
        /*00ae*/ 	.short	0x002c


	//----- nvinfo : EIATTR_SW_WAR
	.align		4
.L_346:
        /*00b0*/ 	.byte	0x04, 0x36
        /*00b2*/ 	.short	(.L_348 - .L_347)
.L_347:
        /*00b4*/ 	.word	0x00000008
.L_348:


//--------------------- .nv.callgraph             --------------------------
	.section	.nv.callgraph,"",@"SHT_CUDA_CALLGRAPH"
	.align	4
	.sectionentsize	8
	.align		4
        /*0000*/ 	.word	0x00000000
	.align		4
        /*0004*/ 	.word	0xffffffff
	.align		4
        /*0008*/ 	.word	0x00000000
	.align		4
        /*000c*/ 	.word	0xfffffffe
	.align		4
        /*0010*/ 	.word	0x00000000
	.align		4
        /*0014*/ 	.word	0xfffffffd
	.align		4
        /*0018*/ 	.word	0x00000000
	.align		4
        /*001c*/ 	.word	0xfffffffc


//--------------------- .nv.constant4             --------------------------
	.section	.nv.constant4,"a",@progbits
	.align	8
	.align		8
.nv.constant4:
        /*0000*/ 	.dword	_ZN34_INTERNAL_ab34a8c8_4_k_cu_b7d8b4e64cuda3std3__45__cpo5beginE
	.align		8
        /*0008*/ 	.dword	_ZN34_INTERNAL_ab34a8c8_4_k_cu_b7d8b4e64cuda3std3__45__cpo3endE
	.align		8
        /*0010*/ 	.dword	_ZN34_INTERNAL_ab34a8c8_4_k_cu_b7d8b4e64cuda3std3__45__cpo6cbeginE
	.align		8
        /*0018*/ 	.dword	_ZN34_INTERNAL_ab34a8c8_4_k_cu_b7d8b4e64cuda3std3__45__cpo4cendE
	.align		8
        /*0020*/ 	.dword	_ZN34_INTERNAL_ab34a8c8_4_k_cu_b7d8b4e64cuda3std3__45__cpo6rbeginE
	.align		8
        /*0028*/ 	.dword	_ZN34_INTERNAL_ab34a8c8_4_k_cu_b7d8b4e64cuda3std3__45__cpo4rendE
	.align		8
        /*0030*/ 	.dword	_ZN34_INTERNAL_ab34a8c8_4_k_cu_b7d8b4e64cuda3std3__45__cpo7crbeginE
	.align		8
        /*0038*/ 	.dword	_ZN34_INTERNAL_ab34a8c8_4_k_cu_b7d8b4e64cuda3std3__45__cpo5crendE
	.align		8
        /*0040*/ 	.dword	_ZN34_INTERNAL_ab34a8c8_4_k_cu_b7d8b4e64cuda3std3__436_GLOBAL__N__ab34a8c8_4_k_cu_b7d8b4e66ignoreE
	.align		8
        /*0048*/ 	.dword	_ZN34_INTERNAL_ab34a8c8_4_k_cu_b7d8b4e64cuda3std3__419piecewise_constructE
	.align		8
        /*0050*/ 	.dword	_ZN34_INTERNAL_ab34a8c8_4_k_cu_b7d8b4e64cuda3std3__48in_placeE
	.align		8
        /*0058*/ 	.dword	_ZN34_INTERNAL_ab34a8c8_4_k_cu_b7d8b4e64cuda3std3__420unreachable_sentinelE
	.align		8
        /*0060*/ 	.dword	_ZN34_INTERNAL_ab34a8c8_4_k_cu_b7d8b4e64cuda3std3__47nulloptE
	.align		8
        /*0068*/ 	.dword	_ZN34_INTERNAL_ab34a8c8_4_k_cu_b7d8b4e64cuda3std3__48unexpectE
	.align		8
        /*0070*/ 	.dword	_ZN34_INTERNAL_ab34a8c8_4_k_cu_b7d8b4e64cuda3std6ranges3__45__cpo4swapE
	.align		8
        /*0078*/ 	.dword	_ZN34_INTERNAL_ab34a8c8_4_k_cu_b7d8b4e64cuda3std6ranges3__45__cpo9iter_moveE
	.align		8
        /*0080*/ 	.dword	_ZN34_INTERNAL_ab34a8c8_4_k_cu_b7d8b4e64cuda3std6ranges3__45__cpo5beginE
	.align		8
        /*0088*/ 	.dword	_ZN34_INTERNAL_ab34a8c8_4_k_cu_b7d8b4e64cuda3std6ranges3__45__cpo3endE
	.align		8
        /*0090*/ 	.dword	_ZN34_INTERNAL_ab34a8c8_4_k_cu_b7d8b4e64cuda3std6ranges3__45__cpo6cbeginE
	.align		8
        /*0098*/ 	.dword	_ZN34_INTERNAL_ab34a8c8_4_k_cu_b7d8b4e64cuda3std6ranges3__45__cpo4cendE
	.align		8
        /*00a0*/ 	.dword	_ZN34_INTERNAL_ab34a8c8_4_k_cu_b7d8b4e64cuda3std6ranges3__45__cpo7advanceE
	.align		8
        /*00a8*/ 	.dword	_ZN34_INTERNAL_ab34a8c8_4_k_cu_b7d8b4e64cuda3std6ranges3__45__cpo9iter_swapE
	.align		8
        /*00b0*/ 	.dword	_ZN34_INTERNAL_ab34a8c8_4_k_cu_b7d8b4e64cuda3std6ranges3__45__cpo4nextE
	.align		8
        /*00b8*/ 	.dword	_ZN34_INTERNAL_ab34a8c8_4_k_cu_b7d8b4e64cuda3std6ranges3__45__cpo4prevE
	.align		8
        /*00c0*/ 	.dword	_ZN34_INTERNAL_ab34a8c8_4_k_cu_b7d8b4e64cuda3std6ranges3__45__cpo4dataE
	.align		8
        /*00c8*/ 	.dword	_ZN34_INTERNAL_ab34a8c8_4_k_cu_b7d8b4e64cuda3std6ranges3__45__cpo5cdataE
	.align		8
        /*00d0*/ 	.dword	_ZN34_INTERNAL_ab34a8c8_4_k_cu_b7d8b4e64cuda3std6ranges3__45__cpo4sizeE
	.align		8
        /*00d8*/ 	.dword	_ZN34_INTERNAL_ab34a8c8_4_k_cu_b7d8b4e64cuda3std6ranges3__45__cpo5ssizeE
	.align		8
        /*00e0*/ 	.dword	_ZN34_INTERNAL_ab34a8c8_4_k_cu_b7d8b4e64cuda3std6ranges3__45__cpo8distanceE
	.align		8
        /*00e8*/ 	.dword	_ZN34_INTERNAL_ab34a8c8_4_k_cu_b7d8b4e66thrust24THRUST_300001_SM_1000_NS8cuda_cub3parE
	.align		8
        /*00f0*/ 	.dword	_ZN34_INTERNAL_ab34a8c8_4_k_cu_b7d8b4e66thrust24THRUST_300001_SM_1000_NS8cuda_cub10par_nosyncE
	.align		8
        /*00f8*/ 	.dword	_ZN34_INTERNAL_ab34a8c8_4_k_cu_b7d8b4e66thrust24THRUST_300001_SM_1000_NS6system6detail10sequential3seqE
	.align		8
        /*0100*/ 	.dword	_ZN34_INTERNAL_ab34a8c8_4_k_cu_b7d8b4e66thrust24THRUST_300001_SM_1000_NS6system3cpp3parE
	.align		8
        /*0108*/ 	.dword	_ZN34_INTERNAL_ab34a8c8_4_k_cu_b7d8b4e66thrust24THRUST_300001_SM_1000_NS12placeholders2_1E
	.align		8
        /*0110*/ 	.dword	_ZN34_INTERNAL_ab34a8c8_4_k_cu_b7d8b4e66thrust24THRUST_300001_SM_1000_NS12placeholders2_2E
	.align		8
        /*0118*/ 	.dword	_ZN34_INTERNAL_ab34a8c8_4_k_cu_b7d8b4e66thrust24THRUST_300001_SM_1000_NS12placeholders2_3E
	.align		8
        /*0120*/ 	.dword	_ZN34_INTERNAL_ab34a8c8_4_k_cu_b7d8b4e66thrust24THRUST_300001_SM_1000_NS12placeholders2_4E
	.align		8
        /*0128*/ 	.dword	_ZN34_INTERNAL_ab34a8c8_4_k_cu_b7d8b4e66thrust24THRUST_300001_SM_1000_NS12placeholders2_5E
	.align		8
        /*0130*/ 	.dword	_ZN34_INTERNAL_ab34a8c8_4_k_cu_b7d8b4e66thrust24THRUST_300001_SM_1000_NS12placeholders2_6E
	.align		8
        /*0138*/ 	.dword	_ZN34_INTERNAL_ab34a8c8_4_k_cu_b7d8b4e66thrust24THRUST_300001_SM_1000_NS12placeholders2_7E
	.align		8
        /*0140*/ 	.dword	_ZN34_INTERNAL_ab34a8c8_4_k_cu_b7d8b4e66thrust24THRUST_300001_SM_1000_NS12placeholders2_8E
	.align		8
        /*0148*/ 	.dword	_ZN34_INTERNAL_ab34a8c8_4_k_cu_b7d8b4e66thrust24THRUST_300001_SM_1000_NS12placeholders2_9E
	.align		8
        /*0150*/ 	.dword	_ZN34_INTERNAL_ab34a8c8_4_k_cu_b7d8b4e66thrust24THRUST_300001_SM_1000_NS12placeholders3_10E
	.align		8
        /*0158*/ 	.dword	_ZN34_INTERNAL_ab34a8c8_4_k_cu_b7d8b4e66thrust24THRUST_300001_SM_1000_NS3seqE
	.align		8
        /*0160*/ 	.dword	_ZN34_INTERNAL_ab34a8c8_4_k_cu_b7d8b4e66thrust24THRUST_300001_SM_1000_NS6deviceE


//--------------------- .text._ZN3cub18CUB_300001_SM_10006detail10radix_sort29DeviceRadixSortOnesweepKernelINS1_5radix10policy_hubIjNS0_8NullTypeEyE10Policy1000ELNS0_9SortOrderE0EjS6_yiiNS1_21identity_decomposer_tEEEvPT5_SC_PT3_PKSD_PT1_PKSH_PT2_PKSL_T4_iiT6_ --------------------------
	.section	.text._ZN3cub18CUB_300001_SM_10006detail10radix_sort29DeviceRadixSortOnesweepKernelINS1_5radix10policy_hubIjNS0_8NullTypeEyE10Policy1000ELNS0_9SortOrderE0EjS6_yiiNS1_21identity_decomposer_tEEEvPT5_SC_PT3_PKSD_PT1_PKSH_PT2_PKSL_T4_iiT6_,"ax",@progbits
	.align	128
        .global         _ZN3cub18CUB_300001_SM_10006detail10radix_sort29DeviceRadixSortOnesweepKernelINS1_5radix10policy_hubIjNS0_8NullTypeEyE10Policy1000ELNS0_9SortOrderE0EjS6_yiiNS1_21identity_decomposer_tEEEvPT5_SC_PT3_PKSD_PT1_PKSH_PT2_PKSL_T4_iiT6_
        .type           _ZN3cub18CUB_300001_SM_10006detail10radix_sort29DeviceRadixSortOnesweepKernelINS1_5radix10policy_hubIjNS0_8NullTypeEyE10Policy1000ELNS0_9SortOrderE0EjS6_yiiNS1_21identity_decomposer_tEEEvPT5_SC_PT3_PKSD_PT1_PKSH_PT2_PKSL_T4_iiT6_,@function
        .size           _ZN3cub18CUB_300001_SM_10006detail10radix_sort29DeviceRadixSortOnesweepKernelINS1_5radix10policy_hubIjNS0_8NullTypeEyE10Policy1000ELNS0_9SortOrderE0EjS6_yiiNS1_21identity_decomposer_tEEEvPT5_SC_PT3_PKSD_PT1_PKSH_PT2_PKSL_T4_iiT6_,(.L_x_259 - _ZN3cub18CUB_300001_SM_10006detail10radix_sort29DeviceRadixSortOnesweepKernelINS1_5radix10policy_hubIjNS0_8NullTypeEyE10Policy1000ELNS0_9SortOrderE0EjS6_yiiNS1_21identity_decomposer_tEEEvPT5_SC_PT3_PKSD_PT1_PKSH_PT2_PKSL_T4_iiT6_)
        .other          _ZN3cub18CUB_300001_SM_10006detail10radix_sort29DeviceRadixSortOnesweepKernelINS1_5radix10policy_hubIjNS0_8NullTypeEyE10Policy1000ELNS0_9SortOrderE0EjS6_yiiNS1_21identity_decomposer_tEEEvPT5_SC_PT3_PKSD_PT1_PKSH_PT2_PKSL_T4_iiT6_,@"STO_CUDA_ENTRY STV_DEFAULT"
_ZN3cub18CUB_300001_SM_10006detail10radix_sort29DeviceRadixSortOnesweepKernelINS1_5radix10policy_hubIjNS0_8NullTypeEyE10Policy1000ELNS0_9SortOrderE0EjS6_yiiNS1_21identity_decomposer_tEEEvPT5_SC_PT3_PKSD_PT1_PKSH_PT2_PKSL_T4_iiT6_:
.text._ZN3cub18CUB_300001_SM_10006detail10radix_sort29DeviceRadixSortOnesweepKernelINS1_5radix10policy_hubIjNS0_8NullTypeEyE10Policy1000ELNS0_9SortOrderE0EjS6_yiiNS1_21identity_decomposer_tEEEvPT5_SC_PT3_PKSD_PT1_PKSH_PT2_PKSL_T4_iiT6_:
[----:B------:R-:W0:Y:S01]  /*0000*/  LDC R1, c[0x0][0x37c] ;  /* 0x0000df00ff017b82 */ /* 0x000e220000000800 */
[----:B------:R-:W1:Y:S01]  /*0010*/  S2R R39, SR_TID.X ;  /* 0x0000000000277919 */ /* 0x000e620000002100 */
[----:B------:R-:W-:Y:S01]  /*0020*/  MOV R73, 0x400 ;  /* 0x0000040000497802 */ /* 0x000fe20000000f00 */
[----:B------:R-:W2:Y:S01]  /*0030*/  LDCU.64 UR6, c[0x0][0x358] ;  /* 0x00006b00ff0677ac */ /* 0x000ea20008000a00 */
[----:B------:R-:W-:Y:S01]  /*0040*/  BSSY.RECONVERGENT B0, `(.L_x_0) ;  /* 0x000000d000007945 */ /* 0x000fe20003800200 */
[----:B------:R-:W3:Y:S01]  /*0050*/  S2R R0, SR_CgaCtaId ;  /* 0x0000000000007919 */ /* 0x000ee20000008800 */
[----:B0-----:R-:W-:Y:S01]  /*0060*/  VIADD R1, R1, 0xfffffff0 ;  /* 0xfffffff001017836 */ /* 0x001fe20000000000 */
[----:B-1----:R-:W-:Y:S02]  /*0070*/  ISETP.NE.AND P0, PT, R39, RZ, PT ;  /* 0x000000ff2700720c */ /* 0x002fe40003f05270 */
[----:B---3--:R-:W-:-:S11]  /*0080*/  LEA R73, R0, R73, 0x18 ;  /* 0x0000004900497211 */ /* 0x008fd600078ec0ff */
[----:B--2---:R-:W-:Y:S05]  /*0090*/  @P0 BRA `(.L_x_1) ;  /* 0x00000000001c0947 */ /* 0x004fea0003800000 */
[----:B------:R-:W0:Y:S01]  /*00a0*/  LDC.64 R2, c[0x0][0x388] ;  /* 0x0000e200ff027b82 */ /* 0x000e220000000a00 */
[----:B------:R-:W-:-:S05]  /*00b0*/  IMAD.MOV.U32 R5, RZ, RZ, 0x1 ;  /* 0x00000001ff057424 */ /* 0x000fca00078e00ff */
[----:B0-----:R-:W2:Y:S02]  /*00c0*/  ATOMG.E.ADD.STRONG.GPU PT, R2, desc[UR6][R2.64], R5 ;  /* 0x80000005020279a8 */ /* 0x001ea400081ef106 */
[----:B------:R-:W0:Y:S01]  /*00d0*/  S2UR UR5, SR_CgaCtaId ;  /* 0x00000000000579c3 */ /* 0x000e220000008800 */
[----:B------:R-:W-:Y:S02]  /*00e0*/  UMOV UR4, 0x400 ;  /* 0x0000040000047882 */ /* 0x000fe40000000000 */
[----:B0-----:R-:W-:-:S09]  /*00f0*/  ULEA UR4, UR5, UR4, 0x18 ;  /* 0x0000000405047291 */ /* 0x001fd2000f8ec0ff */
[----:B--2---:R0:W-:Y:S03]  /*0100*/  STS [UR4+0x7200], R2 ;  /* 0x00720002ff007988 */ /* 0x0041e60008000804 */
.L_x_1:
[----:B------:R-:W-:Y:S05]  /*0110*/  BSYNC.RECONVERGENT B0 ;  /* 0x0000000000007941 */ /* 0x000fea0003800200 */
.L_x_0:
[----:B------:R-:W-:Y:S06]  /*0120*/  BAR.SYNC.DEFER_BLOCKING 0x0 ;  /* 0x0000000000007b1d */ /* 0x000fec0000010000 */
[----:B------:R-:W1:Y:S01]  /*0130*/  LDCU UR4, c[0x0][0x3c0] ;  /* 0x00007800ff0477ac */ /* 0x000e620008000800 */
[----:B------:R-:W2:Y:S01]  /*0140*/  S2R R9, SR_LANEID ;  /* 0x0000000000097919 */ /* 0x000ea20000000000 */
[----:B------:R-:W0:Y:S02]  /*0150*/  LDS R72, [R73+0x7200] ;  /* 0x0072000049487984 */ /* 0x000e240000000800 */
[----:B0-----:R-:W-:-:S04]  /*0160*/  IMAD R2, R72, 0x1c80, RZ ;  /* 0x00001c8048027824 */ /* 0x001fc800078e02ff */
[----:B------:R-:W-:Y:S01]  /*0170*/  VIADD R0, R2, 0x1c80 ;  /* 0x00001c8002007836 */ /* 0x000fe20000000000 */
[----:B------:R-:W-:-:S04]  /*0180*/  SHF.R.S32.HI R6, RZ, 0x1f, R2 ;  /* 0x0000001fff067819 */ /* 0x000fc80000011402 */
[----:B-1----:R-:W-:Y:S02]  /*0190*/  ISETP.GT.AND P0, PT, R0, UR4, PT ;  /* 0x0000000400007c0c */ /* 0x002fe4000bf04270 */
[----:B------:R-:W-:-:S11]  /*01a0*/  SHF.R.U32.HI R0, RZ, 0x5, R39 ;  /* 0x00000005ff007819 */ /* 0x000fd60000011627 */
[----:B--2---:R-:W-:Y:S05]  /*01b0*/  @P0 BRA `(.L_x_2) ;  /* 0x0000000000700947 */ /* 0x004fea0003800000 */
[----:B------:R-:W0:Y:S01]  /*01c0*/  LDCU.64 UR4, c[0x0][0x3a8] ;  /* 0x00007500ff0477ac */ /* 0x000e220008000a00 */
[C---:B------:R-:W-:Y:S02]  /*01d0*/  LOP3.LUT R3, R39.reuse, 0x1f, RZ, 0xc0, !PT ;  /* 0x0000001f27037812 */ /* 0x040fe400078ec0ff */
[----:B------:R-:W-:-:S05]  /*01e0*/  LOP3.LUT R4, R39, 0x3e0, RZ, 0xc0, !PT ;  /* 0x000003e027047812 */ /* 0x000fca00078ec0ff */
[----:B------:R-:W-:-:S05]  /*01f0*/  IMAD R3, R4, 0x13, R3 ;  /* 0x0000001304037824 */ /* 0x000fca00078e0203 */
[----:B------:R-:W-:-:S05]  /*0200*/  IADD3 R3, P0, PT, R2, R3, RZ ;  /* 0x0000000302037210 */ /* 0x000fca0007f1e0ff */
[----:B------:R-:W-:Y:S01]  /*0210*/  IMAD.X R6, RZ, RZ, R6, P0 ;  /* 0x000000ffff067224 */ /* 0x000fe200000e0606 */
[----:B0-----:R-:W-:-:S04]  /*0220*/  LEA R2, P0, R3, UR4, 0x2 ;  /* 0x0000000403027c11 */ /* 0x001fc8000f8010ff */
[----:B------:R-:W-:-:S05]  /*0230*/  LEA.HI.X R3, R3, UR5, R6, 0x2, P0 ;  /* 0x0000000503037c11 */ /* 0x000fca00080f1406 */
[----:B------:R0:W5:Y:S04]  /*0240*/  LDG.E R71, desc[UR6][R2.64] ;  /* 0x0000000602477981 */ /* 0x000168000c1e1900 */
        /* <DEDUP_REMOVED lines=17> */
[----:B------:R0:W5:Y:S01]  /*0360*/  LDG.E R53, desc[UR6][R2.64+0x900] ;  /* 0x0009000602357981 */ /* 0x000162000c1e1900 */
[----:B------:R-:W-:Y:S05]  /*0370*/  BRA `(.L_x_3) ;  /* 0x0000000400507947 */ /* 0x000fea0003800000 */
.L_x_2:
[----:B------:R-:W0:Y:S01]  /*0380*/  LDCU.64 UR8, c[0x0][0x3a8] ;  /* 0x00007500ff0877ac */ /* 0x000e220008000a00 */
[C---:B------:R-:W-:Y:S01]  /*0390*/  LOP3.LUT R3, R39.reuse, 0x1f, RZ, 0xc0, !PT ;  /* 0x0000001f27037812 */ /* 0x040fe200078ec0ff */
[----:B------:R-:W-:Y:S01]  /*03a0*/  IMAD.MOV.U32 R71, RZ, RZ, -0x1 ;  /* 0xffffffffff477424 */ /* 0x000fe200078e00ff */
[----:B------:R-:W-:Y:S01]  /*03b0*/  LOP3.LUT R4, R39, 0x3e0, RZ, 0xc0, !PT ;  /* 0x000003e027047812 */ /* 0x000fe200078ec0ff */
[----:B------:R-:W-:Y:S02]  /*03c0*/  IMAD.MOV.U32 R69, RZ, RZ, -0x1 ;  /* 0xffffffffff457424 */ /* 0x000fe400078e00ff */
[----:B------:R-:W-:Y:S02]  /*03d0*/  IMAD.MOV.U32 R70, RZ, RZ, -0x1 ;  /* 0xffffffffff467424 */ /* 0x000fe400078e00ff */
[----:B------:R-:W-:Y:S01]  /*03e0*/  IMAD R11, R4, 0x13, R3 ;  /* 0x00000013040b7824 */ /* 0x000fe200078e0203 */
[----:B------:R-:W-:-:S03]  /*03f0*/  IADD3 R4, PT, PT, -R2, UR4, RZ ;  /* 0x0000000402047c10 */ /* 0x000fc6000fffe1ff */
[C---:B------:R-:W-:Y:S01]  /*0400*/  VIADD R3, R11.reuse, 0x20 ;  /* 0x000000200b037836 */ /* 0x040fe20000000000 */
[----:B------:R-:W-:Y:S01]  /*0410*/  IADD3 R8, P0, PT, R2, R11, RZ ;  /* 0x0000000b02087210 */ /* 0x000fe20007f1e0ff */
[C---:B------:R-:W-:Y:S01]  /*0420*/  VIADD R5, R11.reuse, 0x40 ;  /* 0x000000400b057836 */ /* 0x040fe20000000000 */
[CC--:B------:R-:W-:Y:S01]  /*0430*/  ISETP.GE.AND P1, PT, R11.reuse, R4.reuse, PT ;  /* 0x000000040b00720c */ /* 0x0c0fe20003f26270 */
[----:B------:R-:W-:Y:S01]  /*0440*/  VIADD R7, R11, 0x60 ;  /* 0x000000600b077836 */ /* 0x000fe20000000000 */
[-C--:B------:R-:W-:Y:S01]  /*0450*/  ISETP.GE.AND P2, PT, R3, R4.reuse, PT ;  /* 0x000000040300720c */ /* 0x080fe20003f46270 */
[----:B------:R-:W-:Y:S01]  /*0460*/  VIADD R3, R11, 0x80 ;  /* 0x000000800b037836 */ /* 0x000fe20000000000 */
[-C--:B------:R-:W-:Y:S01]  /*0470*/  ISETP.GE.AND P3, PT, R5, R4.reuse, PT ;  /* 0x000000040500720c */ /* 0x080fe20003f66270 */
[----:B------:R-:W-:Y:S01]  /*0480*/  VIADD R5, R11, 0xa0 ;  /* 0x000000a00b057836 */ /* 0x000fe20000000000 */
[-C--:B------:R-:W-:Y:S01]  /*0490*/  ISETP.GE.AND P4, PT, R7, R4.reuse, PT ;  /* 0x000000040700720c */ /* 0x080fe20003f86270 */
[----:B------:R-:W-:Y:S01]  /*04a0*/  IMAD.X R13, RZ, RZ, R6, P0 ;  /* 0x000000ffff0d7224 */ /* 0x000fe200000e0606 */
[----:B0-----:R-:W-:Y:S01]  /*04b0*/  LEA R2, P0, R8, UR8, 0x2 ;  /* 0x0000000808027c11 */ /* 0x001fe2000f8010ff */
[----:B------:R-:W-:Y:S01]  /*04c0*/  VIADD R7, R11, 0xc0 ;  /* 0x000000c00b077836 */ /* 0x000fe20000000000 */
[----:B------:R-:W-:-:S02]  /*04d0*/  ISETP.GE.AND P5, PT, R3, R4, PT ;  /* 0x000000040300720c */ /* 0x000fc40003fa6270 */
[-C--:B------:R-:W-:Y:S01]  /*04e0*/  ISETP.GE.AND P6, PT, R5, R4.reuse, PT ;  /* 0x000000040500720c */ /* 0x080fe20003fc6270 */
[----:B------:R-:W-:Y:S01]  /*04f0*/  VIADD R5, R11, 0xe0 ;  /* 0x000000e00b057836 */ /* 0x000fe20000000000 */
[----:B------:R-:W-:Y:S01]  /*0500*/  LEA.HI.X R3, R8, UR9, R13, 0x2, P0 ;  /* 0x0000000908037c11 */ /* 0x000fe200080f140d */
[----:B------:R-:W-:Y:S01]  /*0510*/  IMAD.MOV.U32 R68, RZ, RZ, -0x1 ;  /* 0xffffffffff447424 */ /* 0x000fe200078e00ff */
[-C--:B------:R-:W-:Y:S01]  /*0520*/  ISETP.GE.AND P0, PT, R7, R4.reuse, PT ;  /* 0x000000040700720c */ /* 0x080fe20003f06270 */
[----:B------:R-:W-:Y:S02]  /*0530*/  VIADD R7, R11, 0x100 ;  /* 0x000001000b077836 */ /* 0x000fe40000000000 */
[----:B------:R1:W5:Y:S01]  /*0540*/  @!P1 LDG.E R71, desc[UR6][R2.64] ;  /* 0x0000000602479981 */ /* 0x000362000c1e1900 */
[-C--:B------:R-:W-:Y:S01]  /*0550*/  ISETP.GE.AND P1, PT, R5, R4.reuse, PT ;  /* 0x000000040500720c */ /* 0x080fe20003f26270 */
[----:B------:R-:W-:Y:S02]  /*0560*/  VIADD R5, R11, 0x120 ;  /* 0x000001200b057836 */ /* 0x000fe40000000000 */
[----:B------:R1:W5:Y:S03]  /*0570*/  @!P3 LDG.E R69, desc[UR6][R2.64+0x100] ;  /* 0x000100060245b981 */ /* 0x000366000c1e1900 */
[----:B------:R-:W-:Y:S01]  /*0580*/  ISETP.GE.AND P3, PT, R5, R4, PT ;  /* 0x000000040500720c */ /* 0x000fe20003f66270 */
[----:B------:R-:W-:Y:S01]  /*0590*/  VIADD R5, R11, 0x140 ;  /* 0x000001400b057836 */ /* 0x000fe20000000000 */
[----:B------:R1:W5:Y:S01]  /*05a0*/  @!P4 LDG.E R68, desc[UR6][R2.64+0x180] ;  /* 0x000180060244c981 */ /* 0x000362000c1e1900 */
[----:B------:R-:W-:-:S03]  /*05b0*/  IMAD.MOV.U32 R66, RZ, RZ, -0x1 ;  /* 0xffffffffff427424 */ /* 0x000fc600078e00ff */
[-C--:B------:R-:W-:Y:S01]  /*05c0*/  ISETP.GE.AND P4, PT, R5, R4.reuse, PT ;  /* 0x000000040500720c */ /* 0x080fe20003f86270 */
[----:B------:R-:W-:Y:S01]  /*05d0*/  VIADD R5, R11, 0x180 ;  /* 0x000001800b057836 */ /* 0x000fe20000000000 */
[----:B------:R1:W5:Y:S01]  /*05e0*/  @!P2 LDG.E R70, desc[UR6][R2.64+0x80] ;  /* 0x000080060246a981 */ /* 0x000362000c1e1900 */
[-C--:B------:R-:W-:Y:S01]  /*05f0*/  ISETP.GE.AND P2, PT, R7, R4.reuse, PT ;  /* 0x000000040700720c */ /* 0x080fe20003f46270 */
[----:B------:R-:W-:Y:S02]  /*0600*/  IMAD.MOV.U32 R65, RZ, RZ, -0x1 ;  /* 0xffffffffff417424 */ /* 0x000fe400078e00ff */
[----:B------:R1:W5:Y:S01]  /*0610*/  @!P6 LDG.E R66, desc[UR6][R2.64+0x280] ;  /* 0x000280060242e981 */ /* 0x000362000c1e1900 */
[-C--:B------:R-:W-:Y:S01]  /*0620*/  ISETP.GE.AND P6, PT, R5, R4.reuse, PT ;  /* 0x000000040500720c */ /* 0x080fe20003fc6270 */
[C---:B------:R-:W-:Y:S02]  /*0630*/  VIADD R5, R11.reuse, 0x1a0 ;  /* 0x000001a00b057836 */ /* 0x040fe40000000000 */
[----:B------:R-:W-:Y:S01]  /*0640*/  IMAD.MOV.U32 R67, RZ, RZ, -0x1 ;  /* 0xffffffffff437424 */ /* 0x000fe200078e00ff */
[----:B------:R1:W5:Y:S01]  /*0650*/  @!P0 LDG.E R65, desc[UR6][R2.64+0x300] ;  /* 0x0003000602418981 */ /* 0x000362000c1e1900 */
[----:B------:R-:W-:Y:S01]  /*0660*/  VIADD R7, R11, 0x160 ;  /* 0x000001600b077836 */ /* 0x000fe20000000000 */
[----:B------:R-:W-:Y:S01]  /*0670*/  ISETP.GE.AND P0, PT, R5, R4, PT ;  /* 0x000000040500720c */ /* 0x000fe20003f06270 */
[----:B------:R-:W-:-:S02]  /*0680*/  IMAD.MOV.U32 R63, RZ, RZ, -0x1 ;  /* 0xffffffffff3f7424 */ /* 0x000fc400078e00ff */
[----:B------:R-:W-:Y:S01]  /*0690*/  VIADD R5, R11, 0x1e0 ;  /* 0x000001e00b057836 */ /* 0x000fe20000000000 */
[----:B------:R1:W5:Y:S01]  /*06a0*/  @!P5 LDG.E R67, desc[UR6][R2.64+0x200] ;  /* 0x000200060243d981 */ /* 0x000362000c1e1900 */
[-C--:B------:R-:W-:Y:S01]  /*06b0*/  ISETP.GE.AND P5, PT, R7, R4.reuse, PT ;  /* 0x000000040700720c */ /* 0x080fe20003fa6270 */
[----:B------:R-:W-:Y:S02]  /*06c0*/  IMAD.MOV.U32 R64, RZ, RZ, -0x1 ;  /* 0xffffffffff407424 */ /* 0x000fe400078e00ff */
[----:B------:R1:W5:Y:S01]  /*06d0*/  @!P2 LDG.E R63, desc[UR6][R2.64+0x400] ;  /* 0x00040006023fa981 */ /* 0x000362000c1e1900 */
[----:B------:R-:W-:Y:S01]  /*06e0*/  IMAD.MOV.U32 R62, RZ, RZ, -0x1 ;  /* 0xffffffffff3e7424 */ /* 0x000fe200078e00ff */
[----:B------:R-:W-:Y:S01]  /*06f0*/  ISETP.GE.AND P2, PT, R5, R4, PT ;  /* 0x000000040500720c */ /* 0x000fe20003f46270 */
[C---:B------:R-:W-:Y:S01]  /*0700*/  VIADD R7, R11.reuse, 0x1c0 ;  /* 0x000001c00b077836 */ /* 0x040fe20000000000 */
[----:B------:R1:W5:Y:S01]  /*0710*/  @!P1 LDG.E R64, desc[UR6][R2.64+0x380] ;  /* 0x0003800602409981 */ /* 0x000362000c1e1900 */
[----:B------:R-:W-:-:S02]  /*0720*/  VIADD R5, R11, 0x200 ;  /* 0x000002000b057836 */ /* 0x000fc40000000000 */
[----:B------:R-:W-:Y:S01]  /*0730*/  IMAD.MOV.U32 R61, RZ, RZ, -0x1 ;  /* 0xffffffffff3d7424 */ /* 0x000fe200078e00ff */
[----:B------:R1:W5:Y:S01]  /*0740*/  @!P3 LDG.E R62, desc[UR6][R2.64+0x480] ;  /* 0x00048006023eb981 */ /* 0x000362000c1e1900 */
[----:B------:R-:W-:Y:S01]  /*0750*/  IMAD.MOV.U32 R60, RZ, RZ, -0x1 ;  /* 0xffffffffff3c7424 */ /* 0x000fe200078e00ff */
[-C--:B------:R-:W-:Y:S01]  /*0760*/  ISETP.GE.AND P1, PT, R7, R4.reuse, PT ;  /* 0x000000040700720c */ /* 0x080fe20003f26270 */
[----:B------:R-:W-:Y:S01]  /*0770*/  VIADD R7, R11, 0x220 ;  /* 0x000002200b077836 */ /* 0x000fe20000000000 */
[-C--:B------:R-:W-:Y:S01]  /*0780*/  ISETP.GE.AND P3, PT, R5, R4.reuse, PT ;  /* 0x000000040500720c */ /* 0x080fe20003f66270 */
[----:B------:R-:W-:Y:S01]  /*0790*/  VIADD R5, R11, 0x240 ;  /* 0x000002400b057836 */ /* 0x000fe20000000000 */
[----:B------:R1:W5:Y:S02]  /*07a0*/  @!P4 LDG.E R61, desc[UR6][R2.64+0x500] ;  /* 0x00050006023dc981 */ /* 0x000364000c1e1900 */
[-C--:B------:R-:W-:Y:S02]  /*07b0*/  ISETP.GE.AND P4, PT, R7, R4.reuse, PT ;  /* 0x000000040700720c */ /* 0x080fe40003f86270 */
[----:B------:R1:W5:Y:S01]  /*07c0*/  @!P5 LDG.E R60, desc[UR6][R2.64+0x580] ;  /* 0x00058006023cd981 */ /* 0x000362000c1e1900 */
[----:B------:R-:W-:Y:S01]  /*07d0*/  ISETP.GE.AND P5, PT, R5, R4, PT ;  /* 0x000000040500720c */ /* 0x000fe20003fa6270 */
[----:B------:R-:W-:-:S02]  /*07e0*/  IMAD.MOV.U32 R59, RZ, RZ, -0x1 ;  /* 0xffffffffff3b7424 */ /* 0x000fc400078e00ff */
[----:B------:R-:W-:Y:S02]  /*07f0*/  IMAD.MOV.U32 R58, RZ, RZ, -0x1 ;  /* 0xffffffffff3a7424 */ /* 0x000fe400078e00ff */
[----:B------:R-:W-:Y:S02]  /*0800*/  IMAD.MOV.U32 R57, RZ, RZ, -0x1 ;  /* 0xffffffffff397424 */ /* 0x000fe400078e00ff */
[----:B------:R-:W-:Y:S01]  /*0810*/  IMAD.MOV.U32 R56, RZ, RZ, -0x1 ;  /* 0xffffffffff387424 */ /* 0x000fe200078e00ff */
[----:B------:R1:W5:Y:S01]  /*0820*/  @!P6 LDG.E R59, desc[UR6][R2.64+0x600] ;  /* 0x00060006023be981 */ /* 0x000362000c1e1900 */
[----:B------:R-:W-:Y:S02]  /*0830*/  IMAD.MOV.U32 R55, RZ, RZ, -0x1 ;  /* 0xffffffffff377424 */ /* 0x000fe400078e00ff */
[----:B------:R-:W-:Y:S01]  /*0840*/  IMAD.MOV.U32 R54, RZ, RZ, -0x1 ;  /* 0xffffffffff367424 */ /* 0x000fe200078e00ff */
[----:B------:R1:W5:Y:S01]  /*0850*/  @!P0 LDG.E R58, desc[UR6][R2.64+0x680] ;  /* 0x00068006023a8981 */ /* 0x000362000c1e1900 */
[----:B------:R-:W-:-:S03]  /*0860*/  IMAD.MOV.U32 R53, RZ, RZ, -0x1 ;  /* 0xffffffffff357424 */ /* 0x000fc600078e00ff */
[----:B------:R1:W5:Y:S04]  /*0870*/  @!P1 LDG.E R57, desc[UR6][R2.64+0x700] ;  /* 0x0007000602399981 */ /* 0x000368000c1e1900 */
[----:B------:R1:W5:Y:S04]  /*0880*/  @!P2 LDG.E R56, desc[UR6][R2.64+0x780] ;  /* 0x000780060238a981 */ /* 0x000368000c1e1900 */
[----:B------:R1:W5:Y:S04]  /*0890*/  @!P3 LDG.E R55, desc[UR6][R2.64+0x800] ;  /* 0x000800060237b981 */ /* 0x000368000c1e1900 */
[----:B------:R1:W5:Y:S04]  /*08a0*/  @!P4 LDG.E R54, desc[UR6][R2.64+0x880] ;  /* 0x000880060236c981 */ /* 0x000368000c1e1900 */
[----:B------:R1:W5:Y:S02]  /*08b0*/  @!P5 LDG.E R53, desc[UR6][R2.64+0x900] ;  /* 0x000900060235d981 */ /* 0x000364000c1e1900 */
.L_x_3:
[----:B01----:R-:W-:Y:S01]  /*08c0*/  VIMNMX R2, PT, PT, R9, 0xe0, !PT ;  /* 0x000000e009027848 */ /* 0x003fe20007fe0100 */
[----:B------:R-:W0:Y:S01]  /*08d0*/  LDCU UR4, c[0x0][0x3c8] ;  /* 0x00007900ff0477ac */ /* 0x000e220008000800 */
[----:B------:R-:W-:Y:S01]  /*08e0*/  BSSY.RECONVERGENT B0, `(.L_x_4) ;  /* 0x0000025000007945 */ /* 0x000fe20003800200 */
[----:B------:R-:W-:Y:S01]  /*08f0*/  IMAD.SHL.U32 R0, R0, 0x400, RZ ;  /* 0x0000040000007824 */ /* 0x000fe200078e00ff */
[--C-:B------:R-:W-:Y:S01]  /*0900*/  IADD3 R2, PT, PT, R2, 0x1f, -R9.reuse ;  /* 0x0000001f02027810 */ /* 0x100fe20007ffe809 */
[----:B------:R-:W-:Y:S01]  /*0910*/  UMOV UR5, 0xffffffff ;  /* 0xffffffff00057882 */ /* 0x000fe20000000000 */
[----:B------:R-:W-:Y:S02]  /*0920*/  IMAD.MOV.U32 R5, RZ, RZ, R9 ;  /* 0x000000ffff057224 */ /* 0x000fe400078e0009 */
[C---:B------:R-:W-:Y:S02]  /*0930*/  ISETP.GE.U32.AND P0, PT, R2.reuse, 0x1e0, PT ;  /* 0x000001e00200780c */ /* 0x040fe40003f06070 */
[----:B------:R-:W-:-:S04]  /*0940*/  LEA.HI R3, R2, 0x1, RZ, 0x1b ;  /* 0x0000000102037811 */ /* 0x000fc800078fd8ff */
[----:B------:R-:W-:-:S04]  /*0950*/  LOP3.LUT R6, R3, 0xf, RZ, 0xc0, !PT ;  /* 0x0000000f03067812 */ /* 0x000fc800078ec0ff */
[----:B------:R-:W-:Y:S01]  /*0960*/  ISETP.NE.AND P1, PT, R6, RZ, PT ;  /* 0x000000ff0600720c */ /* 0x000fe20003f25270 */
[----:B0-----:R-:W-:Y:S02]  /*0970*/  USHF.L.U32 UR4, UR5, UR4, URZ ;  /* 0x0000000405047299 */ /* 0x001fe400080006ff */
[----:B------:R-:W-:Y:S10]  /*0980*/  @!P0 BRA `(.L_x_5) ;  /* 0x0000000000688947 */ /* 0x000ff40003800000 */
[----:B------:R-:W-:Y:S01]  /*0990*/  IMAD R4, R9, 0x4, R0 ;  /* 0x0000000409047824 */ /* 0x000fe200078e0200 */
[----:B------:R-:W-:Y:S01]  /*09a0*/  LOP3.LUT R2, R3, 0xffffff0, RZ, 0xc0, !PT ;  /* 0x0ffffff003027812 */ /* 0x000fe200078ec0ff */
[----:B------:R-:W-:-:S03]  /*09b0*/  IMAD.MOV.U32 R5, RZ, RZ, R9 ;  /* 0x000000ffff057224 */ /* 0x000fc600078e0009 */
[----:B------:R-:W-:Y:S01]  /*09c0*/  IADD3 R4, PT, PT, R4, 0x400, R73 ;  /* 0x0000040004047810 */ /* 0x000fe20007ffe049 */
[----:B------:R-:W-:-:S07]  /*09d0*/  IMAD.MOV R2, RZ, RZ, -R2 ;  /* 0x000000ffff027224 */ /* 0x000fce00078e0a02 */
.L_x_6:
[----:B------:R-:W-:Y:S01]  /*09e0*/  VIADD R2, R2, 0x10 ;  /* 0x0000001002027836 */ /* 0x000fe20000000000 */
[----:B------:R-:W-:Y:S01]  /*09f0*/  STS [R4+-0x400], RZ ;  /* 0xfffc00ff04007388 */ /* 0x000fe20000000800 */
[----:B------:R-:W-:-:S03]  /*0a00*/  VIADD R5, R5, 0x200 ;  /* 0x0000020005057836 */ /* 0x000fc60000000000 */
[----:B------:R-:W-:Y:S01]  /*0a10*/  ISETP.NE.AND P0, PT, R2, RZ, PT ;  /* 0x000000ff0200720c */ /* 0x000fe20003f05270 */
[----:B------:R-:W-:Y:S04]  /*0a20*/  STS [R4+-0x380], RZ ;  /* 0xfffc80ff04007388 */ /* 0x000fe80000000800 */
[----:B------:R-:W-:Y:S04]  /*0a30*/  STS [R4+-0x300], RZ ;  /* 0xfffd00ff04007388 */ /* 0x000fe80000000800 */
[----:B------:R-:W-:Y:S04]  /*0a40*/  STS [R4+-0x280], RZ ;  /* 0xfffd80ff04007388 */ /* 0x000fe80000000800 */
[----:B------:R-:W-:Y:S04]  /*0a50*/  STS [R4+-0x200], RZ ;  /* 0xfffe00ff04007388 */ /* 0x000fe80000000800 */
[----:B------:R-:W-:Y:S04]  /*0a60*/  STS [R4+-0x180], RZ ;  /* 0xfffe80ff04007388 */ /* 0x000fe80000000800 */
[----:B------:R-:W-:Y:S04]  /*0a70*/  STS [R4+-0x100], RZ ;  /* 0xffff00ff04007388 */ /* 0x000fe80000000800 */
[----:B------:R-:W-:Y:S04]  /*0a80*/  STS [R4+-0x80], RZ ;  /* 0xffff80ff04007388 */ /* 0x000fe80000000800 */
[----:B------:R-:W-:Y:S04]  /*0a90*/  STS [R4], RZ ;  /* 0x000000ff04007388 */ /* 0x000fe80000000800 */
[----:B------:R-:W-:Y:S04]  /*0aa0*/  STS [R4+0x80], RZ ;  /* 0x000080ff04007388 */ /* 0x000fe80000000800 */
[----:B------:R-:W-:Y:S04]  /*0ab0*/  STS [R4+0x100], RZ ;  /* 0x000100ff04007388 */ /* 0x000fe80000000800 */
[----:B------:R-:W-:Y:S04]  /*0ac0*/  STS [R4+0x180], RZ ;  /* 0x000180ff04007388 */ /* 0x000fe80000000800 */
[----:B------:R-:W-:Y:S04]  /*0ad0*/  STS [R4+0x200], RZ ;  /* 0x000200ff04007388 */ /* 0x000fe80000000800 */
[----:B------:R-:W-:Y:S04]  /*0ae0*/  STS [R4+0x280], RZ ;  /* 0x000280ff04007388 */ /* 0x000fe80000000800 */
[----:B------:R-:W-:Y:S04]  /*0af0*/  STS [R4+0x300], RZ ;  /* 0x000300ff04007388 */ /* 0x000fe80000000800 */
[----:B------:R0:W-:Y:S02]  /*0b00*/  STS [R4+0x380], RZ ;  /* 0x000380ff04007388 */ /* 0x0001e40000000800 */
[----:B0-----:R-:W-:Y:S01]  /*0b10*/  VIADD R4, R4, 0x800 ;  /* 0x0000080004047836 */ /* 0x001fe20000000000 */
[----:B------:R-:W-:Y:S06]  /*0b20*/  @P0 BRA `(.L_x_6) ;  /* 0xfffffffc00ac0947 */ /* 0x000fec000383ffff */
.L_x_5:
[----:B------:R-:W-:Y:S05]  /*0b30*/  BSYNC.RECONVERGENT B0 ;  /* 0x0000000000007941 */ /* 0x000fea0003800200 */
.L_x_4:
[----:B------:R-:W-:Y:S01]  /*0b40*/  BSSY.RECONVERGENT B0, `(.L_x_7) ;  /* 0x0000026000007945 */ /* 0x000fe20003800200 */
[----:B------:R-:W-:-:S03]  /*0b50*/  IMAD.IADD R2, R73, 0x1, R0 ;  /* 0x0000000149027824 */ /* 0x000fc600078e0200 */
[----:B------:R-:W-:Y:S05]  /*0b60*/  @!P1 BRA `(.L_x_8) ;  /* 0x00000000008c9947 */ /* 0x000fea0003800000 */
[----:B------:R-:W-:Y:S01]  /*0b70*/  ISETP.GE.U32.AND P0, PT, R6, 0x8, PT ;  /* 0x000000080600780c */ /* 0x000fe20003f06070 */
[----:B------:R-:W-:Y:S01]  /*0b80*/  BSSY.RECONVERGENT B1, `(.L_x_9) ;  /* 0x000000e000017945 */ /* 0x000fe20003800200 */
[----:B------:R-:W-:-:S04]  /*0b90*/  LOP3.LUT R7, R3, 0x7, RZ, 0xc0, !PT ;  /* 0x0000000703077812 */ /* 0x000fc800078ec0ff */
[----:B------:R-:W-:-:S07]  /*0ba0*/  ISETP.NE.AND P1, PT, R7, RZ, PT ;  /* 0x000000ff0700720c */ /* 0x000fce0003f25270 */
[----:B------:R-:W-:Y:S06]  /*0bb0*/  @!P0 BRA `(.L_x_10) ;  /* 0x0000000000288947 */ /* 0x000fec0003800000 */
[C---:B------:R-:W-:Y:S02]  /*0bc0*/  IMAD R4, R5.reuse, 0x4, R2 ;  /* 0x0000000405047824 */ /* 0x040fe400078e0202 */
[----:B------:R-:W-:-:S03]  /*0bd0*/  VIADD R5, R5, 0x100 ;  /* 0x0000010005057836 */ /* 0x000fc60000000000 */
[----:B------:R0:W-:Y:S04]  /*0be0*/  STS [R4], RZ ;  /* 0x000000ff04007388 */ /* 0x0001e80000000800 */
[----:B------:R0:W-:Y:S04]  /*0bf0*/  STS [R4+0x80], RZ ;  /* 0x000080ff04007388 */ /* 0x0001e80000000800 */
[----:B------:R0:W-:Y:S04]  /*0c00*/  STS [R4+0x100], RZ ;  /* 0x000100ff04007388 */ /* 0x0001e80000000800 */
[----:B------:R0:W-:Y:S04]  /*0c10*/  STS [R4+0x180], RZ ;  /* 0x000180ff04007388 */ /* 0x0001e80000000800 */
[----:B------:R0:W-:Y:S04]  /*0c20*/  STS [R4+0x200], RZ ;  /* 0x000200ff04007388 */ /* 0x0001e80000000800 */
[----:B------:R0:W-:Y:S04]  /*0c30*/  STS [R4+0x280], RZ ;  /* 0x000280ff04007388 */ /* 0x0001e80000000800 */
[----:B------:R0:W-:Y:S04]  /*0c40*/  STS [R4+0x300], RZ ;  /* 0x000300ff04007388 */ /* 0x0001e80000000800 */
[----:B------:R0:W-:Y:S02]  /*0c50*/  STS [R4+0x380], RZ ;  /* 0x000380ff04007388 */ /* 0x0001e40000000800 */
.L_x_10:
[----:B------:R-:W-:Y:S05]  /*0c60*/  BSYNC.RECONVERGENT B1 ;  /* 0x0000000000017941 */ /* 0x000fea0003800200 */
.L_x_9:
[----:B------:R-:W-:Y:S05]  /*0c70*/  @!P1 BRA `(.L_x_8) ;  /* 0x0000000000489947 */ /* 0x000fea0003800000 */
[----:B------:R-:W-:Y:S02]  /*0c80*/  ISETP.GE.U32.AND P0, PT, R7, 0x4, PT ;  /* 0x000000040700780c */ /* 0x000fe40003f06070 */
[----:B------:R-:W-:-:S04]  /*0c90*/  LOP3.LUT R3, R3, 0x3, RZ, 0xc0, !PT ;  /* 0x0000000303037812 */ /* 0x000fc800078ec0ff */
[----:B------:R-:W-:-:S07]  /*0ca0*/  ISETP.NE.AND P1, PT, R3, RZ, PT ;  /* 0x000000ff0300720c */ /* 0x000fce0003f25270 */
[C---:B------:R-:W-:Y:S02]  /*0cb0*/  @P0 IMAD R2, R5.reuse, 0x4, R2 ;  /* 0x0000000405020824 */ /* 0x040fe400078e0202 */
[----:B------:R-:W-:-:S03]  /*0cc0*/  @P0 VIADD R5, R5, 0x80 ;  /* 0x0000008005050836 */ /* 0x000fc60000000000 */
[----:B------:R1:W-:Y:S04]  /*0cd0*/  @P0 STS [R2], RZ ;  /* 0x000000ff02000388 */ /* 0x0003e80000000800 */
[----:B------:R1:W-:Y:S04]  /*0ce0*/  @P0 STS [R2+0x80], RZ ;  /* 0x000080ff02000388 */ /* 0x0003e80000000800 */
[----:B------:R1:W-:Y:S04]  /*0cf0*/  @P0 STS [R2+0x100], RZ ;  /* 0x000100ff02000388 */ /* 0x0003e80000000800 */
[----:B------:R1:W-:Y:S01]  /*0d00*/  @P0 STS [R2+0x180], RZ ;  /* 0x000180ff02000388 */ /* 0x0003e20000000800 */
[----:B------:R-:W-:Y:S05]  /*0d10*/  @!P1 BRA `(.L_x_8) ;  /* 0x0000000000209947 */ /* 0x000fea0003800000 */
[----:B------:R-:W-:Y:S02]  /*0d20*/  IMAD R0, R5, 0x4, R0 ;  /* 0x0000000405007824 */ /* 0x000fe400078e0200 */
[----:B------:R-:W-:Y:S02]  /*0d30*/  IMAD.MOV R3, RZ, RZ, -R3 ;  /* 0x000000ffff037224 */ /* 0x000fe400078e0a03 */
[----:B------:R-:W-:-:S07]  /*0d40*/  IMAD.IADD R0, R73, 0x1, R0 ;  /* 0x0000000149007824 */ /* 0x000fce00078e0200 */
.L_x_11:
[----:B------:R-:W-:Y:S01]  /*0d50*/  VIADD R3, R3, 0x1 ;  /* 0x0000000103037836 */ /* 0x000fe20000000000 */
[----:B------:R2:W-:Y:S04]  /*0d60*/  STS [R0], RZ ;  /* 0x000000ff00007388 */ /* 0x0005e80000000800 */
[----:B------:R-:W-:Y:S01]  /*0d70*/  ISETP.NE.AND P0, PT, R3, RZ, PT ;  /* 0x000000ff0300720c */ /* 0x000fe20003f05270 */
[----:B--2---:R-:W-:-:S12]  /*0d80*/  VIADD R0, R0, 0x80 ;  /* 0x0000008000007836 */ /* 0x004fd80000000000 */
[----:B------:R-:W-:Y:S05]  /*0d90*/  @P0 BRA `(.L_x_11) ;  /* 0xfffffffc00ec0947 */ /* 0x000fea000383ffff */
.L_x_8:
[----:B------:R-:W-:Y:S05]  /*0da0*/  BSYNC.RECONVERGENT B0 ;  /* 0x0000000000007941 */ /* 0x000fea0003800200 */
.L_x_7:
[----:B------:R-:W2:Y:S01]  /*0db0*/  LDCU UR5, c[0x0][0x3c4] ;  /* 0x00007880ff0577ac */ /* 0x000ea20008000800 */
[C---:B-1----:R-:W-:Y:S01]  /*0dc0*/  IMAD.SHL.U32 R2, R39.reuse, 0x20, RZ ;  /* 0x0000002027027824 */ /* 0x042fe200078e00ff */
[C---:B------:R-:W-:Y:S01]  /*0dd0*/  ISETP.GT.U32.AND P1, PT, R39.reuse, 0xff, PT ;  /* 0x000000ff2700780c */ /* 0x040fe20003f24070 */
[----:B------:R-:W-:Y:S01]  /*0de0*/  BSSY.RECONVERGENT B0, `(.L_x_12) ;  /* 0x000007c000007945 */ /* 0x000fe20003800200 */
[----:B------:R-:W-:Y:S02]  /*0df0*/  IMAD R0, R39, 0x4, R73 ;  /* 0x0000000427007824 */ /* 0x000fe400078e0249 */
[----:B0-----:R-:W-:Y:S01]  /*0e00*/  LOP3.LUT R4, R2, 0x7c00, RZ, 0xc0, !PT ;  /* 0x00007c0002047812 */ /* 0x001fe200078ec0ff */
[----:B------:R-:W-:Y:S01]  /*0e10*/  IMAD.MOV.U32 R52, RZ, RZ, RZ ;  /* 0x000000ffff347224 */ /* 0x000fe200078e00ff */
[----:B------:R-:W-:-:S03]  /*0e20*/  P2R R2, PR, RZ, 0x2 ;  /* 0x00000002ff027803 */ /* 0x000fc60000000000 */
[----:B------:R-:W-:Y:S02]  /*0e30*/  IMAD.IADD R15, R73, 0x1, R4 ;  /* 0x00000001490f7824 */ /* 0x000fe400078e0204 */
[----:B------:R0:W-:Y:S01]  /*0e40*/  STL [R1+0x8], R2 ;  /* 0x0000080201007387 */ /* 0x0001e20000100800 */
[----:B--2--5:R-:W-:Y:S02]  /*0e50*/  SHF.R.U32.HI R51, RZ, UR5, R71 ;  /* 0x00000005ff337c19 */ /* 0x024fe40008011647 */
[----:B------:R-:W-:Y:S02]  /*0e60*/  SHF.R.U32.HI R5, RZ, UR5, R70 ;  /* 0x00000005ff057c19 */ /* 0x000fe40008011646 */
[----:B------:R-:W-:Y:S01]  /*0e70*/  SHF.R.U32.HI R45, RZ, UR5, R64 ;  /* 0x00000005ff2d7c19 */ /* 0x000fe20008011640 */
[----:B0-----:R-:W0:Y:S01]  /*0e80*/  @!P1 LDC.64 R2, c[0x0][0x380] ;  /* 0x0000e000ff029b82 */ /* 0x001e220000000a00 */
[----:B------:R-:W-:Y:S02]  /*0e90*/  SHF.R.U32.HI R50, RZ, UR5, R69 ;  /* 0x00000005ff327c19 */ /* 0x000fe40008011645 */
[----:B------:R-:W-:-:S02]  /*0ea0*/  SHF.R.U32.HI R44, RZ, UR5, R63 ;  /* 0x00000005ff2c7c19 */ /* 0x000fc4000801163f */
[----:B------:R-:W-:Y:S02]  /*0eb0*/  SHF.R.U32.HI R49, RZ, UR5, R68 ;  /* 0x00000005ff317c19 */ /* 0x000fe40008011644 */
[----:B------:R-:W-:Y:S02]  /*0ec0*/  SHF.R.U32.HI R48, RZ, UR5, R67 ;  /* 0x00000005ff307c19 */ /* 0x000fe40008011643 */
[----:B------:R-:W-:Y:S02]  /*0ed0*/  LOP3.LUT R51, R51, UR4, RZ, 0x30, !PT ;  /* 0x0000000433337c12 */ /* 0x000fe4000f8e30ff */
[----:B------:R-:W-:Y:S02]  /*0ee0*/  SHF.R.U32.HI R47, RZ, UR5, R66 ;  /* 0x00000005ff2f7c19 */ /* 0x000fe40008011642 */
[----:B------:R-:W-:Y:S01]  /*0ef0*/  LOP3.LUT R4, R5, UR4, RZ, 0x30, !PT ;  /* 0x0000000405047c12 */ /* 0x000fe2000f8e30ff */
[----:B------:R-:W-:Y:S01]  /*0f00*/  IMAD R30, R51, 0x4, R15 ;  /* 0x00000004331e7824 */ /* 0x000fe200078e020f */
[----:B------:R-:W-:Y:S01]  /*0f10*/  LOP3.LUT R45, R45, UR4, RZ, 0x30, !PT ;  /* 0x000000042d2d7c12 */ /* 0x000fe2000f8e30ff */
[----:B------:R-:W-:Y:S01]  /*0f20*/  NOP ;  /* 0x0000000000007918 */ /* 0x000fe20000000000 */
[----:B------:R-:W-:Y:S01]  /*0f30*/  SHF.R.U32.HI R46, RZ, UR5, R65 ;  /* 0x00000005ff2e7c19 */ /* 0x000fe20008011641 */
[--C-:B------:R-:W-:Y:S01]  /*0f40*/  IMAD R31, R4, 0x4, R15.reuse ;  /* 0x00000004041f7824 */ /* 0x100fe200078e020f */
[----:B------:R-:W-:Y:S01]  /*0f50*/  LOP3.LUT R50, R50, UR4, RZ, 0x30, !PT ;  /* 0x0000000432327c12 */ /* 0x000fe2000f8e30ff */
[--C-:B------:R-:W-:Y:S01]  /*0f60*/  IMAD R7, R45, 0x4, R15.reuse ;  /* 0x000000042d077824 */ /* 0x100fe200078e020f */
[----:B------:R-:W-:Y:S01]  /*0f70*/  LOP3.LUT R44, R44, UR4, RZ, 0x30, !PT ;  /* 0x000000042c2c7c12 */ /* 0x000fe2000f8e30ff */
[----:B------:R1:W-:Y:S01]  /*0f80*/  ATOMS.POPC.INC.32 RZ, [R30+URZ] ;  /* 0x000000001eff7f8c */ /* 0x0003e2000d8000ff */
[----:B------:R-:W-:Y:S01]  /*0f90*/  LOP3.LUT R49, R49, UR4, RZ, 0x30, !PT ;  /* 0x0000000431317c12 */ /* 0x000fe2000f8e30ff */
[--C-:B------:R-:W-:Y:S01]  /*0fa0*/  IMAD R29, R50, 0x4, R15.reuse ;  /* 0x00000004321d7824 */ /* 0x100fe200078e020f */
[----:B------:R-:W-:Y:S01]  /*0fb0*/  LOP3.LUT R48, R48, UR4, RZ, 0x30, !PT ;  /* 0x0000000430307c12 */ /* 0x000fe2000f8e30ff */
[--C-:B------:R-:W-:Y:S01]  /*0fc0*/  IMAD R6, R44, 0x4, R15.reuse ;  /* 0x000000042c067824 */ /* 0x100fe200078e020f */
[----:B------:R-:W-:Y:S01]  /*0fd0*/  SHF.R.U32.HI R43, RZ, UR5, R62 ;  /* 0x00000005ff2b7c19 */ /* 0x000fe2000801163e */
[--C-:B------:R-:W-:Y:S01]  /*0fe0*/  IMAD R28, R49, 0x4, R15.reuse ;  /* 0x00000004311c7824 */ /* 0x100fe200078e020f */
[----:B------:R-:W-:Y:S01]  /*0ff0*/  LOP3.LUT R47, R47, UR4, RZ, 0x30, !PT ;  /* 0x000000042f2f7c12 */ /* 0x000fe2000f8e30ff */
[----:B------:R-:W-:Y:S01]  /*1000*/  IMAD R27, R48, 0x4, R15 ;  /* 0x00000004301b7824 */ /* 0x000fe200078e020f */
[----:B------:R-:W-:Y:S01]  /*1010*/  SHF.R.U32.HI R42, RZ, UR5, R61 ;  /* 0x00000005ff2a7c19 */ /* 0x000fe2000801163d */
[----:B------:R1:W-:Y:S01]  /*1020*/  STL [R1+0x4], R7 ;  /* 0x0000040701007387 */ /* 0x0003e20000100800 */
[----:B------:R-:W-:Y:S01]  /*1030*/  LOP3.LUT R46, R46, UR4, RZ, 0x30, !PT ;  /* 0x000000042e2e7c12 */ /* 0x000fe2000f8e30ff */
[----:B------:R-:W-:Y:S01]  /*1040*/  IMAD R26, R47, 0x4, R15 ;  /* 0x000000042f1a7824 */ /* 0x000fe200078e020f */
[----:B------:R-:W-:Y:S01]  /*1050*/  SHF.R.U32.HI R41, RZ, UR5, R60 ;  /* 0x00000005ff297c19 */ /* 0x000fe2000801163c */
[----:B------:R1:W-:Y:S01]  /*1060*/  ATOMS.POPC.INC.32 RZ, [R31+URZ] ;  /* 0x000000001fff7f8c */ /* 0x0003e2000d8000ff */
[----:B------:R-:W-:Y:S01]  /*1070*/  SHF.R.U32.HI R40, RZ, UR5, R59 ;  /* 0x00000005ff287c19 */ /* 0x000fe2000801163b */
[----:B------:R-:W-:Y:S01]  /*1080*/  IMAD R25, R46, 0x4, R15 ;  /* 0x000000042e197824 */ /* 0x000fe200078e020f */
[----:B------:R-:W-:Y:S01]  /*1090*/  SHF.R.U32.HI R37, RZ, UR5, R58 ;  /* 0x00000005ff257c19 */ /* 0x000fe2000801163a */
[----:B------:R1:W-:Y:S01]  /*10a0*/  STL [R1], R6 ;  /* 0x0000000601007387 */ /* 0x0003e20000100800 */
[----:B------:R-:W-:-:S02]  /*10b0*/  LOP3.LUT R43, R43, UR4, RZ, 0x30, !PT ;  /* 0x000000042b2b7c12 */ /* 0x000fc4000f8e30ff */
[----:B------:R-:W-:Y:S01]  /*10c0*/  SHF.R.U32.HI R36, RZ, UR5, R57 ;  /* 0x00000005ff247c19 */ /* 0x000fe20008011639 */
[----:B------:R1:W-:Y:S01]  /*10d0*/  ATOMS.POPC.INC.32 RZ, [R29+URZ] ;  /* 0x000000001dff7f8c */ /* 0x0003e2000d8000ff */
[----:B------:R-:W-:Y:S01]  /*10e0*/  LOP3.LUT R42, R42, UR4, RZ, 0x30, !PT ;  /* 0x000000042a2a7c12 */ /* 0x000fe2000f8e30ff */
[--C-:B------:R-:W-:Y:S01]  /*10f0*/  IMAD R24, R43, 0x4, R15.reuse ;  /* 0x000000042b187824 */ /* 0x100fe200078e020f */
[----:B------:R-:W-:Y:S01]  /*1100*/  SHF.R.U32.HI R35, RZ, UR5, R56 ;  /* 0x00000005ff237c19 */ /* 0x000fe20008011638 */
[----:B------:R1:W-:Y:S01]  /*1110*/  ATOMS.POPC.INC.32 RZ, [R28+URZ] ;  /* 0x000000001cff7f8c */ /* 0x0003e2000d8000ff */
[----:B------:R-:W-:Y:S01]  /*1120*/  LOP3.LUT R41, R41, UR4, RZ, 0x30, !PT ;  /* 0x0000000429297c12 */ /* 0x000fe2000f8e30ff */
[----:B------:R-:W-:Y:S01]  /*1130*/  IMAD R23, R42, 0x4, R15 ;  /* 0x000000042a177824 */ /* 0x000fe200078e020f */
        /* <DEDUP_REMOVED lines=12> */
[----:B------:R-:W-:Y:S01]  /*1200*/  LOP3.LUT R35, R35, UR4, RZ, 0x30, !PT ;  /* 0x0000000423237c12 */ /* 0x000fe2000f8e30ff */
[----:B------:R1:W-:Y:S01]  /*1210*/  ATOMS.POPC.INC.32 RZ, [R7+URZ] ;  /* 0x0000000007ff7f8c */ /* 0x0003e2000d8000ff */
[----:B------:R-:W-:Y:S01]  /*1220*/  LOP3.LUT R34, R34, UR4, RZ, 0x30, !PT ;  /* 0x0000000422227c12 */ /* 0x000fe2000f8e30ff */
[--C-:B------:R-:W-:Y:S01]  /*1230*/  IMAD R19, R36, 0x4, R15.reuse ;  /* 0x0000000424137824 */ /* 0x100fe200078e020f */
[----:B------:R-:W-:Y:S01]  /*1240*/  LOP3.LUT R33, R33, UR4, RZ, 0x30, !PT ;  /* 0x0000000421217c12 */ /* 0x000fe2000f8e30ff */
[----:B------:R1:W-:Y:S01]  /*1250*/  ATOMS.POPC.INC.32 RZ, [R6+URZ] ;  /* 0x0000000006ff7f8c */ /* 0x0003e2000d8000ff */
[----:B------:R-:W-:Y:S01]  /*1260*/  LOP3.LUT R32, R32, UR4, RZ, 0x30, !PT ;  /* 0x0000000420207c12 */ /* 0x000fe2000f8e30ff */
[----:B------:R-:W-:-:S02]  /*1270*/  IMAD R18, R35, 0x4, R15 ;  /* 0x0000000423127824 */ /* 0x000fc400078e020f */
[----:B------:R1:W-:Y:S01]  /*1280*/  ATOMS.POPC.INC.32 RZ, [R24+URZ] ;  /* 0x0000000018ff7f8c */ /* 0x0003e2000d8000ff */
[--C-:B------:R-:W-:Y:S02]  /*1290*/  IMAD R17, R34, 0x4, R15.reuse ;  /* 0x0000000422117824 */ /* 0x100fe400078e020f */
[--C-:B------:R-:W-:Y:S01]  /*12a0*/  IMAD R16, R33, 0x4, R15.reuse ;  /* 0x0000000421107824 */ /* 0x100fe200078e020f */
[----:B------:R1:W-:Y:S01]  /*12b0*/  ATOMS.POPC.INC.32 RZ, [R23+URZ] ;  /* 0x0000000017ff7f8c */ /* 0x0003e2000d8000ff */
[----:B------:R-:W-:-:S03]  /*12c0*/  IMAD R15, R32, 0x4, R15 ;  /* 0x00000004200f7824 */ /* 0x000fc600078e020f */
[----:B------:R1:W-:Y:S04]  /*12d0*/  ATOMS.POPC.INC.32 RZ, [R22+URZ] ;  /* 0x0000000016ff7f8c */ /* 0x0003e8000d8000ff */
[----:B------:R1:W-:Y:S04]  /*12e0*/  ATOMS.POPC.INC.32 RZ, [R21+URZ] ;  /* 0x0000000015ff7f8c */ /* 0x0003e8000d8000ff */
[----:B------:R1:W-:Y:S04]  /*12f0*/  ATOMS.POPC.INC.32 RZ, [R20+URZ] ;  /* 0x0000000014ff7f8c */ /* 0x0003e8000d8000ff */
[----:B------:R1:W-:Y:S04]  /*1300*/  ATOMS.POPC.INC.32 RZ, [R19+URZ] ;  /* 0x0000000013ff7f8c */ /* 0x0003e8000d8000ff */
[----:B------:R1:W-:Y:S04]  /*1310*/  ATOMS.POPC.INC.32 RZ, [R18+URZ] ;  /* 0x0000000012ff7f8c */ /* 0x0003e8000d8000ff */
[----:B------:R1:W-:Y:S04]  /*1320*/  ATOMS.POPC.INC.32 RZ, [R17+URZ] ;  /* 0x0000000011ff7f8c */ /* 0x0003e8000d8000ff */
[----:B------:R1:W-:Y:S04]  /*1330*/  ATOMS.POPC.INC.32 RZ, [R16+URZ] ;  /* 0x0000000010ff7f8c */ /* 0x0003e8000d8000ff */
[----:B------:R1:W-:Y:S01]  /*1340*/  ATOMS.POPC.INC.32 RZ, [R15+URZ] ;  /* 0x000000000fff7f8c */ /* 0x0003e2000d8000ff */
[----:B------:R-:W-:Y:S06]  /*1350*/  BAR.SYNC.DEFER_BLOCKING 0x0 ;  /* 0x0000000000007b1d */ /* 0x000fec0000010000 */
[----:B0-----:R-:W-:Y:S05]  /*1360*/  @P1 BRA `(.L_x_13) ;  /* 0x00000000008c1947 */ /* 0x001fea0003800000 */
[----:B------:R-:W-:Y:S04]  /*1370*/  LDS R13, [R0] ;  /* 0x00000000000d7984 */ /* 0x000fe80000000800 */
[----:B------:R-:W0:Y:S04]  /*1380*/  LDS R14, [R0+0x400] ;  /* 0x00040000000e7984 */ /* 0x000e280000000800 */
[----:B------:R-:W2:Y:S04]  /*1390*/  LDS R52, [R0+0x800] ;  /* 0x0008000000347984 */ /* 0x000ea80000000800 */
[----:B------:R-:W3:Y:S04]  /*13a0*/  LDS R74, [R0+0xc00] ;  /* 0x000c0000004a7984 */ /* 0x000ee80000000800 */
[----:B------:R-:W4:Y:S04]  /*13b0*/  LDS R12, [R0+0x1000] ;  /* 0x00100000000c7984 */ /* 0x000f280000000800 */
[----:B------:R-:W5:Y:S04]  /*13c0*/  LDS R11, [R0+0x1400] ;  /* 0x00140000000b7984 */ /* 0x000f680000000800 */
[----:B------:R-:W5:Y:S04]  /*13d0*/  LDS R4, [R0+0x1800] ;  /* 0x0018000000047984 */ /* 0x000f680000000800 */
[----:B------:R-:W5:Y:S04]  /*13e0*/  LDS R10, [R0+0x1c00] ;  /* 0x001c0000000a7984 */ /* 0x000f680000000800 */
[----:B------:R-:W5:Y:S04]  /*13f0*/  LDS R9, [R0+0x2000] ;  /* 0x0020000000097984 */ /* 0x000f680000000800 */
[----:B------:R-:W5:Y:S04]  /*1400*/  LDS R8, [R0+0x2400] ;  /* 0x0024000000087984 */ /* 0x000f680000000800 */
[----:B-1----:R-:W1:Y:S01]  /*1410*/  LDS R6, [R0+0x2800] ;  /* 0x0028000000067984 */ /* 0x002e620000000800 */
[----:B0-----:R-:W-:-:S03]  /*1420*/  IMAD.IADD R75, R13, 0x1, R14 ;  /* 0x000000010d4b7824 */ /* 0x001fc600078e020e */
[----:B------:R0:W-:Y:S01]  /*1430*/  STS [R0+0x400], R13 ;  /* 0x0004000d00007388 */ /* 0x0001e20000000800 */
[----:B--2---:R-:W-:-:S03]  /*1440*/  IMAD.IADD R7, R75, 0x1, R52 ;  /* 0x000000014b077824 */ /* 0x004fc600078e0234 */
[----:B------:R1:W-:Y:S01]  /*1450*/  STS [R0+0x800], R75 ;  /* 0x0008004b00007388 */ /* 0x0003e20000000800 */
[----:B---3--:R-:W-:-:S03]  /*1460*/  IMAD.IADD R5, R7, 0x1, R74 ;  /* 0x0000000107057824 */ /* 0x008fc600078e024a */
[----:B------:R-:W2:Y:S01]  /*1470*/  LDS R52, [R0+0x2c00] ;  /* 0x002c000000347984 */ /* 0x000ea20000000800 */
[----:B----4-:R-:W-:-:S03]  /*1480*/  IMAD.IADD R12, R5, 0x1, R12 ;  /* 0x00000001050c7824 */ /* 0x010fc600078e020c */
[----:B------:R3:W-:Y:S01]  /*1490*/  STS [R0+0xc00], R7 ;  /* 0x000c000700007388 */ /* 0x0007e20000000800 */
[----:B-----5:R-:W-:-:S03]  /*14a0*/  IMAD.IADD R11, R12, 0x1, R11 ;  /* 0x000000010c0b7824 */ /* 0x020fc600078e020b */
[----:B------:R3:W-:Y:S01]  /*14b0*/  STS [R0+0x1000], R5 ;  /* 0x0010000500007388 */ /* 0x0007e20000000800 */
[----:B------:R-:W-:-:S03]  /*14c0*/  IMAD.IADD R77, R11, 0x1, R4 ;  /* 0x000000010b4d7824 */ /* 0x000fc600078e0204 */
[----:B------:R3:W-:Y:S01]  /*14d0*/  STS [R0+0x1400], R12 ;  /* 0x0014000c00007388 */ /* 0x0007e20000000800 */
[----:B------:R-:W-:-:S03]  /*14e0*/  IMAD.IADD R10, R77, 0x1, R10 ;  /* 0x000000014d0a7824 */ /* 0x000fc600078e020a */
[----:B------:R3:W-:Y:S01]  /*14f0*/  STS [R0+0x1800], R11 ;  /* 0x0018000b00007388 */ /* 0x0007e20000000800 */
[----:B------:R-:W-:-:S03]  /*1500*/  IMAD.IADD R9, R10, 0x1, R9 ;  /* 0x000000010a097824 */ /* 0x000fc600078e0209 */
[----:B------:R3:W-:Y:S01]  /*1510*/  STS [R0+0x1c00], R77 ;  /* 0x001c004d00007388 */ /* 0x0007e20000000800 */
[----:B0-----:R-:W-:-:S03]  /*1520*/  IMAD.IADD R13, R9, 0x1, R8 ;  /* 0x00000001090d7824 */ /* 0x001fc600078e0208 */
[----:B------:R3:W-:Y:S01]  /*1530*/  STS [R0+0x2000], R10 ;  /* 0x0020000a00007388 */ /* 0x0007e20000000800 */
[----:B-1----:R-:W-:-:S03]  /*1540*/  IMAD.IADD R75, R13, 0x1, R6 ;  /* 0x000000010d4b7824 */ /* 0x002fc600078e0206 */
[----:B------:R3:W-:Y:S04]  /*1550*/  STS [R0+0x2400], R9 ;  /* 0x0024000900007388 */ /* 0x0007e80000000800 */
[----:B------:R3:W-:Y:S04]  /*1560*/  STS [R0+0x2800], R13 ;  /* 0x0028000d00007388 */ /* 0x0007e80000000800 */
[----:B------:R3:W-:Y:S04]  /*1570*/  STS [R0], RZ ;  /* 0x000000ff00007388 */ /* 0x0007e80000000800 */
[----:B------:R3:W-:Y:S01]  /*1580*/  STS [R0+0x2c00], R75 ;  /* 0x002c004b00007388 */ /* 0x0007e20000000800 */
[----:B--2---:R-:W-:-:S07]  /*1590*/  IMAD.IADD R52, R75, 0x1, R52 ;  /* 0x000000014b347824 */ /* 0x004fce00078e0234 */
.L_x_13:
[----:B------:R-:W-:Y:S05]  /*15a0*/  BSYNC.RECONVERGENT B0 ;  /* 0x0000000000007941 */ /* 0x000fea0003800200 */
.L_x_12:
[----:B------:R-:W-:Y:S01]  /*15b0*/  ISETP.NE.AND P0, PT, R52, 0x1c80, PT ;  /* 0x00001c803400780c */ /* 0x000fe20003f05270 */
[----:B---3--:R-:W-:-:S03]  /*15c0*/  @!P1 IMAD R5, R72, 0x100, R39 ;  /* 0x0000010048059824 */ /* 0x008fc600078e0227 */
[----:B------:R-:W-:Y:S01]  /*15d0*/  ISETP.LT.U32.AND P0, PT, R39, 0x100, !P0 ;  /* 0x000001002700780c */ /* 0x000fe20004701070 */
[----:B------:R-:W-:Y:S01]  /*15e0*/  @!P1 IMAD.WIDE R2, R5, 0x4, R2 ;  /* 0x0000000405029825 */ /* 0x000fe200078e0202 */
[----:B------:R-:W-:-:S05]  /*15f0*/  @!P1 LOP3.LUT R5, R52, 0x40000000, RZ, 0xfc, !PT ;  /* 0x4000000034059812 */ /* 0x000fca00078efcff */
[----:B------:R0:W-:Y:S06]  /*1600*/  @!P1 STG.E.STRONG.SYS desc[UR6][R2.64], R5 ;  /* 0x0000000502009986 */ /* 0x0001ec000c115906 */
[----:B------:R-:W-:Y:S06]  /*1610*/  BAR.RED.OR.DEFER_BLOCKING 0x0, P0 ;  /* 0x0000000000007b1d */ /* 0x000fec0000014800 */
[----:B------:R-:W2:Y:S02]  /*1620*/  B2R.RESULT RZ, P0 ;  /* 0x0000000000ff731c */ /* 0x000ea40000004000 */
[----:B0-2---:R-:W-:Y:S05]  /*1630*/  @!P0 BRA `(.L_x_14) ;  /* 0x0000000800ac8947 */ /* 0x005fea0003800000 */
[----:B------:R-:W-:Y:S01]  /*1640*/  BSSY B1, `(.L_x_15) ;  /* 0x0000033000017945 */ /* 0x000fe20003800000 */
[----:B-1----:R-:W-:-:S03]  /*1650*/  IMAD R7, R39, 0x8, R73 ;  /* 0x0000000827077824 */ /* 0x002fc600078e0249 */
[----:B------:R-:W-:Y:S05]  /*1660*/  @P1 BRA `(.L_x_16) ;  /* 0x0000000000c01947 */ /* 0x000fea0003800000 */
[----:B------:R-:W0:Y:S02]  /*1670*/  LDCU.64 UR8, c[0x0][0x398] ;  /* 0x00007300ff0877ac */ /* 0x000e240008000a00 */
[----:B0-----:R-:W-:-:S04]  /*1680*/  LEA R4, P0, R39, UR8, 0x3 ;  /* 0x0000000827047c11 */ /* 0x001fc8000f8018ff */
[----:B------:R-:W-:-:S05]  /*1690*/  LEA.HI.X R5, R39, UR9, RZ, 0x3, P0 ;  /* 0x0000000927057c11 */ /* 0x000fca00080f1cff */
[----:B------:R-:W2:Y:S01]  /*16a0*/  LDG.E.64 R2, desc[UR6][R4.64] ;  /* 0x0000000604027981 */ /* 0x000ea2000c1e1b00 */
[----:B------:R-:W-:-:S04]  /*16b0*/  ISETP.GT.U32.AND P0, PT, R39, R51, PT ;  /* 0x000000332700720c */ /* 0x000fc80003f04070 */
[----:B------:R-:W-:-:S04]  /*16c0*/  SEL R9, RZ, 0x1c80, !P0 ;  /* 0x00001c80ff097807 */ /* 0x000fc80004000000 */
[----:B--2---:R-:W-:Y:S01]  /*16d0*/  IADD3 R2, P0, PT, R2, -R9, RZ ;  /* 0x8000000902027210 */ /* 0x004fe20007f1e0ff */
[----:B------:R-:W-:-:S03]  /*16e0*/  IMAD.MOV.U32 R9, RZ, RZ, R52 ;  /* 0x000000ffff097224 */ /* 0x000fc600078e0034 */
[----:B------:R-:W-:Y:S02]  /*16f0*/  IADD3.X R3, PT, PT, R3, -0x1, RZ, P0, !PT ;  /* 0xffffffff03037810 */ /* 0x000fe400007fe4ff */
[----:B------:R-:W-:-:S03]  /*1700*/  ISETP.GE.AND P0, PT, R72, 0x1, PT ;  /* 0x000000014800780c */ /* 0x000fc60003f06270 */
[----:B------:R0:W-:Y:S10]  /*1710*/  STS.64 [R7+0x7200], R2 ;  /* 0x0072000207007388 */ /* 0x0001f40000000a00 */
[----:B------:R-:W-:Y:S05]  /*1720*/  @!P0 BRA `(.L_x_17) ;  /* 0x00000000006c8947 */ /* 0x000fea0003800000 */
[----:B------:R-:W-:Y:S01]  /*1730*/  BSSY B0, `(.L_x_18) ;  /* 0x0000019000007945 */ /* 0x000fe20003800000 */
[----:B------:R-:W-:Y:S02]  /*1740*/  IMAD.MOV.U32 R0, RZ, RZ, -0x1 ;  /* 0xffffffffff007424 */ /* 0x000fe400078e00ff */
[----:B------:R-:W-:Y:S02]  /*1750*/  IMAD.MOV.U32 R4, RZ, RZ, R72 ;  /* 0x000000ffff047224 */ /* 0x000fe400078e0048 */
[----:B------:R-:W-:-:S07]  /*1760*/  IMAD.MOV.U32 R9, RZ, RZ, R52 ;  /* 0x000000ffff097224 */ /* 0x000fce00078e0034 */
.L_x_22:
[----:B0-----:R-:W0:Y:S01]  /*1770*/  LDC.64 R2, c[0x0][0x380] ;  /* 0x0000e000ff027b82 */ /* 0x001e220000000a00 */
[----:B------:R-:W-:Y:S01]  /*1780*/  VIADD R11, R4, 0xffffffff ;  /* 0xffffffff040b7836 */ /* 0x000fe20000000000 */
[----:B------:R-:W-:Y:S03]  /*1790*/  BSSY B2, `(.L_x_19) ;  /* 0x0000008000027945 */ /* 0x000fe60003800000 */
[----:B------:R-:W-:-:S04]  /*17a0*/  IMAD R5, R11, 0x100, R39 ;  /* 0x000001000b057824 */ /* 0x000fc800078e0227 */
[----:B0-----:R-:W-:-:S07]  /*17b0*/  IMAD.WIDE R2, R5, 0x4, R2 ;  /* 0x0000000405027825 */ /* 0x001fce00078e0202 */
.L_x_20:
[----:B------:R-:W-:Y:S05]  /*17c0*/  YIELD ;  /* 0x0000000000007946 */ /* 0x000fea0003800000 */
[----:B------:R0:W-:Y:S06]  /*17d0*/  MEMBAR.SC.CTA ;  /* 0x0000000000007992 */ /* 0x0001ec0000000000 */
[----:B0-----:R-:W2:Y:S02]  /*17e0*/  LDG.E.STRONG.SYS R5, desc[UR6][R2.64] ;  /* 0x0000000602057981 */ /* 0x001ea4000c1f5900 */
[----:B--2---:R-:W-:-:S13]  /*17f0*/  ISETP.NE.AND P0, PT, R5, RZ, PT ;  /* 0x000000ff0500720c */ /* 0x004fda0003f05270 */
[----:B------:R-:W-:Y:S05]  /*1800*/  @!P0 BRA `(.L_x_20) ;  /* 0xfffffffc00ec8947 */ /* 0x000fea000383ffff */
[----:B------:R-:W-:Y:S05]  /*1810*/  BSYNC B2 ;  /* 0x0000000000027941 */ /* 0x000fea0003800000 */
.L_x_19:
[----:B------:R-:W-:Y:S01]  /*1820*/  BSSY.RECONVERGENT B2, `(.L_x_21) ;  /* 0x0000006000027945 */ /* 0x000fe20003800200 */
[C---:B------:R-:W-:Y:S02]  /*1830*/  ISETP.GT.AND P0, PT, R5.reuse, -0x1, PT ;  /* 0xffffffff0500780c */ /* 0x040fe40003f04270 */
[----:B------:R-:W-:Y:S01]  /*1840*/  LOP3.LUT R2, R5, 0x3fffffff, RZ, 0xc0, !PT ;  /* 0x3fffffff05027812 */ /* 0x000fe200078ec0ff */
[----:B------:R-:W-:Y:S05]  /*1850*/  WARPSYNC.EXCLUSIVE R0 ;  /* 0x0000000000007348 */ /* 0x000fea0003a00000 */
[----:B------:R-:W-:-:S05]  /*1860*/  IMAD.IADD R9, R2, 0x1, R9 ;  /* 0x0000000102097824 */ /* 0x000fca00078e0209 */
[----:B------:R-:W-:-:S07]  /*1870*/  VOTE.ANY R0, PT, P0 ;  /* 0x0000000000007806 */ /* 0x000fce00000e0100 */
[----:B------:R-:W-:Y:S05]  /*1880*/  BSYNC.RECONVERGENT B2 ;  /* 0x0000000000027941 */ /* 0x000fea0003800200 */
.L_x_21:
[----:B------:R-:W-:Y:S01]  /*1890*/  ISETP.GT.U32.AND P1, PT, R4, 0x1, PT ;  /* 0x000000010400780c */ /* 0x000fe20003f24070 */
[----:B------:R-:W-:-:S12]  /*18a0*/  IMAD.MOV.U32 R4, RZ, RZ, R11 ;  /* 0x000000ffff047224 */ /* 0x000fd800078e000b */
[----:B------:R-:W-:Y:S05]  /*18b0*/  @P0 BRA P1, `(.L_x_22) ;  /* 0xfffffffc00ac0947 */ /* 0x000fea000083ffff */
[----:B------:R-:W-:Y:S05]  /*18c0*/  BSYNC B0 ;  /* 0x0000000000007941 */ /* 0x000fea0003800000 */
.L_x_18:
[----:B------:R1:W2:Y:S02]  /*18d0*/  LDS.64 R2, [R7+0x7200] ;  /* 0x0072000007027984 */ /* 0x0002a40000000a00 */
.L_x_17:
[----:B------:R-:W3:Y:S01]  /*18e0*/  LDC.64 R4, c[0x0][0x380] ;  /* 0x0000e000ff047b82 */ /* 0x000ee20000000a00 */
[C---:B------:R-:W-:Y:S01]  /*18f0*/  IMAD.IADD R11, R9.reuse, 0x1, -R52 ;  /* 0x00000001090b7824 */ /* 0x040fe200078e0a34 */
[----:B------:R-:W-:Y:S01]  /*1900*/  LOP3.LUT R9, R9, 0x80000000, RZ, 0xfc, !PT ;  /* 0x8000000009097812 */ /* 0x000fe200078efcff */
[----:B------:R-:W-:-:S03]  /*1910*/  IMAD R13, R72, 0x100, R39 ;  /* 0x00000100480d7824 */ /* 0x000fc600078e0227 */
[----:B0-2---:R-:W-:-:S04]  /*1920*/  IADD3 R2, P0, PT, R11, R2, RZ ;  /* 0x000000020b027210 */ /* 0x005fc80007f1e0ff */
[----:B------:R-:W-:-:S05]  /*1930*/  LEA.HI.X.SX32 R3, R11, R3, 0x1, P0 ;  /* 0x000000030b037211 */ /* 0x000fca00000f0eff */
[----:B------:R0:W-:Y:S01]  /*1940*/  STS.64 [R7+0x7200], R2 ;  /* 0x0072000207007388 */ /* 0x0001e20000000a00 */
[----:B---3--:R-:W-:-:S05]  /*1950*/  IMAD.WIDE R4, R13, 0x4, R4 ;  /* 0x000000040d047825 */ /* 0x008fca00078e0204 */
[----:B------:R0:W-:Y:S02]  /*1960*/  STG.E.STRONG.SYS desc[UR6][R4.64], R9 ;  /* 0x0000000904007986 */ /* 0x0001e4000c115906 */
.L_x_16:
[----:B------:R-:W-:Y:S05]  /*1970*/  BSYNC B1 ;  /* 0x0000000000017941 */ /* 0x000fea0003800000 */
.L_x_15:
[----:B0-----:R-:W0:Y:S01]  /*1980*/  LDC.64 R4, c[0x0][0x390] ;  /* 0x0000e400ff047b82 */ /* 0x001e220000000a00 */
[----:B------:R-:W-:Y:S02]  /*1990*/  IMAD.MOV.U32 R3, RZ, RZ, 0x1c80 ;  /* 0x00001c80ff037424 */ /* 0x000fe400078e00ff */
[----:B------:R-:W-:Y:S02]  /*19a0*/  IMAD R73, R51, 0x8, R73 ;  /* 0x0000000833497824 */ /* 0x000fe400078e0249 */
[----:B------:R-:W-:-:S03]  /*19b0*/  IMAD R0, R72, R3, 0x1c80 ;  /* 0x00001c8048007424 */ /* 0x000fc600078e0203 */
[----:B------:R-:W2:Y:S01]  /*19c0*/  LDC R11, c[0x0][0x3c0] ;  /* 0x0000f000ff0b7b82 */ /* 0x000ea20000000800 */
[----:B0-----:R-:W-:Y:S02]  /*19d0*/  ISETP.EQ.U32.AND P1, PT, R4, RZ, PT ;  /* 0x000000ff0400720c */ /* 0x001fe40003f22070 */
[----:B--2---:R-:W-:-:S04]  /*19e0*/  ISETP.GE.AND P0, PT, R0, R11, PT ;  /* 0x0000000b0000720c */ /* 0x004fc80003f06270 */
[----:B------:R-:W-:-:S04]  /*19f0*/  ISETP.EQ.OR.EX P0, PT, R5, RZ, !P0, P1 ;  /* 0x000000ff0500720c */ /* 0x000fc80004702710 */
[----:B------:R-:W-:-:S13]  /*1a00*/  ISETP.GT.U32.OR P0, PT, R39, 0xff, P0 ;  /* 0x000000ff2700780c */ /* 0x000fda0000704470 */
[----:B------:R-:W-:Y:S05]  /*1a10*/  @P0 BRA `(.L_x_23) ;  /* 0x0000000000240947 */ /* 0x000fea0003800000 */
[----:B------:R-:W0:Y:S01]  /*1a20*/  LDS.64 R2, [R7+0x7200] ;  /* 0x0072000007027984 */ /* 0x000e220000000a00 */
[C---:B------:R-:W-:Y:S02]  /*1a30*/  ISETP.GT.U32.AND P0, PT, R39.reuse, R51, PT ;  /* 0x000000332700720c */ /* 0x040fe40003f04070 */
[C---:B------:R-:W-:Y:S02]  /*1a40*/  LEA R4, P2, R39.reuse, R4, 0x3 ;  /* 0x0000000427047211 */ /* 0x040fe400078418ff */
[----:B------:R-:W-:Y:S02]  /*1a50*/  SEL R13, RZ, 0x1c80, !P0 ;  /* 0x00001c80ff0d7807 */ /* 0x000fe40004000000 */
[--C-:B------:R-:W-:Y:S02]  /*1a60*/  SHF.R.S32.HI R9, RZ, 0x1f, R52.reuse ;  /* 0x0000001fff097819 */ /* 0x100fe40000011434 */
[----:B------:R-:W-:Y:S02]  /*1a70*/  LEA.HI.X R5, R39, R5, RZ, 0x3, P2 ;  /* 0x0000000527057211 */ /* 0x000fe400010f1cff */
[----:B0-----:R-:W-:-:S04]  /*1a80*/  IADD3 R2, P0, P1, R2, R13, R52 ;  /* 0x0000000d02027210 */ /* 0x001fc8000791e034 */
[----:B------:R-:W-:-:S05]  /*1a90*/  IADD3.X R3, PT, PT, R3, RZ, R9, P0, P1 ;  /* 0x000000ff03037210 */ /* 0x000fca00007e2409 */
[----:B------:R0:W-:Y:S04]  /*1aa0*/  STG.E.64 desc[UR6][R4.64], R2 ;  /* 0x0000000204007986 */ /* 0x0001e8000c101b06 */
.L_x_23:
[----:B------:R-:W-:Y:S05]  /*1ab0*/  WARPSYNC.ALL ;  /* 0x0000000000007948 */ /* 0x000fea0003800000 */
[----:B------:R-:W-:Y:S01]  /*1ac0*/  BAR.SYNC.DEFER_BLOCKING 0x0 ;  /* 0x0000000000007b1d */ /* 0x000fe20000010000 */
[----:B------:R-:W-:-:S05]  /*1ad0*/  ISETP.GT.AND P0, PT, R0, R11, PT ;  /* 0x0000000b0000720c */ /* 0x000fca0003f04270 */
[----:B0-----:R0:W2:Y:S08]  /*1ae0*/  LDS.64 R2, [R73+0x7200] ;  /* 0x0072000049027984 */ /* 0x0010b00000000a00 */
[----:B0-----:R-:W-:Y:S05]  /*1af0*/  @P0 BRA `(.L_x_24) ;  /* 0x0000000000700947 */ /* 0x001fea0003800000 */
[----:B------:R-:W0:Y:S01]  /*1b00*/  LDCU.64 UR8, c[0x0][0x3a0] ;  /* 0x00007400ff0877ac */ /* 0x000e220008000a00 */
[C---:B------:R-:W-:Y:S02]  /*1b10*/  LOP3.LUT R5, R39.reuse, 0x3e0, RZ, 0xc0, !PT ;  /* 0x000003e027057812 */ /* 0x040fe400078ec0ff */
[----:B------:R-:W-:-:S05]  /*1b20*/  LOP3.LUT R38, R39, 0x1f, RZ, 0xc0, !PT ;  /* 0x0000001f27267812 */ /* 0x000fca00078ec0ff */
[----:B------:R-:W-:-:S05]  /*1b30*/  IMAD R5, R5, 0x13, R38 ;  /* 0x0000001305057824 */ /* 0x000fca00078e0226 */
[----:B--2---:R-:W-:-:S05]  /*1b40*/  IADD3 R0, P0, PT, R5, R2, RZ ;  /* 0x0000000205007210 */ /* 0x004fca0007f1e0ff */
[----:B------:R-:W-:Y:S01]  /*1b50*/  IMAD.X R3, RZ, RZ, R3, P0 ;  /* 0x000000ffff037224 */ /* 0x000fe200000e0603 */
[----:B0-----:R-:W-:-:S04]  /*1b60*/  LEA R2, P0, R0, UR8, 0x2 ;  /* 0x0000000800027c11 */ /* 0x001fc8000f8010ff */
[----:B------:R-:W-:-:S05]  /*1b70*/  LEA.HI.X R3, R0, UR9, R3, 0x2, P0 ;  /* 0x0000000900037c11 */ /* 0x000fca00080f1403 */
[----:B------:R-:W-:Y:S04]  /*1b80*/  STG.E desc[UR6][R2.64], R71 ;  /* 0x0000004702007986 */ /* 0x000fe8000c101906 */
        /* <DEDUP_REMOVED lines=17> */
[----:B------:R-:W-:Y:S01]  /*1ca0*/  STG.E desc[UR6][R2.64+0x900], R53 ;  /* 0x0009003502007986 */ /* 0x000fe2000c101906 */
[----:B------:R-:W-:Y:S05]  /*1cb0*/  EXIT ;  /* 0x000000000000794d */ /* 0x000fea0003800000 */
.L_x_24:
[----:B------:R-:W0:Y:S01]  /*1cc0*/  LDCU.64 UR8, c[0x0][0x3a0] ;  /* 0x00007400ff0877ac */ /* 0x000e220008000a00 */
[C---:B------:R-:W-:Y:S01]  /*1cd0*/  LOP3.LUT R5, R39.reuse, 0x3e0, RZ, 0xc0, !PT ;  /* 0x000003e027057812 */ /* 0x040fe200078ec0ff */
[----:B------:R-:W-:Y:S01]  /*1ce0*/  IMAD R72, R72, -0x1c80, R11 ;  /* 0xffffe38048487824 */ /* 0x000fe200078e020b */
[----:B------:R-:W-:-:S05]  /*1cf0*/  LOP3.LUT R38, R39, 0x1f, RZ, 0xc0, !PT ;  /* 0x0000001f27267812 */ /* 0x000fca00078ec0ff */
[----:B------:R-:W-:-:S04]  /*1d00*/  IMAD R5, R5, 0x13, R38 ;  /* 0x0000001305057824 */ /* 0x000fc800078e0226 */
[C---:B-1----:R-:W-:Y:S01]  /*1d10*/  VIADD R7, R5.reuse, 0x20 ;  /* 0x0000002005077836 */ /* 0x042fe20000000000 */
[C---:B--2---:R-:W-:Y:S01]  /*1d20*/  IADD3 R0, P0, PT, R5.reuse, R2, RZ ;  /* 0x0000000205007210 */ /* 0x044fe20007f1e0ff */
[C---:B------:R-:W-:Y:S01]  /*1d30*/  VIADD R9, R5.reuse, 0x40 ;  /* 0x0000004005097836 */ /* 0x040fe20000000000 */
[CC--:B------:R-:W-:Y:S01]  /*1d40*/  ISETP.GE.AND P1, PT, R5.reuse, R72.reuse, PT ;  /* 0x000000480500720c */ /* 0x0c0fe20003f26270 */
[----:B------:R-:W-:Y:S01]  /*1d50*/  VIADD R11, R5, 0x60 ;  /* 0x00000060050b7836 */ /* 0x000fe20000000000 */
[-C--:B------:R-:W-:Y:S01]  /*1d60*/  ISETP.GE.AND P2, PT, R7, R72.reuse, PT ;  /* 0x000000480700720c */ /* 0x080fe20003f46270 */
[----:B------:R-:W-:Y:S01]  /*1d70*/  IMAD.X R3, RZ, RZ, R3, P0 ;  /* 0x000000ffff037224 */ /* 0x000fe200000e0603 */
[C---:B0-----:R-:W-:Y:S01]  /*1d80*/  LEA R2, P0, R0.reuse, UR8, 0x2 ;  /* 0x0000000800027c11 */ /* 0x041fe2000f8010ff */
[----:B------:R-:W-:Y:S01]  /*1d90*/  VIADD R7, R5, 0x80 ;  /* 0x0000008005077836 */ /* 0x000fe20000000000 */
[----:B------:R-:W-:Y:S01]  /*1da0*/  ISETP.GE.AND P3, PT, R9, R72, PT ;  /* 0x000000480900720c */ /* 0x000fe20003f66270 */
[----:B------:R-:W-:Y:S01]  /*1db0*/  VIADD R9, R5, 0xa0 ;  /* 0x000000a005097836 */ /* 0x000fe20000000000 */
[----:B------:R-:W-:-:S02]  /*1dc0*/  LEA.HI.X R3, R0, UR9, R3, 0x2, P0 ;  /* 0x0000000900037c11 */ /* 0x000fc400080f1403 */
[-C--:B------:R-:W-:Y:S01]  /*1dd0*/  ISETP.GE.AND P5, PT, R7, R72.reuse, PT ;  /* 0x000000480700720c */ /* 0x080fe20003fa6270 */
[----:B------:R-:W-:Y:S01]  /*1de0*/  VIADD R7, R5, 0xe0 ;  /* 0x000000e005077836 */ /* 0x000fe20000000000 */
[-C--:B------:R-:W-:Y:S01]  /*1df0*/  ISETP.GE.AND P4, PT, R11, R72.reuse, PT ;  /* 0x000000480b00720c */ /* 0x080fe20003f86270 */
[----:B------:R-:W-:Y:S01]  /*1e00*/  VIADD R11, R5, 0xc0 ;  /* 0x000000c0050b7836 */ /* 0x000fe20000000000 */
[----:B------:R0:W-:Y:S01]  /*1e10*/  @!P1 STG.E desc[UR6][R2.64], R71 ;  /* 0x0000004702009986 */ /* 0x0001e2000c101906 */
[-C--:B------:R-:W-:Y:S01]  /*1e20*/  ISETP.GE.AND P6, PT, R9, R72.reuse, PT ;  /* 0x000000480900720c */ /* 0x080fe20003fc6270 */
[----:B------:R-:W-:Y:S01]  /*1e30*/  VIADD R9, R5, 0x100 ;  /* 0x0000010005097836 */ /* 0x000fe20000000000 */
[-C--:B------:R-:W-:Y:S01]  /*1e40*/  ISETP.GE.AND P1, PT, R7, R72.reuse, PT ;  /* 0x000000480700720c */ /* 0x080fe20003f26270 */
[----:B------:R-:W-:Y:S01]  /*1e50*/  VIADD R7, R5, 0x120 ;  /* 0x0000012005077836 */ /* 0x000fe20000000000 */
[-C--:B------:R-:W-:Y:S01]  /*1e60*/  ISETP.GE.AND P0, PT, R11, R72.reuse, PT ;  /* 0x000000480b00720c */ /* 0x080fe20003f06270 */
[----:B------:R0:W-:Y:S01]  /*1e70*/  @!P2 STG.E desc[UR6][R2.64+0x80], R70 ;  /* 0x000080460200a986 */ /* 0x0001e2000c101906 */
[----:B------:R-:W-:Y:S01]  /*1e80*/  ISETP.GE.AND P2, PT, R9, R72, PT ;  /* 0x000000480900720c */ /* 0x000fe20003f46270 */
[----:B------:R-:W-:-:S02]  /*1e90*/  VIADD R9, R5, 0x140 ;  /* 0x0000014005097836 */ /* 0x000fc40000000000 */
[----:B------:R0:W-:Y:S01]  /*1ea0*/  @!P3 STG.E desc[UR6][R2.64+0x100], R69 ;  /* 0x000100450200b986 */ /* 0x0001e2000c101906 */
[-C--:B------:R-:W-:Y:S01]  /*1eb0*/  ISETP.GE.AND P3, PT, R7, R72.reuse, PT ;  /* 0x000000480700720c */ /* 0x080fe20003f66270 */
[----:B------:R-:W-:Y:S02]  /*1ec0*/  VIADD R7, R5, 0x160 ;  /* 0x0000016005077836 */ /* 0x000fe40000000000 */
[----:B------:R0:W-:Y:S01]  /*1ed0*/  @!P4 STG.E desc[UR6][R2.64+0x180], R68 ;  /* 0x000180440200c986 */ /* 0x0001e2000c101906 */
[-C--:B------:R-:W-:Y:S01]  /*1ee0*/  ISETP.GE.AND P4, PT, R9, R72.reuse, PT ;  /* 0x000000480900720c */ /* 0x080fe20003f86270 */
[----:B------:R-:W-:Y:S02]  /*1ef0*/  VIADD R9, R5, 0x180 ;  /* 0x0000018005097836 */ /* 0x000fe40000000000 */
        /* <DEDUP_REMOVED lines=14> */
[C---:B------:R-:W-:Y:S02]  /*1fe0*/  VIADD R7, R5.reuse, 0x220 ;  /* 0x0000022005077836 */ /* 0x040fe40000000000 */
[----:B------:R-:W-:Y:S01]  /*1ff0*/  VIADD R5, R5, 0x240 ;  /* 0x0000024005057836 */ /* 0x000fe20000000000 */
[----:B------:R0:W-:Y:S01]  /*2000*/  @!P3 STG.E desc[UR6][R2.64+0x480], R62 ;  /* 0x0004803e0200b986 */ /* 0x0001e2000c101906 */
[----:B------:R-:W-:-:S03]  /*2010*/  ISETP.GE.AND P3, PT, R9, R72, PT ;  /* 0x000000480900720c */ /* 0x000fc60003f66270 */
[----:B------:R0:W-:Y:S01]  /*2020*/  @!P4 STG.E desc[UR6][R2.64+0x500], R61 ;  /* 0x0005003d0200c986 */ /* 0x0001e2000c101906 */
[----:B------:R-:W-:-:S03]  /*2030*/  ISETP.GE.AND P4, PT, R7, R72, PT ;  /* 0x000000480700720c */ /* 0x000fc60003f86270 */
[----:B------:R0:W-:Y:S01]  /*2040*/  @!P5 STG.E desc[UR6][R2.64+0x580], R60 ;  /* 0x0005803c0200d986 */ /* 0x0001e2000c101906 */
[----:B------:R-:W-:-:S03]  /*2050*/  ISETP.GE.AND P5, PT, R5, R72, PT ;  /* 0x000000480500720c */ /* 0x000fc60003fa6270 */
[----:B------:R0:W-:Y:S04]  /*2060*/  @!P6 STG.E desc[UR6][R2.64+0x600], R59 ;  /* 0x0006003b0200e986 */ /* 0x0001e8000c101906 */
[----:B------:R0:W-:Y:S04]  /*2070*/  @!P0 STG.E desc[UR6][R2.64+0x680], R58 ;  /* 0x0006803a02008986 */ /* 0x0001e8000c101906 */
[----:B------:R0:W-:Y:S04]  /*2080*/  @!P1 STG.E desc[UR6][R2.64+0x700], R57 ;  /* 0x0007003902009986 */ /* 0x0001e8000c101906 */
[----:B------:R0:W-:Y:S04]  /*2090*/  @!P2 STG.E desc[UR6][R2.64+0x780], R56 ;  /* 0x000780380200a986 */ /* 0x0001e8000c101906 */
[----:B------:R0:W-:Y:S04]  /*20a0*/  @!P3 STG.E desc[UR6][R2.64+0x800], R55 ;  /* 0x000800370200b986 */ /* 0x0001e8000c101906 */
[----:B------:R0:W-:Y:S01]  /*20b0*/  @!P4 STG.E desc[UR6][R2.64+0x880], R54 ;  /* 0x000880360200c986 */ /* 0x0001e2000c101906 */
[----:B------:R-:W-:Y:S05]  /*20c0*/  @P5 EXIT ;  /* 0x000000000000594d */ /* 0x000fea0003800000 */
[----:B------:R-:W-:Y:S01]  /*20d0*/  STG.E desc[UR6][R2.64+0x900], R53 ;  /* 0x0009003502007986 */ /* 0x000fe2000c101906 */
[----:B------:R-:W-:Y:S05]  /*20e0*/  EXIT ;  /* 0x000000000000794d */ /* 0x000fea0003800000 */
.L_x_14:
[----:B------:R-:W-:Y:S01]  /*20f0*/  IMAD.MOV.U32 R38, RZ, RZ, RZ ;  /* 0x000000ffff267224 */ /* 0x000fe200078e00ff */
[C---:B------:R-:W-:Y:S01]  /*2100*/  ISETP.GT.U32.AND P0, PT, R39.reuse, 0x1f, PT ;  /* 0x0000001f2700780c */ /* 0x040fe20003f04070 */
[----:B------:R-:W-:Y:S05]  /*2110*/  WARPSYNC.ALL ;  /* 0x0000000000007948 */ /* 0x000fea0003800000 */
[----:B------:R-:W-:-:S04]  /*2120*/  IMAD.HI.U32 R0, R39, 0x15555556, R38 ;  /* 0x1555555627007827 */ /* 0x000fc800078e0026 */
[----:B------:R-:W-:-:S05]  /*2130*/  IMAD R3, R0, 0x4, R73 ;  /* 0x0000000400037824 */ /* 0x000fca00078e0249 */
[----:B------:R0:W-:Y:S01]  /*2140*/  STS [R3+0x3410], R52 ;  /* 0x0034103403007388 */ /* 0x0001e20000000800 */
[----:B------:R-:W-:Y:S06]  /*2150*/  BAR.SYNC.DEFER_BLOCKING 0x0 ;  /* 0x0000000000007b1d */ /* 0x000fec0000010000 */
[----:B------:R-:W-:Y:S05]  /*2160*/  @P0 BRA `(.L_x_25) ;  /* 0x0000000000e40947 */ /* 0x000fea0003800000 */
[C-C-:B------:R-:W-:Y:S01]  /*2170*/  IMAD R0, R39.reuse, 0x34, R73.reuse ;  /* 0x0000003427007824 */ /* 0x140fe200078e0249 */
[----:B------:R-:W-:Y:S01]  /*2180*/  UMOV UR5, 0xffffffff ;  /* 0xffffffff00057882 */ /* 0x000fe20000000000 */
[C-C-:B------:R-:W-:Y:S02]  /*2190*/  IMAD R4, R39.reuse, 0x34, R73.reuse ;  /* 0x0000003427047824 */ /* 0x140fe400078e0249 */
[----:B0-----:R-:W-:Y:S01]  /*21a0*/  IMAD R3, R39, 0x34, R73 ;  /* 0x0000003427037824 */ /* 0x001fe200078e0249 */
[----:B------:R-:W-:Y:S04]  /*21b0*/  LDS R14, [R0+0x3410] ;  /* 0x00341000000e7984 */ /* 0x000fe80000000800 */
[----:B------:R-:W-:Y:S04]  /*21c0*/  LDS R13, [R0+0x3414] ;  /* 0x00341400000d7984 */ /* 0x000fe80000000800 */
[----:B------:R-:W0:Y:S04]  /*21d0*/  LDS R12, [R0+0x3418] ;  /* 0x00341800000c7984 */ /* 0x000e280000000800 */
[----:B------:R-:W-:Y:S04]  /*21e0*/  LDS R11, [R0+0x341c] ;  /* 0x00341c00000b7984 */ /* 0x000fe80000000800 */
[----:B------:R-:W2:Y:S04]  /*21f0*/  LDS R10, [R0+0x3420] ;  /* 0x00342000000a7984 */ /* 0x000ea80000000800 */
[----:B------:R-:W-:Y:S04]  /*2200*/  LDS R9, [R0+0x3424] ;  /* 0x0034240000097984 */ /* 0x000fe80000000800 */
[----:B------:R-:W3:Y:S04]  /*2210*/  LDS R8, [R0+0x3428] ;  /* 0x0034280000087984 */ /* 0x000ee80000000800 */
[----:B-1----:R-:W-:Y:S04]  /*2220*/  LDS R7, [R0+0x342c] ;  /* 0x00342c0000077984 */ /* 0x002fe80000000800 */
[----:B------:R-:W1:Y:S04]  /*2230*/  LDS R6, [R0+0x3430] ;  /* 0x0034300000067984 */ /* 0x000e680000000800 */
[----:B------:R-:W-:Y:S04]  /*2240*/  LDS R5, [R0+0x3434] ;  /* 0x0034340000057984 */ /* 0x000fe80000000800 */
[----:B------:R-:W4:Y:S04]  /*2250*/  LDS R4, [R4+0x3438] ;  /* 0x0034380004047984 */ /* 0x000f280000000800 */
[----:B------:R-:W5:Y:S01]  /*2260*/  LDS R2, [R3+0x343c] ;  /* 0x00343c0003027984 */ /* 0x000f620000000800 */
[----:B0-----:R-:W-:-:S04]  /*2270*/  IADD3 R74, PT, PT, R12, R13, R14 ;  /* 0x0000000d0c4a7210 */ /* 0x001fc80007ffe00e */
[----:B--2---:R-:W-:-:S04]  /*2280*/  IADD3 R74, PT, PT, R10, R74, R11 ;  /* 0x0000004a0a4a7210 */ /* 0x004fc80007ffe00b */
[----:B---3--:R-:W-:-:S04]  /*2290*/  IADD3 R74, PT, PT, R8, R74, R9 ;  /* 0x0000004a084a7210 */ /* 0x008fc80007ffe009 */
[----:B-1----:R-:W-:-:S04]  /*22a0*/  IADD3 R74, PT, PT, R6, R74, R7 ;  /* 0x0000004a064a7210 */ /* 0x002fc80007ffe007 */
[----:B----4-:R-:W-:-:S05]  /*22b0*/  IADD3 R75, PT, PT, R4, R74, R5 ;  /* 0x0000004a044b7210 */ /* 0x010fca0007ffe005 */
[----:B-----5:R-:W-:Y:S01]  /*22c0*/  IMAD.IADD R2, R2, 0x1, R75 ;  /* 0x0000000102027824 */ /* 0x020fe200078e024b */
[----:B------:R-:W-:Y:S06]  /*22d0*/  BRA.DIV UR5, `(.L_x_26) ;  /* 0x0000005a05807947 */ /* 0x000fec000b800000 */
[----:B------:R-:W0:Y:S02]  /*22e0*/  SHFL.UP P0, R77, R2, 0x1, RZ ;  /* 0x04200000024d7989 */ /* 0x000e2400000000ff */
[----:B0-----:R-:W-:-:S05]  /*22f0*/  @P0 IMAD.IADD R77, R2, 0x1, R77 ;  /* 0x00000001024d0824 */ /* 0x001fca00078e024d */
[----:B------:R-:W0:Y:S02]  /*2300*/  SHFL.UP P0, R74, R77, 0x2, RZ ;  /* 0x044000004d4a7989 */ /* 0x000e2400000000ff */
[----:B0-----:R-:W-:-:S05]  /*2310*/  @P0 IMAD.IADD R74, R77, 0x1, R74 ;  /* 0x000000014d4a0824 */ /* 0x001fca00078e024a */
[----:B------:R-:W0:Y:S02]  /*2320*/  SHFL.UP P0, R77, R74, 0x4, RZ ;  /* 0x048000004a4d7989 */ /* 0x000e2400000000ff */
[----:B0-----:R-:W-:-:S05]  /*2330*/  @P0 IMAD.IADD R77, R74, 0x1, R77 ;  /* 0x000000014a4d0824 */ /* 0x001fca00078e024d */
[----:B------:R-:W0:Y:S02]  /*2340*/  SHFL.UP P0, R74, R77, 0x8, RZ ;  /* 0x050000004d4a7989 */ /* 0x000e2400000000ff */
[----:B0-----:R-:W-:-:S05]  /*2350*/  @P0 IMAD.IADD R74, R77, 0x1, R74 ;  /* 0x000000014d4a0824 */ /* 0x001fca00078e024a */
[----:B------:R0:W1:Y:S02]  /*2360*/  SHFL.UP P0, R0, R74, 0x10, RZ ;  /* 0x060000004a007989 */ /* 0x00006400000000ff */
.L_x_118:
[----:B-1----:R-:W-:-:S04]  /*2370*/  @P0 IMAD.IADD R0, R74, 0x1, R0 ;  /* 0x000000014a000824 */ /* 0x002fc800078e0200 */
[----:B------:R-:W-:-:S04]  /*2380*/  IMAD.IADD R2, R0, 0x1, -R2 ;  /* 0x0000000100027824 */ /* 0x000fc800078e0a02 */
[----:B------:R-:W-:Y:S01]  /*2390*/  IMAD.IADD R14, R14, 0x1, R2 ;  /* 0x000000010e0e7824 */ /* 0x000fe200078e0202 */
[----:B------:R2:W-:Y:S03]  /*23a0*/  STS [R3+0x3410], R2 ;  /* 0x0034100203007388 */ /* 0x0005e60000000800 */
        /* <DEDUP_REMOVED lines=19> */
[----:B------:R2:W-:Y:S04]  /*24e0*/  STS [R3+0x3438], R5 ;  /* 0x0034380503007388 */ /* 0x0005e80000000800 */
[----:B------:R2:W-:Y:S02]  /*24f0*/  STS [R3+0x343c], R4 ;  /* 0x00343c0403007388 */ /* 0x0005e40000000800 */
.L_x_25:
[----:B------:R-:W3:Y:S01]  /*2500*/  LDL R0, [R1+0x8] ;  /* 0x0000080001007983 */ /* 0x000ee20000100800 */
[----:B------:R-:W-:Y:S05]  /*2510*/  WARPSYNC.ALL ;  /* 0x0000000000007948 */ /* 0x000fea0003800000 */
[----:B--2---:R-:W-:Y:S01]  /*2520*/  IMAD.MOV.U32 R2, RZ, RZ, RZ ;  /* 0x000000ffff027224 */ /* 0x004fe200078e00ff */
[----:B------:R-:W-:Y:S01]  /*2530*/  BSSY.RECONVERGENT B0, `(.L_x_27) ;  /* 0x000002d000007945 */ /* 0x000fe20003800200 */
[----:B0-----:R-:W-:Y:S02]  /*2540*/  IMAD.MOV.U32 R3, RZ, RZ, R39 ;  /* 0x000000ffff037224 */ /* 0x001fe400078e0027 */
[----:B------:R-:W-:-:S04]  /*2550*/  IMAD.HI.U32 R2, R39, 0x15555556, R2 ;  /* 0x1555555627027827 */ /* 0x000fc800078e0002 */
[--C-:B------:R-:W-:Y:S01]  /*2560*/  IMAD R2, R2, 0x4, R73.reuse ;  /* 0x0000000402027824 */ /* 0x100fe200078e0249 */
[----:B------:R-:W-:Y:S06]  /*2570*/  BAR.SYNC.DEFER_BLOCKING 0x0 ;  /* 0x0000000000007b1d */ /* 0x000fec0000010000 */
[----:B------:R0:W2:Y:S01]  /*2580*/  LDS R3, [R2+0x3410] ;  /* 0x0034100002037984 */ /* 0x0000a20000000800 */
[----:B---3--:R-:W-:Y:S01]  /*2590*/  ISETP.NE.AND P0, PT, R0, RZ, PT ;  /* 0x000000ff0000720c */ /* 0x008fe20003f05270 */
[----:B------:R-:W-:-:S12]  /*25a0*/  IMAD R0, R39, 0x4, R73 ;  /* 0x0000000427007824 */ /* 0x000fd800078e0249 */
[----:B0-2---:R-:W-:Y:S05]  /*25b0*/  @P0 BRA `(.L_x_28) ;  /* 0x0000000000900947 */ /* 0x005fea0003800000 */
[----:B------:R-:W0:Y:S04]  /*25c0*/  LDS R10, [R0] ;  /* 0x00000000000a7984 */ /* 0x000e280000000800 */
[----:B------:R-:W2:Y:S04]  /*25d0*/  LDS R9, [R0+0x400] ;  /* 0x0004000000097984 */ /* 0x000ea80000000800 */
[----:B------:R-:W3:Y:S04]  /*25e0*/  LDS R8, [R0+0x800] ;  /* 0x0008000000087984 */ /* 0x000ee80000000800 */
[----:B-1----:R-:W1:Y:S04]  /*25f0*/  LDS R6, [R0+0xc00] ;  /* 0x000c000000067984 */ /* 0x002e680000000800 */
[----:B------:R-:W4:Y:S04]  /*2600*/  LDS R4, [R0+0x1000] ;  /* 0x0010000000047984 */ /* 0x000f280000000800 */
[----:B------:R-:W5:Y:S04]  /*2610*/  LDS R2, [R0+0x1400] ;  /* 0x0014000000027984 */ /* 0x000f680000000800 */
[----:B------:R-:W5:Y:S04]  /*2620*/  LDS R5, [R0+0x1c00] ;  /* 0x001c000000057984 */ /* 0x000f680000000800 */
[----:B------:R-:W5:Y:S04]  /*2630*/  LDS R12, [R0+0x2000] ;  /* 0x00200000000c7984 */ /* 0x000f680000000800 */
[----:B------:R-:W5:Y:S04]  /*2640*/  LDS R76, [R0+0x2400] ;  /* 0x00240000004c7984 */ /* 0x000f680000000800 */
[----:B------:R-:W5:Y:S01]  /*2650*/  LDS R74, [R0+0x2800] ;  /* 0x00280000004a7984 */ /* 0x000f620000000800 */
[----:B0-----:R-:W-:-:S03]  /*2660*/  IMAD.IADD R7, R3, 0x1, R10 ;  /* 0x0000000103077824 */ /* 0x001fc600078e020a */
[----:B------:R-:W0:Y:S01]  /*2670*/  LDS R14, [R0+0x2c00] ;  /* 0x002c0000000e7984 */ /* 0x000e220000000800 */
[----:B--2---:R-:W-:-:S03]  /*2680*/  IMAD.IADD R9, R3, 0x1, R9 ;  /* 0x0000000103097824 */ /* 0x004fc600078e0209 */
[----:B------:R-:W2:Y:S01]  /*2690*/  LDS R10, [R0+0x1800] ;  /* 0x00180000000a7984 */ /* 0x000ea20000000800 */
[----:B---3--:R-:W-:-:S03]  /*26a0*/  IMAD.IADD R11, R3, 0x1, R8 ;  /* 0x00000001030b7824 */ /* 0x008fc600078e0208 */
[----:B------:R4:W-:Y:S01]  /*26b0*/  STS [R0], R7 ;  /* 0x0000000700007388 */ /* 0x0009e20000000800 */
[----:B-1----:R-:W-:-:S03]  /*26c0*/  IMAD.IADD R13, R3, 0x1, R6 ;  /* 0x00000001030d7824 */ /* 0x002fc600078e0206 */
[----:B------:R1:W-:Y:S04]  /*26d0*/  STS [R0+0x400], R9 ;  /* 0x0004000900007388 */ /* 0x0003e80000000800 */
[----:B------:R3:W-:Y:S01]  /*26e0*/  STS [R0+0x800], R11 ;  /* 0x0008000b00007388 */ /* 0x0007e20000000800 */
[----:B----4-:R-:W-:-:S03]  /*26f0*/  IMAD.IADD R7, R3, 0x1, R4 ;  /* 0x0000000103077824 */ /* 0x010fc600078e0204 */
[----:B------:R0:W-:Y:S01]  /*2700*/  STS [R0+0xc00], R13 ;  /* 0x000c000d00007388 */ /* 0x0001e20000000800 */
[C---:B-----5:R-:W-:Y:S02]  /*2710*/  IMAD.IADD R75, R3.reuse, 0x1, R2 ;  /* 0x00000001034b7824 */ /* 0x060fe400078e0202 */
[C---:B------:R-:W-:Y:S01]  /*2720*/  IMAD.IADD R5, R3.reuse, 0x1, R5 ;  /* 0x0000000103057824 */ /* 0x040fe200078e0205 */
[----:B------:R4:W-:Y:S01]  /*2730*/  STS [R0+0x1000], R7 ;  /* 0x0010000700007388 */ /* 0x0009e20000000800 */
[----:B------:R-:W-:-:S03]  /*2740*/  IMAD.IADD R12, R3, 0x1, R12 ;  /* 0x00000001030c7824 */ /* 0x000fc600078e020c */
[----:B------:R4:W-:Y:S01]  /*2750*/  STS [R0+0x1400], R75 ;  /* 0x0014004b00007388 */ /* 0x0009e20000000800 */
[----:B-1----:R-:W-:-:S03]  /*2760*/  IMAD.IADD R9, R3, 0x1, R76 ;  /* 0x0000000103097824 */ /* 0x002fc600078e024c */
[----:B------:R4:W-:Y:S01]  /*2770*/  STS [R0+0x1c00], R5 ;  /* 0x001c000500007388 */ /* 0x0009e20000000800 */
[----:B---3--:R-:W-:-:S03]  /*2780*/  IMAD.IADD R11, R3, 0x1, R74 ;  /* 0x00000001030b7824 */ /* 0x008fc600078e024a */
[----:B------:R4:W-:Y:S01]  /*2790*/  STS [R0+0x2000], R12 ;  /* 0x0020000c00007388 */ /* 0x0009e20000000800 */
[----:B0-----:R-:W-:-:S03]  /*27a0*/  IMAD.IADD R13, R3, 0x1, R14 ;  /* 0x00000001030d7824 */ /* 0x001fc600078e020e */
[----:B------:R4:W-:Y:S01]  /*27b0*/  STS [R0+0x2400], R9 ;  /* 0x0024000900007388 */ /* 0x0009e20000000800 */
[----:B--2---:R-:W-:-:S03]  /*27c0*/  IMAD.IADD R77, R3, 0x1, R10 ;  /* 0x00000001034d7824 */ /* 0x004fc600078e020a */
[----:B------:R4:W-:Y:S04]  /*27d0*/  STS [R0+0x2800], R11 ;  /* 0x0028000b00007388 */ /* 0x0009e80000000800 */
[----:B------:R4:W-:Y:S04]  /*27e0*/  STS [R0+0x1800], R77 ;  /* 0x0018004d00007388 */ /* 0x0009e80000000800 */
[----:B------:R4:W-:Y:S02]  /*27f0*/  STS [R0+0x2c00], R13 ;  /* 0x002c000d00007388 */ /* 0x0009e40000000800 */
.L_x_28:
[----:B------:R-:W-:Y:S05]  /*2800*/  BSYNC.RECONVERGENT B0 ;  /* 0x0000000000007941 */ /* 0x000fea0003800200 */
.L_x_27:
[----:B------:R-:W-:Y:S01]  /*2810*/  BAR.SYNC.DEFER_BLOCKING 0x0 ;  /* 0x0000000000007b1d */ /* 0x000fe20000010000 */
[----:B------:R-:W-:-:S05]  /*2820*/  R2P PR, R51, 0x7f ;  /* 0x0000007f33007804 */ /* 0x000fca0000000000 */
[----:B------:R-:W-:Y:S01]  /*2830*/  BSSY.RECONVERGENT B0, `(.L_x_29) ;  /* 0x0000022000007945 */ /* 0x000fe20003800200 */
[----:B------:R-:W0:Y:S07]  /*2840*/  S2R R4, SR_LANEID ;  /* 0x0000000000047919 */ /* 0x000e2e0000000000 */
[----:B------:R-:W-:Y:S02]  /*2850*/  VOTE.ANY R2, PT, P0 ;  /* 0x0000000000027806 */ /* 0x000fe400000e0100 */
[----:B----4-:R-:W-:-:S02]  /*2860*/  VOTE.ANY R5, PT, P1 ;  /* 0x0000000000057806 */ /* 0x010fc400008e0100 */
[----:B------:R-:W-:Y:S02]  /*2870*/  @!P0 LOP3.LUT R2, RZ, R2, RZ, 0x33, !PT ;  /* 0x00000002ff028212 */ /* 0x000fe400078e33ff */
[----:B-1----:R-:W-:Y:S02]  /*2880*/  VOTE.ANY R7, PT, P2 ;  /* 0x0000000000077806 */ /* 0x002fe400010e0100 */
[----:B------:R-:W-:Y:S02]  /*2890*/  @!P1 LOP3.LUT R5, RZ, R5, RZ, 0x33, !PT ;  /* 0x00000005ff059212 */ /* 0x000fe400078e33ff */
[----:B------:R-:W-:Y:S02]  /*28a0*/  VOTE.ANY R9, PT, P3 ;  /* 0x0000000000097806 */ /* 0x000fe400018e0100 */
[----:B------:R-:W-:Y:S02]  /*28b0*/  @!P2 LOP3.LUT R7, RZ, R7, RZ, 0x33, !PT ;  /* 0x00000007ff07a212 */ /* 0x000fe400078e33ff */
[----:B------:R-:W-:-:S02]  /*28c0*/  LOP3.LUT R2, R5, R2, RZ, 0xc0, !PT ;  /* 0x0000000205027212 */ /* 0x000fc400078ec0ff */
[----:B------:R-:W-:Y:S02]  /*28d0*/  @!P3 LOP3.LUT R9, RZ, R9, RZ, 0x33, !PT ;  /* 0x00000009ff09b212 */ /* 0x000fe400078e33ff */
[----:B------:R-:W-:Y:S02]  /*28e0*/  LOP3.LUT R2, R7, R2, RZ, 0xc0, !PT ;  /* 0x0000000207027212 */ /* 0x000fe400078ec0ff */
[----:B------:R-:W-:Y:S02]  /*28f0*/  VOTE.ANY R5, PT, P4 ;  /* 0x0000000000057806 */ /* 0x000fe400020e0100 */
[----:B------:R-:W-:Y:S02]  /*2900*/  LOP3.LUT R2, R9, R2, RZ, 0xc0, !PT ;  /* 0x0000000209027212 */ /* 0x000fe400078ec0ff */
[----:B------:R-:W-:Y:S02]  /*2910*/  @!P4 LOP3.LUT R5, RZ, R5, RZ, 0x33, !PT ;  /* 0x00000005ff05c212 */ /* 0x000fe400078e33ff */
[----:B------:R-:W-:-:S02]  /*2920*/  VOTE.ANY R7, PT, P5 ;  /* 0x0000000000077806 */ /* 0x000fc400028e0100 */
[----:B------:R-:W-:Y:S02]  /*2930*/  LOP3.LUT R2, R5, R2, RZ, 0xc0, !PT ;  /* 0x0000000205027212 */ /* 0x000fe400078ec0ff */
[----:B------:R-:W-:Y:S02]  /*2940*/  LOP3.LUT P0, RZ, R51, 0x80, RZ, 0xc0, !PT ;  /* 0x0000008033ff7812 */ /* 0x000fe4000780c0ff */
[----:B------:R-:W-:Y:S02]  /*2950*/  @!P5 LOP3.LUT R7, RZ, R7, RZ, 0x33, !PT ;  /* 0x00000007ff07d212 */ /* 0x000fe400078e33ff */
[----:B------:R-:W-:Y:S02]  /*2960*/  VOTE.ANY R6, PT, P6 ;  /* 0x0000000000067806 */ /* 0x000fe400030e0100 */
[----:B------:R-:W-:Y:S02]  /*2970*/  LOP3.LUT R7, R7, R2, RZ, 0xc0, !PT ;  /* 0x0000000207077212 */ /* 0x000fe400078ec0ff */
[----:B------:R-:W1:Y:S01]  /*2980*/  S2R R2, SR_LEMASK ;  /* 0x0000000000027919 */ /* 0x000e620000003a00 */
[----:B------:R-:W-:-:S04]  /*2990*/  @!P6 LOP3.LUT R6, RZ, R6, RZ, 0x33, !PT ;  /* 0x00000006ff06e212 */ /* 0x000fc800078e33ff */
[----:B------:R-:W-:Y:S02]  /*29a0*/  VOTE.ANY R8, PT, P0 ;  /* 0x0000000000087806 */ /* 0x000fe400000e0100 */
[----:B------:R-:W-:Y:S02]  /*29b0*/  LOP3.LUT R7, R6, R7, RZ, 0xc0, !PT ;  /* 0x0000000706077212 */ /* 0x000fe400078ec0ff */
[----:B------:R-:W-:-:S04]  /*29c0*/  @!P0 LOP3.LUT R8, RZ, R8, RZ, 0x33, !PT ;  /* 0x00000008ff088212 */ /* 0x000fc800078e33ff */
[----:B------:R-:W-:Y:S01]  /*29d0*/  LOP3.LUT R9, R8, R7, RZ, 0xc0, !PT ;  /* 0x0000000708097212 */ /* 0x000fe200078ec0ff */
[----:B------:R-:W-:-:S03]  /*29e0*/  IMAD.MOV.U32 R8, RZ, RZ, RZ ;  /* 0x000000ffff087224 */ /* 0x000fc600078e00ff */
[----:B------:R-:W0:Y:S01]  /*29f0*/  FLO.U32 R7, R9 ;  /* 0x0000000900077300 */ /* 0x000e2200000e0000 */
[----:B-1----:R-:W-:Y:S02]  /*2a00*/  LOP3.LUT R5, R2, R9, RZ, 0xc0, !PT ;  /* 0x0000000902057212 */ /* 0x002fe400078ec0ff */
[----:B0-----:R-:W-:-:S05]  /*2a10*/  ISETP.NE.AND P0, PT, R4, R7, PT ;  /* 0x000000070400720c */ /* 0x001fca0003f05270 */
[----:B------:R-:W0:Y:S08]  /*2a20*/  POPC R5, R5 ;  /* 0x0000000500057309 */ /* 0x000e300000000000 */
[----:B------:R-:W-:Y:S05]  /*2a30*/  @P0 BRA `(.L_x_30) ;  /* 0x0000000000040947 */ /* 0x000fea0003800000 */
[----:B0-----:R1:W2:Y:S02]  /*2a40*/  ATOMS.ADD R8, [R30], R5 ;  /* 0x000000051e08738c */ /* 0x0012a40000000000 */
.L_x_30:
[----:B------:R-:W-:Y:S05]  /*2a50*/  BSYNC.RECONVERGENT B0 ;  /* 0x0000000000007941 */ /* 0x000fea0003800200 */
.L_x_29:
[----:B------:R-:W3:Y:S01]  /*2a60*/  LDCU UR5, c[0x0][0x3c4] ;  /* 0x00007880ff0577ac */ /* 0x000ee20008000800 */
[----:B--2---:R2:W4:Y:S01]  /*2a70*/  SHFL.IDX PT, R8, R8, R7, 0x1f ;  /* 0x00001f0708087589 */ /* 0x00452200000e0000 */
[----:B------:R-:W-:Y:S01]  /*2a80*/  BSSY.RECONVERGENT B0, `(.L_x_31) ;  /* 0x0000023000007945 */ /* 0x000fe20003800200 */
[----:B------:R-:W-:Y:S01]  /*2a90*/  IMAD.MOV.U32 R12, RZ, RZ, RZ ;  /* 0x000000ffff0c7224 */ /* 0x000fe200078e00ff */
[----:B---3--:R-:W-:-:S04]  /*2aa0*/  SHF.R.U32.HI R6, RZ, UR5, R70 ;  /* 0x00000005ff067c19 */ /* 0x008fc80008011646 */
[----:B------:R-:W-:-:S04]  /*2ab0*/  LOP3.LUT R10, R6, UR4, RZ, 0x30, !PT ;  /* 0x00000004060a7c12 */ /* 0x000fc8000f8e30ff */
[----:B------:R-:W-:-:S13]  /*2ac0*/  R2P PR, R10, 0x7f ;  /* 0x0000007f0a007804 */ /* 0x000fda0000000000 */
[----:B------:R-:W-:Y:S02]  /*2ad0*/  VOTE.ANY R6, PT, P0 ;  /* 0x0000000000067806 */ /* 0x000fe400000e0100 */
[----:B------:R-:W-:Y:S02]  /*2ae0*/  VOTE.ANY R9, PT, P1 ;  /* 0x0000000000097806 */ /* 0x000fe400008e0100 */
[----:B------:R-:W-:Y:S02]  /*2af0*/  @!P0 LOP3.LUT R6, RZ, R6, RZ, 0x33, !PT ;  /* 0x00000006ff068212 */ /* 0x000fe400078e33ff */
[----:B------:R-:W-:Y:S02]  /*2b00*/  @!P1 LOP3.LUT R9, RZ, R9, RZ, 0x33, !PT ;  /* 0x00000009ff099212 */ /* 0x000fe400078e33ff */
[----:B------:R-:W-:Y:S02]  /*2b10*/  VOTE.ANY R11, PT, P2 ;  /* 0x00000000000b7806 */ /* 0x000fe400010e0100 */
[----:B------:R-:W-:-:S02]  /*2b20*/  LOP3.LUT R6, R9, R6, RZ, 0xc0, !PT ;  /* 0x0000000609067212 */ /* 0x000fc400078ec0ff */
[----:B------:R-:W-:Y:S02]  /*2b30*/  @!P2 LOP3.LUT R11, RZ, R11, RZ, 0x33, !PT ;  /* 0x0000000bff0ba212 */ /* 0x000fe400078e33ff */
[----:B------:R-:W-:Y:S02]  /*2b40*/  VOTE.ANY R9, PT, P3 ;  /* 0x0000000000097806 */ /* 0x000fe400018e0100 */
[----:B------:R-:W-:Y:S02]  /*2b50*/  LOP3.LUT R6, R11, R6, RZ, 0xc0, !PT ;  /* 0x000000060b067212 */ /* 0x000fe400078ec0ff */
[----:B------:R-:W-:Y:S02]  /*2b60*/  @!P3 LOP3.LUT R9, RZ, R9, RZ, 0x33, !PT ;  /* 0x00000009ff09b212 */ /* 0x000fe400078e33ff */
[----:B------:R-:W-:Y:S02]  /*2b70*/  LOP3.LUT P0, RZ, R10, 0x80, RZ, 0xc0, !PT ;  /* 0x000000800aff7812 */ /* 0x000fe4000780c0ff */
[----:B------:R-:W-:-:S02]  /*2b80*/  VOTE.ANY R11, PT, P4 ;  /* 0x00000000000b7806 */ /* 0x000fc400020e0100 */
[----:B------:R-:W-:Y:S02]  /*2b90*/  LOP3.LUT R6, R9, R6, RZ, 0xc0, !PT ;  /* 0x0000000609067212 */ /* 0x000fe400078ec0ff */
[----:B------:R-:W-:Y:S02]  /*2ba0*/  VOTE.ANY R9, PT, P5 ;  /* 0x0000000000097806 */ /* 0x000fe400028e0100 */
[----:B------:R-:W-:Y:S02]  /*2bb0*/  @!P4 LOP3.LUT R11, RZ, R11, RZ, 0x33, !PT ;  /* 0x0000000bff0bc212 */ /* 0x000fe400078e33ff */
[----:B------:R-:W-:Y:S02]  /*2bc0*/  @!P5 LOP3.LUT R9, RZ, R9, RZ, 0x33, !PT ;  /* 0x00000009ff09d212 */ /* 0x000fe400078e33ff */
[----:B------:R-:W-:Y:S02]  /*2bd0*/  LOP3.LUT R6, R11, R6, RZ, 0xc0, !PT ;  /* 0x000000060b067212 */ /* 0x000fe400078ec0ff */
[----:B------:R-:W-:-:S02]  /*2be0*/  VOTE.ANY R11, PT, P6 ;  /* 0x00000000000b7806 */ /* 0x000fc400030e0100 */
[----:B------:R-:W-:Y:S02]  /*2bf0*/  LOP3.LUT R6, R9, R6, RZ, 0xc0, !PT ;  /* 0x0000000609067212 */ /* 0x000fe400078ec0ff */
[----:B------:R-:W-:Y:S02]  /*2c00*/  VOTE.ANY R9, PT, P0 ;  /* 0x0000000000097806 */ /* 0x000fe400000e0100 */
[----:B------:R-:W-:Y:S02]  /*2c10*/  @!P6 LOP3.LUT R11, RZ, R11, RZ, 0x33, !PT ;  /* 0x0000000bff0be212 */ /* 0x000fe400078e33ff */
[----:B------:R-:W-:Y:S02]  /*2c20*/  @!P0 LOP3.LUT R9, RZ, R9, RZ, 0x33, !PT ;  /* 0x00000009ff098212 */ /* 0x000fe400078e33ff */
[----:B------:R-:W-:-:S04]  /*2c30*/  LOP3.LUT R6, R11, R6, RZ, 0xc0, !PT ;  /* 0x000000060b067212 */ /* 0x000fc800078ec0ff */
[----:B------:R-:W-:-:S04]  /*2c40*/  LOP3.LUT R11, R9, R6, RZ, 0xc0, !PT ;  /* 0x00000006090b7212 */ /* 0x000fc800078ec0ff */
[----:B------:R-:W3:Y:S01]  /*2c50*/  FLO.U32 R9, R11 ;  /* 0x0000000b00097300 */ /* 0x000ee200000e0000 */
[----:B------:R-:W-:-:S07]  /*2c60*/  LOP3.LUT R6, R2, R11, RZ, 0xc0, !PT ;  /* 0x0000000b02067212 */ /* 0x000fce00078ec0ff */
[----:B------:R-:W0:Y:S01]  /*2c70*/  POPC R6, R6 ;  /* 0x0000000600067309 */ /* 0x000e220000000000 */
[----:B---3--:R-:W-:-:S13]  /*2c80*/  ISETP.NE.AND P0, PT, R4, R9, PT ;  /* 0x000000090400720c */ /* 0x008fda0003f05270 */
[----:B0-2-4-:R-:W-:Y:S05]  /*2c90*/  @P0 BRA `(.L_x_32) ;  /* 0x0000000000040947 */ /* 0x015fea0003800000 */
[----:B------:R0:W2:Y:S02]  /*2ca0*/  ATOMS.ADD R12, [R31], R6 ;  /* 0x000000061f0c738c */ /* 0x0000a40000000000 */
.L_x_32:
[----:B------:R-:W-:Y:S05]  /*2cb0*/  BSYNC.RECONVERGENT B0 ;  /* 0x0000000000007941 */ /* 0x000fea0003800200 */
.L_x_31:
[----:B------:R-:W-:Y:S01]  /*2cc0*/  R2P PR, R50, 0x7f ;  /* 0x0000007f32007804 */ /* 0x000fe20000000000 */
[----:B------:R-:W-:-:S12]  /*2cd0*/  BSSY.RECONVERGENT B0, `(.L_x_33) ;  /* 0x0000021000007945 */ /* 0x000fd80003800200 */
        /* <DEDUP_REMOVED lines=22> */
[----:B------:R-:W-:Y:S01]  /*2e40*/  LOP3.LUT R7, R14, R7, RZ, 0xc0, !PT ;  /* 0x000000070e077212 */ /* 0x000fe200078ec0ff */
[----:B------:R-:W-:-:S03]  /*2e50*/  IMAD.MOV.U32 R14, RZ, RZ, RZ ;  /* 0x000000ffff0e7224 */ /* 0x000fc600078e00ff */
[----:B------:R-:W-:Y:S02]  /*2e60*/  LOP3.LUT R13, R10, R7, RZ, 0xc0, !PT ;  /* 0x000000070a0d7212 */ /* 0x000fe400078ec0ff */
[----:B--2---:R2:W3:Y:S02]  /*2e70*/  SHFL.IDX PT, R7, R12, R9, 0x1f ;  /* 0x00001f090c077589 */ /* 0x0044e400000e0000 */
[----:B------:R-:W4:Y:S01]  /*2e80*/  FLO.U32 R11, R13 ;  /* 0x0000000d000b7300 */ /* 0x000f2200000e0000 */
[----:B------:R-:W-:-:S07]  /*2e90*/  LOP3.LUT R10, R2, R13, RZ, 0xc0, !PT ;  /* 0x0000000d020a7212 */ /* 0x000fce00078ec0ff */
[----:B------:R-:W0:Y:S01]  /*2ea0*/  POPC R10, R10 ;  /* 0x0000000a000a7309 */ /* 0x000e220000000000 */
[----:B----4-:R-:W-:-:S13]  /*2eb0*/  ISETP.NE.AND P0, PT, R4, R11, PT ;  /* 0x0000000b0400720c */ /* 0x010fda0003f05270 */
[----:B0-23--:R-:W-:Y:S05]  /*2ec0*/  @P0 BRA `(.L_x_34) ;  /* 0x0000000000040947 */ /* 0x00dfea0003800000 */
[----:B------:R0:W2:Y:S02]  /*2ed0*/  ATOMS.ADD R14, [R29], R10 ;  /* 0x0000000a1d0e738c */ /* 0x0000a40000000000 */
.L_x_34:
[----:B------:R-:W-:Y:S05]  /*2ee0*/  BSYNC.RECONVERGENT B0 ;  /* 0x0000000000007941 */ /* 0x000fea0003800200 */
.L_x_33:
[----:B------:R-:W-:Y:S01]  /*2ef0*/  R2P PR, R49, 0x7f ;  /* 0x0000007f31007804 */ /* 0x000fe20000000000 */
[----:B--2---:R2:W3:Y:S01]  /*2f00*/  SHFL.IDX PT, R11, R14, R11, 0x1f ;  /* 0x00001f0b0e0b7589 */ /* 0x0044e200000e0000 */
[----:B------:R-:W-:Y:S11]  /*2f10*/  BSSY.RECONVERGENT B0, `(.L_x_35) ;  /* 0x0000020000007945 */ /* 0x000ff60003800200 */
[----:B------:R-:W-:-:S02]  /*2f20*/  VOTE.ANY R9, PT, P0 ;  /* 0x0000000000097806 */ /* 0x000fc400000e0100 */
[----:B------:R-:W-:Y:S02]  /*2f30*/  VOTE.ANY R12, PT, P1 ;  /* 0x00000000000c7806 */ /* 0x000fe400008e0100 */
[----:B------:R-:W-:Y:S02]  /*2f40*/  @!P0 LOP3.LUT R9, RZ, R9, RZ, 0x33, !PT ;  /* 0x00000009ff098212 */ /* 0x000fe400078e33ff */
[----:B------:R-:W-:Y:S02]  /*2f50*/  @!P1 LOP3.LUT R12, RZ, R12, RZ, 0x33, !PT ;  /* 0x0000000cff0c9212 */ /* 0x000fe400078e33ff */
[----:B-1----:R-:W-:Y:S02]  /*2f60*/  VOTE.ANY R30, PT, P2 ;  /* 0x00000000001e7806 */ /* 0x002fe400010e0100 */
[----:B------:R-:W-:Y:S02]  /*2f70*/  LOP3.LUT R9, R12, R9, RZ, 0xc0, !PT ;  /* 0x000000090c097212 */ /* 0x000fe400078ec0ff */
[----:B------:R-:W-:-:S02]  /*2f80*/  @!P2 LOP3.LUT R30, RZ, R30, RZ, 0x33, !PT ;  /* 0x0000001eff1ea212 */ /* 0x000fc400078e33ff */
[----:B------:R-:W-:Y:S02]  /*2f90*/  VOTE.ANY R12, PT, P3 ;  /* 0x00000000000c7806 */ /* 0x000fe400018e0100 */
[----:B------:R-:W-:Y:S02]  /*2fa0*/  LOP3.LUT R9, R30, R9, RZ, 0xc0, !PT ;  /* 0x000000091e097212 */ /* 0x000fe400078ec0ff */
[----:B------:R-:W-:Y:S02]  /*2fb0*/  @!P3 LOP3.LUT R12, RZ, R12, RZ, 0x33, !PT ;  /* 0x0000000cff0cb212 */ /* 0x000fe400078e33ff */
[----:B------:R-:W-:Y:S02]  /*2fc0*/  LOP3.LUT P0, RZ, R49, 0x80, RZ, 0xc0, !PT ;  /* 0x0000008031ff7812 */ /* 0x000fe4000780c0ff */
[----:B------:R-:W-:Y:S02]  /*2fd0*/  VOTE.ANY R30, PT, P4 ;  /* 0x00000000001e7806 */ /* 0x000fe400020e0100 */
[----:B------:R-:W-:-:S02]  /*2fe0*/  LOP3.LUT R9, R12, R9, RZ, 0xc0, !PT ;  /* 0x000000090c097212 */ /* 0x000fc400078ec0ff */
[----:B------:R-:W-:Y:S02]  /*2ff0*/  VOTE.ANY R12, PT, P5 ;  /* 0x00000000000c7806 */ /* 0x000fe400028e0100 */
[----:B------:R-:W-:Y:S02]  /*3000*/  @!P4 LOP3.LUT R30, RZ, R30, RZ, 0x33, !PT ;  /* 0x0000001eff1ec212 */ /* 0x000fe400078e33ff */
[----:B------:R-:W-:Y:S02]  /*3010*/  @!P5 LOP3.LUT R12, RZ, R12, RZ, 0x33, !PT ;  /* 0x0000000cff0cd212 */ /* 0x000fe400078e33ff */
[----:B------:R-:W-:Y:S02]  /*3020*/  LOP3.LUT R9, R30, R9, RZ, 0xc0, !PT ;  /* 0x000000091e097212 */ /* 0x000fe400078ec0ff */
[----:B------:R-:W-:Y:S02]  /*3030*/  VOTE.ANY R30, PT, P6 ;  /* 0x00000000001e7806 */ /* 0x000fe400030e0100 */
[----:B------:R-:W-:-:S02]  /*3040*/  LOP3.LUT R9, R12, R9, RZ, 0xc0, !PT ;  /* 0x000000090c097212 */ /* 0x000fc400078ec0ff */
[----:B------:R-:W-:Y:S02]  /*3050*/  VOTE.ANY R12, PT, P0 ;  /* 0x00000000000c7806 */ /* 0x000fe400000e0100 */
[----:B------:R-:W-:Y:S02]  /*3060*/  @!P6 LOP3.LUT R30, RZ, R30, RZ, 0x33, !PT ;  /* 0x0000001eff1ee212 */ /* 0x000fe400078e33ff */
[----:B------:R-:W-:Y:S02]  /*3070*/  @!P0 LOP3.LUT R12, RZ, R12, RZ, 0x33, !PT ;  /* 0x0000000cff0c8212 */ /* 0x000fe400078e33ff */
[----:B------:R-:W-:Y:S01]  /*3080*/  LOP3.LUT R9, R30, R9, RZ, 0xc0, !PT ;  /* 0x000000091e097212 */ /* 0x000fe200078ec0ff */
[----:B------:R-:W-:-:S03]  /*3090*/  IMAD.MOV.U32 R30, RZ, RZ, RZ ;  /* 0x000000ffff1e7224 */ /* 0x000fc600078e00ff */
[----:B0-----:R-:W-:-:S04]  /*30a0*/  LOP3.LUT R29, R12, R9, RZ, 0xc0, !PT ;  /* 0x000000090c1d7212 */ /* 0x001fc800078ec0ff */
[----:B------:R-:W0:Y:S01]  /*30b0*/  FLO.U32 R13, R29 ;  /* 0x0000001d000d7300 */ /* 0x000e2200000e0000 */
[----:B------:R-:W-:-:S07]  /*30c0*/  LOP3.LUT R9, R2, R29, RZ, 0xc0, !PT ;  /* 0x0000001d02097212 */ /* 0x000fce00078ec0ff */
[----:B------:R-:W1:Y:S01]  /*30d0*/  POPC R9, R9 ;  /* 0x0000000900097309 */ /* 0x000e620000000000 */
[----:B0-----:R-:W-:-:S13]  /*30e0*/  ISETP.NE.AND P0, PT, R4, R13, PT ;  /* 0x0000000d0400720c */ /* 0x001fda0003f05270 */
[----:B-123--:R-:W-:Y:S05]  /*30f0*/  @P0 BRA `(.L_x_36) ;  /* 0x0000000000040947 */ /* 0x00efea0003800000 */
[----:B------:R0:W1:Y:S02]  /*3100*/  ATOMS.ADD R30, [R28], R9 ;  /* 0x000000091c1e738c */ /* 0x0000640000000000 */
.L_x_36:
[----:B------:R-:W-:Y:S05]  /*3110*/  BSYNC.RECONVERGENT B0 ;  /* 0x0000000000007941 */ /* 0x000fea0003800200 */
.L_x_35:
[----:B------:R-:W-:Y:S01]  /*3120*/  R2P PR, R48, 0x7f ;  /* 0x0000007f30007804 */ /* 0x000fe20000000000 */
[----:B-1----:R1:W2:Y:S01]  /*3130*/  SHFL.IDX PT, R14, R30, R13, 0x1f ;  /* 0x00001f0d1e0e7589 */ /* 0x0022a200000e0000 */
[----:B------:R-:W-:Y:S01]  /*3140*/  BSSY.RECONVERGENT B0, `(.L_x_37) ;  /* 0x0000020000007945 */ /* 0x000fe20003800200 */
[----:B0-----:R-:W-:-:S10]  /*3150*/  IMAD.MOV.U32 R28, RZ, RZ, RZ ;  /* 0x000000ffff1c7224 */ /* 0x001fd400078e00ff */
        /* <DEDUP_REMOVED lines=24> */
[----:B------:R-:W0:Y:S01]  /*32e0*/  FLO.U32 R29, R31 ;  /* 0x0000001f001d7300 */ /* 0x000e2200000e0000 */
[----:B------:R-:W-:-:S07]  /*32f0*/  LOP3.LUT R12, R2, R31, RZ, 0xc0, !PT ;  /* 0x0000001f020c7212 */ /* 0x000fce00078ec0ff */
[----:B------:R-:W3:Y:S01]  /*3300*/  POPC R12, R12 ;  /* 0x0000000c000c7309 */ /* 0x000ee20000000000 */
[----:B0-----:R-:W-:-:S13]  /*3310*/  ISETP.NE.AND P0, PT, R4, R29, PT ;  /* 0x0000001d0400720c */ /* 0x001fda0003f05270 */
[----:B-123--:R-:W-:Y:S05]  /*3320*/  @P0 BRA `(.L_x_38) ;  /* 0x0000000000040947 */ /* 0x00efea0003800000 */
[----:B------:R0:W1:Y:S02]  /*3330*/  ATOMS.ADD R28, [R27], R12 ;  /* 0x0000000c1b1c738c */ /* 0x0000640000000000 */
.L_x_38:
[----:B------:R-:W-:Y:S05]  /*3340*/  BSYNC.RECONVERGENT B0 ;  /* 0x0000000000007941 */ /* 0x000fea0003800200 */
.L_x_37:
[----:B------:R-:W-:Y:S01]  /*3350*/  R2P PR, R47, 0x7f ;  /* 0x0000007f2f007804 */ /* 0x000fe20000000000 */
[----:B01----:R0:W1:Y:S01]  /*3360*/  SHFL.IDX PT, R27, R28, R29, 0x1f ;  /* 0x00001f1d1c1b7589 */ /* 0x00306200000e0000 */
[----:B------:R-:W-:Y:S11]  /*3370*/  BSSY.RECONVERGENT B0, `(.L_x_39) ;  /* 0x0000020000007945 */ /* 0x000ff60003800200 */
[----:B------:R-:W-:-:S02]  /*3380*/  VOTE.ANY R13, PT, P0 ;  /* 0x00000000000d7806 */ /* 0x000fc400000e0100 */
[----:B------:R-:W-:Y:S02]  /*3390*/  VOTE.ANY R30, PT, P1 ;  /* 0x00000000001e7806 */ /* 0x000fe400008e0100 */
[----:B------:R-:W-:Y:S02]  /*33a0*/  @!P0 LOP3.LUT R13, RZ, R13, RZ, 0x33, !PT ;  /* 0x0000000dff0d8212 */ /* 0x000fe400078e33ff */
[----:B------:R-:W-:Y:S02]  /*33b0*/  @!P1 LOP3.LUT R30, RZ, R30, RZ, 0x33, !PT ;  /* 0x0000001eff1e9212 */ /* 0x000fe400078e33ff */
[----:B------:R-:W-:Y:S02]  /*33c0*/  VOTE.ANY R48, PT, P2 ;  /* 0x0000000000307806 */ /* 0x000fe400010e0100 */
        /* <DEDUP_REMOVED lines=17> */
[----:B------:R-:W-:-:S04]  /*34e0*/  LOP3.LUT R13, R48, R13, RZ, 0xc0, !PT ;  /* 0x0000000d300d7212 */ /* 0x000fc800078ec0ff */
[----:B------:R-:W-:Y:S01]  /*34f0*/  LOP3.LUT R47, R30, R13, RZ, 0xc0, !PT ;  /* 0x0000000d1e2f7212 */ /* 0x000fe200078ec0ff */
[----:B------:R-:W-:-:S03]  /*3500*/  IMAD.MOV.U32 R30, RZ, RZ, RZ ;  /* 0x000000ffff1e7224 */ /* 0x000fc600078e00ff */
[----:B------:R-:W2:Y:S01]  /*3510*/  FLO.U32 R31, R47 ;  /* 0x0000002f001f7300 */ /* 0x000ea200000e0000 */
[----:B------:R-:W-:-:S07]  /*3520*/  LOP3.LUT R13, R2, R47, RZ, 0xc0, !PT ;  /* 0x0000002f020d7212 */ /* 0x000fce00078ec0ff */
[----:B------:R-:W3:Y:S01]  /*3530*/  POPC R13, R13 ;  /* 0x0000000d000d7309 */ /* 0x000ee20000000000 */
[----:B--2---:R-:W-:-:S13]  /*3540*/  ISETP.NE.AND P0, PT, R4, R31, PT ;  /* 0x0000001f0400720c */ /* 0x004fda0003f05270 */
[----:B01-3--:R-:W-:Y:S05]  /*3550*/  @P0 BRA `(.L_x_40) ;  /* 0x0000000000040947 */ /* 0x00bfea0003800000 */
[----:B------:R0:W1:Y:S02]  /*3560*/  ATOMS.ADD R30, [R26], R13 ;  /* 0x0000000d1a1e738c */ /* 0x0000640000000000 */
.L_x_40:
[----:B------:R-:W-:Y:S05]  /*3570*/  BSYNC.RECONVERGENT B0 ;  /* 0x0000000000007941 */ /* 0x000fea0003800200 */
.L_x_39:
[----:B------:R-:W-:Y:S01]  /*3580*/  R2P PR, R46, 0x7f ;  /* 0x0000007f2e007804 */ /* 0x000fe20000000000 */
[----:B-1----:R1:W2:Y:S01]  /*3590*/  SHFL.IDX PT, R28, R30, R31, 0x1f ;  /* 0x00001f1f1e1c7589 */ /* 0x0022a200000e0000 */
[----:B------:R-:W-:Y:S11]  /*35a0*/  BSSY.RECONVERGENT B0, `(.L_x_41) ;  /* 0x0000020000007945 */ /* 0x000ff60003800200 */
[----:B0-----:R-:W-:-:S02]  /*35b0*/  VOTE.ANY R26, PT, P0 ;  /* 0x00000000001a7806 */ /* 0x001fc400000e0100 */
        /* <DEDUP_REMOVED lines=9> */
[----:B------:R-:W-:Y:S01]  /*3650*/  LOP3.LUT P0, RZ, R46, 0x80, RZ, 0xc0, !PT ;  /* 0x000000802eff7812 */ /* 0x000fe2000780c0ff */
[----:B------:R-:W-:Y:S01]  /*3660*/  IMAD.MOV.U32 R46, RZ, RZ, RZ ;  /* 0x000000ffff2e7224 */ /* 0x000fe200078e00ff */
        /* <DEDUP_REMOVED lines=19> */
.L_x_42:
[----:B------:R-:W-:Y:S05]  /*37a0*/  BSYNC.RECONVERGENT B0 ;  /* 0x0000000000007941 */ /* 0x000fea0003800200 */
.L_x_41:
        /* <DEDUP_REMOVED lines=27> */
[----:B------:R-:W-:-:S04]  /*3960*/  LOP3.LUT R45, R30, R25, RZ, 0xc0, !PT ;  /* 0x000000191e2d7212 */ /* 0x000fc800078ec0ff */
[----:B------:R-:W0:Y:S01]  /*3970*/  FLO.U32 R31, R45 ;  /* 0x0000002d001f7300 */ /* 0x000e2200000e0000 */
[----:B------:R-:W-:-:S07]  /*3980*/  LOP3.LUT R25, R2, R45, RZ, 0xc0, !PT ;  /* 0x0000002d02197212 */ /* 0x000fce00078ec0ff */
[----:B------:R-:W3:Y:S01]  /*3990*/  POPC R25, R25 ;  /* 0x0000001900197309 */ /* 0x000ee20000000000 */
[----:B0-----:R-:W-:-:S13]  /*39a0*/  ISETP.NE.AND P0, PT, R4, R31, PT ;  /* 0x0000001f0400720c */ /* 0x001fda0003f05270 */
[----:B-123--:R-:W-:Y:S05]  /*39b0*/  @P0 BRA `(.L_x_44) ;  /* 0x0000000000080947 */ /* 0x00efea0003800000 */
[----:B------:R-:W2:Y:S04]  /*39c0*/  LDL.LU R47, [R1+0x4] ;  /* 0x00000400012f7983 */ /* 0x000ea80000300800 */
[----:B--2---:R0:W1:Y:S02]  /*39d0*/  ATOMS.ADD R48, [R47], R25 ;  /* 0x000000192f30738c */ /* 0x0040640000000000 */
.L_x_44:
[----:B------:R-:W-:Y:S05]  /*39e0*/  BSYNC.RECONVERGENT B0 ;  /* 0x0000000000007941 */ /* 0x000fea0003800200 */
.L_x_43:
[----:B------:R-:W-:Y:S01]  /*39f0*/  R2P PR, R44, 0x7f ;  /* 0x0000007f2c007804 */ /* 0x000fe20000000000 */
[----:B------:R-:W-:Y:S01]  /*3a00*/  BSSY.RECONVERGENT B0, `(.L_x_45) ;  /* 0x0000022000007945 */ /* 0x000fe20003800200 */
[----:B------:R-:W-:-:S11]  /*3a10*/  IMAD.MOV.U32 R46, RZ, RZ, RZ ;  /* 0x000000ffff2e7224 */ /* 0x000fd600078e00ff */
[----:B------:R-:W-:Y:S02]  /*3a20*/  VOTE.ANY R30, PT, P0 ;  /* 0x00000000001e7806 */ /* 0x000fe400000e0100 */
[----:B------:R-:W-:Y:S02]  /*3a30*/  VOTE.ANY R45, PT, P1 ;  /* 0x00000000002d7806 */ /* 0x000fe400008e0100 */
[----:B------:R-:W-:Y:S02]  /*3a40*/  @!P0 LOP3.LUT R30, RZ, R30, RZ, 0x33, !PT ;  /* 0x0000001eff1e8212 */ /* 0x000fe400078e33ff */
[----:B------:R-:W-:Y:S02]  /*3a50*/  @!P1 LOP3.LUT R45, RZ, R45, RZ, 0x33, !PT ;  /* 0x0000002dff2d9212 */ /* 0x000fe400078e33ff */
[----:B0-----:R-:W-:Y:S02]  /*3a60*/  VOTE.ANY R47, PT, P2 ;  /* 0x00000000002f7806 */ /* 0x001fe400010e0100 */
[----:B------:R-:W-:-:S02]  /*3a70*/  LOP3.LUT R30, R45, R30, RZ, 0xc0, !PT ;  /* 0x0000001e2d1e7212 */ /* 0x000fc400078ec0ff */
[----:B------:R-:W-:Y:S02]  /*3a80*/  @!P2 LOP3.LUT R47, RZ, R47, RZ, 0x33, !PT ;  /* 0x0000002fff2fa212 */ /* 0x000fe400078e33ff */
[----:B------:R-:W-:Y:S02]  /*3a90*/  VOTE.ANY R45, PT, P3 ;  /* 0x00000000002d7806 */ /* 0x000fe400018e0100 */
[----:B------:R-:W-:Y:S02]  /*3aa0*/  LOP3.LUT R30, R47, R30, RZ, 0xc0, !PT ;  /* 0x0000001e2f1e7212 */ /* 0x000fe400078ec0ff */
[----:B------:R-:W-:Y:S02]  /*3ab0*/  @!P3 LOP3.LUT R45, RZ, R45, RZ, 0x33, !PT ;  /* 0x0000002dff2db212 */ /* 0x000fe400078e33ff */
[----:B------:R-:W-:Y:S02]  /*3ac0*/  LOP3.LUT P0, RZ, R44, 0x80, RZ, 0xc0, !PT ;  /* 0x000000802cff7812 */ /* 0x000fe4000780c0ff */
[----:B------:R-:W-:Y:S01]  /*3ad0*/  VOTE.ANY R47, PT, P4 ;  /* 0x00000000002f7806 */ /* 0x000fe200020e0100 */
[----:B-1----:R0:W1:Y:S01]  /*3ae0*/  SHFL.IDX PT, R44, R48, R31, 0x1f ;  /* 0x00001f1f302c7589 */ /* 0x00206200000e0000 */
        /* <DEDUP_REMOVED lines=12> */
[----:B------:R-:W2:Y:S01]  /*3bb0*/  FLO.U32 R45, R47 ;  /* 0x0000002f002d7300 */ /* 0x000ea200000e0000 */
[----:B------:R-:W-:-:S07]  /*3bc0*/  LOP3.LUT R30, R2, R47, RZ, 0xc0, !PT ;  /* 0x0000002f021e7212 */ /* 0x000fce00078ec0ff */
[----:B------:R-:W3:Y:S01]  /*3bd0*/  POPC R30, R30 ;  /* 0x0000001e001e7309 */ /* 0x000ee20000000000 */
[----:B--2---:R-:W-:-:S13]  /*3be0*/  ISETP.NE.AND P0, PT, R4, R45, PT ;  /* 0x0000002d0400720c */ /* 0x004fda0003f05270 */
[----:B01-3--:R-:W-:Y:S05]  /*3bf0*/  @P0 BRA `(.L_x_46) ;  /* 0x0000000000080947 */ /* 0x00bfea0003800000 */
[----:B------:R-:W2:Y:S04]  /*3c00*/  LDL.LU R49, [R1] ;  /* 0x0000000001317983 */ /* 0x000ea80000300800 */
[----:B--2---:R0:W1:Y:S02]  /*3c10*/  ATOMS.ADD R46, [R49], R30 ;  /* 0x0000001e312e738c */ /* 0x0040640000000000 */
.L_x_46:
[----:B------:R-:W-:Y:S05]  /*3c20*/  BSYNC.RECONVERGENT B0 ;  /* 0x0000000000007941 */ /* 0x000fea0003800200 */
.L_x_45:
        /* <DEDUP_REMOVED lines=13> */
[----:B------:R-:W-:Y:S01]  /*3d00*/  VOTE.ANY R50, PT, P4 ;  /* 0x0000000000327806 */ /* 0x000fe200020e0100 */
[----:B-1----:R1:W2:Y:S01]  /*3d10*/  SHFL.IDX PT, R43, R46, R45, 0x1f ;  /* 0x00001f2d2e2b7589 */ /* 0x0022a200000e0000 */
        /* <DEDUP_REMOVED lines=11> */
[----:B0-----:R-:W-:Y:S01]  /*3dd0*/  LOP3.LUT R49, R48, R31, RZ, 0xc0, !PT ;  /* 0x0000001f30317212 */ /* 0x001fe200078ec0ff */
[----:B------:R-:W-:-:S03]  /*3de0*/  IMAD.MOV.U32 R48, RZ, RZ, RZ ;  /* 0x000000ffff307224 */ /* 0x000fc600078e00ff */
[----:B------:R-:W0:Y:S01]  /*3df0*/  FLO.U32 R47, R49 ;  /* 0x00000031002f7300 */ /* 0x000e2200000e0000 */
[----:B------:R-:W-:-:S07]  /*3e00*/  LOP3.LUT R31, R2, R49, RZ, 0xc0, !PT ;  /* 0x00000031021f7212 */ /* 0x000fce00078ec0ff */
[----:B------:R-:W3:Y:S01]  /*3e10*/  POPC R31, R31 ;  /* 0x0000001f001f7309 */ /* 0x000ee20000000000 */
[----:B0-----:R-:W-:-:S13]  /*3e20*/  ISETP.NE.AND P0, PT, R4, R47, PT ;  /* 0x0000002f0400720c */ /* 0x001fda0003f05270 */
[----:B-123--:R-:W-:Y:S05]  /*3e30*/  @P0 BRA `(.L_x_48) ;  /* 0x0000000000040947 */ /* 0x00efea0003800000 */
[----:B------:R0:W1:Y:S02]  /*3e40*/  ATOMS.ADD R48, [R24], R31 ;  /* 0x0000001f1830738c */ /* 0x0000640000000000 */
.L_x_48:
[----:B------:R-:W-:Y:S05]  /*3e50*/  BSYNC.RECONVERGENT B0 ;  /* 0x0000000000007941 */ /* 0x000fea0003800200 */
.L_x_47:
[----:B------:R-:W-:Y:S01]  /*3e60*/  R2P PR, R42, 0x7f ;  /* 0x0000007f2a007804 */ /* 0x000fe20000000000 */
[----:B------:R-:W-:Y:S01]  /*3e70*/  BSSY.RECONVERGENT B0, `(.L_x_49) ;  /* 0x0000021000007945 */ /* 0x000fe20003800200 */
[----:B------:R-:W-:-:S11]  /*3e80*/  IMAD.MOV.U32 R46, RZ, RZ, RZ ;  /* 0x000000ffff2e7224 */ /* 0x000fd600078e00ff */
[----:B0-----:R-:W-:Y:S02]  /*3e90*/  VOTE.ANY R24, PT, P0 ;  /* 0x0000000000187806 */ /* 0x001fe400000e0100 */
        /* <DEDUP_REMOVED lines=29> */
[----:B------:R0:W1:Y:S02]  /*4070*/  ATOMS.ADD R46, [R23], R24 ;  /* 0x00000018172e738c */ /* 0x0000640000000000 */
.L_x_50:
[----:B------:R-:W-:Y:S05]  /*4080*/  BSYNC.RECONVERGENT B0 ;  /* 0x0000000000007941 */ /* 0x000fea0003800200 */
.L_x_49:
[----:B------:R-:W-:Y:S01]  /*4090*/  R2P PR, R41, 0x7f ;  /* 0x0000007f29007804 */ /* 0x000fe20000000000 */
[----:B------:R-:W-:-:S12]  /*40a0*/  BSSY.RECONVERGENT B0, `(.L_x_51) ;  /* 0x0000021000007945 */ /* 0x000fd80003800200 */
        /* <DEDUP_REMOVED lines=23> */
[----:B------:R-:W-:Y:S01]  /*4220*/  LOP3.LUT R49, R48, R23, RZ, 0xc0, !PT ;  /* 0x0000001730317212 */ /* 0x000fe200078ec0ff */
[----:B------:R-:W-:Y:S01]  /*4230*/  IMAD.MOV.U32 R48, RZ, RZ, RZ ;  /* 0x000000ffff307224 */ /* 0x000fe200078e00ff */
[----:B-1----:R0:W1:Y:S02]  /*4240*/  SHFL.IDX PT, R23, R46, R45, 0x1f ;  /* 0x00001f2d2e177589 */ /* 0x00206400000e0000 */
[----:B------:R-:W2:Y:S01]  /*4250*/  FLO.U32 R47, R49 ;  /* 0x00000031002f7300 */ /* 0x000ea200000e0000 */
[----:B------:R-:W-:-:S07]  /*4260*/  LOP3.LUT R41, R2, R49, RZ, 0xc0, !PT ;  /* 0x0000003102297212 */ /* 0x000fce00078ec0ff */
[----:B------:R-:W3:Y:S01]  /*4270*/  POPC R41, R41 ;  /* 0x0000002900297309 */ /* 0x000ee20000000000 */
[----:B--2---:R-:W-:-:S13]  /*4280*/  ISETP.NE.AND P0, PT, R4, R47, PT ;  /* 0x0000002f0400720c */ /* 0x004fda0003f05270 */
[----:B01-3--:R-:W-:Y:S05]  /*4290*/  @P0 BRA `(.L_x_52) ;  /* 0x0000000000040947 */ /* 0x00bfea0003800000 */
[----:B------:R0:W1:Y:S02]  /*42a0*/  ATOMS.ADD R48, [R22], R41 ;  /* 0x000000291630738c */ /* 0x0000640000000000 */
.L_x_52:
[----:B------:R-:W-:Y:S05]  /*42b0*/  BSYNC.RECONVERGENT B0 ;  /* 0x0000000000007941 */ /* 0x000fea0003800200 */
.L_x_51:
        /* <DEDUP_REMOVED lines=34> */
.L_x_54:
[----:B------:R-:W-:Y:S05]  /*44e0*/  BSYNC.RECONVERGENT B0 ;  /* 0x0000000000007941 */ /* 0x000fea0003800200 */
.L_x_53:
        /* <DEDUP_REMOVED lines=34> */
.L_x_56:
[----:B------:R-:W-:Y:S05]  /*4710*/  BSYNC.RECONVERGENT B0 ;  /* 0x0000000000007941 */ /* 0x000fea0003800200 */
.L_x_55:
        /* <DEDUP_REMOVED lines=34> */
.L_x_58:
[----:B------:R-:W-:Y:S05]  /*4940*/  BSYNC.RECONVERGENT B0 ;  /* 0x0000000000007941 */ /* 0x000fea0003800200 */
.L_x_57:
        /* <DEDUP_REMOVED lines=34> */
.L_x_60:
[----:B------:R-:W-:Y:S05]  /*4b70*/  BSYNC.RECONVERGENT B0 ;  /* 0x0000000000007941 */ /* 0x000fea0003800200 */
.L_x_59:
        /* <DEDUP_REMOVED lines=26> */
[----:B------:R-:W-:Y:S02]  /*4d20*/  LOP3.LUT R49, R45, R18, RZ, 0xc0, !PT ;  /* 0x000000122d317212 */ /* 0x000fe400078ec0ff */
[----:B-1----:R0:W1:Y:S02]  /*4d30*/  SHFL.IDX PT, R18, R48, R47, 0x1f ;  /* 0x00001f2f30127589 */ /* 0x00206400000e0000 */
[----:B------:R-:W2:Y:S01]  /*4d40*/  FLO.U32 R45, R49 ;  /* 0x00000031002d7300 */ /* 0x000ea200000e0000 */
[----:B------:R-:W-:-:S07]  /*4d50*/  LOP3.LUT R34, R2, R49, RZ, 0xc0, !PT ;  /* 0x0000003102227212 */ /* 0x000fce00078ec0ff */
[----:B------:R-:W3:Y:S01]  /*4d60*/  POPC R34, R34 ;  /* 0x0000002200227309 */ /* 0x000ee20000000000 */
[----:B--2---:R-:W-:-:S13]  /*4d70*/  ISETP.NE.AND P0, PT, R4, R45, PT ;  /* 0x0000002d0400720c */ /* 0x004fda0003f05270 */
[----:B01-3--:R-:W-:Y:S05]  /*4d80*/  @P0 BRA `(.L_x_62) ;  /* 0x0000000000040947 */ /* 0x00bfea0003800000 */
[----:B------:R0:W1:Y:S02]  /*4d90*/  ATOMS.ADD R46, [R17], R34 ;  /* 0x00000022112e738c */ /* 0x0000640000000000 */
.L_x_62:
[----:B------:R-:W-:Y:S05]  /*4da0*/  BSYNC.RECONVERGENT B0 ;  /* 0x0000000000007941 */ /* 0x000fea0003800200 */
.L_x_61:
        /* <DEDUP_REMOVED lines=28> */
[----:B------:R-:W0:Y:S01]  /*4f70*/  FLO.U32 R33, R47 ;  /* 0x0000002f00217300 */ /* 0x000e2200000e0000 */
[----:B------:R-:W-:-:S07]  /*4f80*/  LOP3.LUT R17, R2, R47, RZ, 0xc0, !PT ;  /* 0x0000002f02117212 */ /* 0x000fce00078ec0ff */
[----:B------:R-:W3:Y:S01]  /*4f90*/  POPC R17, R17 ;  /* 0x0000001100117309 */ /* 0x000ee20000000000 */
[----:B0-----:R-:W-:-:S13]  /*4fa0*/  ISETP.NE.AND P0, PT, R4, R33, PT ;  /* 0x000000210400720c */ /* 0x001fda0003f05270 */
[----:B-123--:R-:W-:Y:S05]  /*4fb0*/  @P0 BRA `(.L_x_64) ;  /* 0x0000000000040947 */ /* 0x00efea0003800000 */
[----:B------:R0:W1:Y:S02]  /*4fc0*/  ATOMS.ADD R48, [R16], R17 ;  /* 0x000000111030738c */ /* 0x0000640000000000 */
.L_x_64:
[----:B------:R-:W-:Y:S05]  /*4fd0*/  BSYNC.RECONVERGENT B0 ;  /* 0x0000000000007941 */ /* 0x000fea0003800200 */
.L_x_63:
[----:B------:R-:W-:Y:S01]  /*4fe0*/  R2P PR, R32, 0x7f ;  /* 0x0000007f20007804 */ /* 0x000fe20000000000 */
[----:B-1----:R1:W2:Y:S01]  /*4ff0*/  SHFL.IDX PT, R48, R48, R33, 0x1f ;  /* 0x00001f2130307589 */ /* 0x0022a200000e0000 */
[----:B------:R-:W-:Y:S01]  /*5000*/  BSSY.RECONVERGENT B0, `(.L_x_65) ;  /* 0x0000021000007945 */ /* 0x000fe20003800200 */
[----:B------:R-:W-:Y:S02]  /*5010*/  IMAD.IADD R8, R5, 0x1, R8 ;  /* 0x0000000105087824 */ /* 0x000fe400078e0208 */
[----:B------:R-:W-:-:S08]  /*5020*/  IMAD.MOV.U32 R5, RZ, RZ, RZ ;  /* 0x000000ffff057224 */ /* 0x000fd000078e00ff */
        /* <DEDUP_REMOVED lines=30> */
.L_x_66:
[----:B------:R-:W-:Y:S05]  /*5210*/  BSYNC.RECONVERGENT B0 ;  /* 0x0000000000007941 */ /* 0x000fea0003800200 */
.L_x_65:
[----:B------:R-:W2:Y:S01]  /*5220*/  LDL.LU R4, [R1+0x8] ;  /* 0x0000080001047983 */ /* 0x000ea20000300800 */
[----:B------:R-:W-:Y:S01]  /*5230*/  IMAD.IADD R6, R6, 0x1, R7 ;  /* 0x0000000106067824 */ /* 0x000fe200078e0207 */
[----:B------:R-:W-:Y:S01]  /*5240*/  BSSY B1, `(.L_x_67) ;  /* 0x000006c000017945 */ /* 0x000fe20003800000 */
[----:B------:R-:W-:Y:S01]  /*5250*/  IMAD.IADD R10, R10, 0x1, R11 ;  /* 0x000000010a0a7824 */ /* 0x000fe200078e020b */
[----:B-1----:R-:W0:Y:S01]  /*5260*/  SHFL.IDX PT, R5, R5, R16, 0x1f ;  /* 0x00001f1005057589 */ /* 0x002e2200000e0000 */
[----:B------:R-:W-:Y:S02]  /*5270*/  IMAD.IADD R14, R9, 0x1, R14 ;  /* 0x00000001090e7824 */ /* 0x000fe400078e020e */
[--C-:B------:R-:W-:Y:S01]  /*5280*/  IMAD R8, R8, 0x4, R73.reuse ;  /* 0x0000000408087824 */ /* 0x100fe200078e0249 */
[----:B------:R-:W-:Y:S01]  /*5290*/  BAR.SYNC.DEFER_BLOCKING 0x0 ;  /* 0x0000000000007b1d */ /* 0x000fe20000010000 */
[----:B------:R-:W-:Y:S02]  /*52a0*/  IMAD.IADD R28, R13, 0x1, R28 ;  /* 0x000000010d1c7824 */ /* 0x000fe400078e021c */
[----:B------:R-:W-:-:S02]  /*52b0*/  IMAD R7, R6, 0x4, R73 ;  /* 0x0000000406077824 */ /* 0x000fc400078e0249 */
[----:B------:R-:W-:Y:S02]  /*52c0*/  IMAD.IADD R26, R26, 0x1, R29 ;  /* 0x000000011a1a7824 */ /* 0x000fe400078e021d */
[--C-:B------:R-:W-:Y:S02]  /*52d0*/  IMAD R10, R10, 0x4, R73.reuse ;  /* 0x000000040a0a7824 */ /* 0x100fe400078e0249 */
[----:B------:R-:W-:Y:S02]  /*52e0*/  IMAD.IADD R44, R25, 0x1, R44 ;  /* 0x00000001192c7824 */ /* 0x000fe400078e022c */
[----:B------:R-:W-:Y:S02]  /*52f0*/  IMAD R9, R14, 0x4, R73 ;  /* 0x000000040e097824 */ /* 0x000fe400078e0249 */
[----:B------:R-:W-:Y:S02]  /*5300*/  IMAD.IADD R42, R31, 0x1, R42 ;  /* 0x000000011f2a7824 */ /* 0x000fe400078e022a */
[----:B------:R-:W-:-:S02]  /*5310*/  IMAD.IADD R24, R24, 0x1, R23 ;  /* 0x0000000118187824 */ /* 0x000fc400078e0217 */
[----:B------:R-:W-:Y:S02]  /*5320*/  IMAD R6, R26, 0x4, R73 ;  /* 0x000000041a067824 */ /* 0x000fe400078e0249 */
[----:B------:R-:W-:Y:S02]  /*5330*/  IMAD.IADD R40, R41, 0x1, R40 ;  /* 0x0000000129287824 */ /* 0x000fe400078e0228 */
[----:B0-----:R-:W-:Y:S02]  /*5340*/  IMAD.IADD R2, R2, 0x1, R5 ;  /* 0x0000000102027824 */ /* 0x001fe400078e0205 */
[--C-:B------:R-:W-:Y:S01]  /*5350*/  IMAD R5, R28, 0x4, R73.reuse ;  /* 0x000000041c057824 */ /* 0x100fe200078e0249 */
[----:B------:R0:W-:Y:S01]  /*5360*/  STS [R8+-0x4], R71 ;  /* 0xfffffc4708007388 */ /* 0x0001e20000000800 */
[----:B------:R-:W-:Y:S02]  /*5370*/  IMAD R11, R44, 0x4, R73 ;  /* 0x000000042c0b7824 */ /* 0x000fe400078e0249 */
[----:B------:R-:W-:Y:S01]  /*5380*/  IMAD.IADD R22, R22, 0x1, R37 ;  /* 0x0000000116167824 */ /* 0x000fe200078e0225 */
[----:B------:R1:W-:Y:S01]  /*5390*/  STS [R7+-0x4], R70 ;  /* 0xfffffc4607007388 */ /* 0x0003e20000000800 */
[----:B------:R-:W-:-:S02]  /*53a0*/  IMAD.IADD R36, R21, 0x1, R36 ;  /* 0x0000000115247824 */ /* 0x000fc400078e0224 */
[----:B------:R-:W-:Y:S01]  /*53b0*/  IMAD.IADD R20, R20, 0x1, R35 ;  /* 0x0000000114147824 */ /* 0x000fe200078e0223 */
[----:B------:R3:W-:Y:S01]  /*53c0*/  STS [R10+-0x4], R69 ;  /* 0xfffffc450a007388 */ /* 0x0007e20000000800 */
[----:B------:R-:W-:Y:S02]  /*53d0*/  IMAD.IADD R18, R19, 0x1, R18 ;  /* 0x0000000113127824 */ /* 0x000fe400078e0212 */
[----:B0-----:R-:W-:Y:S01]  /*53e0*/  IMAD R8, R24, 0x4, R73 ;  /* 0x0000000418087824 */ /* 0x001fe200078e0249 */
[----:B------:R0:W-:Y:S01]  /*53f0*/  STS [R9+-0x4], R68 ;  /* 0xfffffc4409007388 */ /* 0x0001e20000000800 */
[----:B------:R-:W-:Y:S02]  /*5400*/  IMAD.IADD R34, R34, 0x1, R45 ;  /* 0x0000000122227824 */ /* 0x000fe400078e022d */
[----:B-1----:R-:W-:Y:S02]  /*5410*/  IMAD R7, R42, 0x4, R73 ;  /* 0x000000042a077824 */ /* 0x002fe400078e0249 */
[----:B------:R-:W-:-:S02]  /*5420*/  IMAD.IADD R48, R17, 0x1, R48 ;  /* 0x0000000111307824 */ /* 0x000fc400078e0230 */
[--C-:B---3--:R-:W-:Y:S02]  /*5430*/  IMAD R10, R22, 0x4, R73.reuse ;  /* 0x00000004160a7824 */ /* 0x108fe400078e0249 */
[--C-:B------:R-:W-:Y:S02]  /*5440*/  IMAD R13, R36, 0x4, R73.reuse ;  /* 0x00000004240d7824 */ /* 0x100fe400078e0249 */
[--C-:B0-----:R-:W-:Y:S02]  /*5450*/  IMAD R9, R40, 0x4, R73.reuse ;  /* 0x0000000428097824 */ /* 0x101fe400078e0249 */
[----:B------:R-:W-:Y:S01]  /*5460*/  IMAD R2, R2, 0x4, R73 ;  /* 0x0000000402027824 */ /* 0x000fe200078e0249 */
[----:B--2---:R-:W-:Y:S01]  /*5470*/  ISETP.NE.AND P0, PT, R4, RZ, PT ;  /* 0x000000ff0400720c */ /* 0x004fe20003f05270 */
[----:B------:R-:W-:Y:S02]  /*5480*/  IMAD.IADD R4, R12, 0x1, R27 ;  /* 0x000000010c047824 */ /* 0x000fe400078e021b */
[----:B------:R-:W-:-:S02]  /*5490*/  IMAD.IADD R12, R30, 0x1, R43 ;  /* 0x000000011e0c7824 */ /* 0x000fc400078e022b */
[--C-:B------:R-:W-:Y:S02]  /*54a0*/  IMAD R4, R4, 0x4, R73.reuse ;  /* 0x0000000404047824 */ /* 0x100fe400078e0249 */
[----:B------:R-:W-:-:S03]  /*54b0*/  IMAD R12, R12, 0x4, R73 ;  /* 0x000000040c0c7824 */ /* 0x000fc600078e0249 */
[----:B------:R0:W-:Y:S04]  /*54c0*/  STS [R4+-0x4], R67 ;  /* 0xfffffc4304007388 */ /* 0x0001e80000000800 */
[----:B------:R1:W-:Y:S04]  /*54d0*/  STS [R5+-0x4], R66 ;  /* 0xfffffc4205007388 */ /* 0x0003e80000000800 */
[----:B------:R2:W-:Y:S01]  /*54e0*/  STS [R6+-0x4], R65 ;  /* 0xfffffc4106007388 */ /* 0x0005e20000000800 */
[----:B0-----:R-:W-:-:S03]  /*54f0*/  IMAD R4, R20, 0x4, R73 ;  /* 0x0000000414047824 */ /* 0x001fc600078e0249 */
[----:B------:R0:W-:Y:S01]  /*5500*/  STS [R11+-0x4], R64 ;  /* 0xfffffc400b007388 */ /* 0x0001e20000000800 */
[----:B-1----:R-:W-:-:S03]  /*5510*/  IMAD R5, R18, 0x4, R73 ;  /* 0x0000000412057824 */ /* 0x002fc600078e0249 */
[----:B------:R-:W-:Y:S01]  /*5520*/  STS [R12+-0x4], R63 ;  /* 0xfffffc3f0c007388 */ /* 0x000fe20000000800 */
[----:B--2---:R-:W-:-:S03]  /*5530*/  IMAD R6, R34, 0x4, R73 ;  /* 0x0000000422067824 */ /* 0x004fc600078e0249 */
[----:B------:R-:W-:Y:S01]  /*5540*/  STS [R7+-0x4], R62 ;  /* 0xfffffc3e07007388 */ /* 0x000fe20000000800 */
[----:B0-----:R-:W-:-:S03]  /*5550*/  IMAD R11, R48, 0x4, R73 ;  /* 0x00000004300b7824 */ /* 0x001fc600078e0249 */
[----:B------:R-:W-:Y:S04]  /*5560*/  STS [R8+-0x4], R61 ;  /* 0xfffffc3d08007388 */ /* 0x000fe80000000800 */
[----:B------:R-:W-:Y:S04]  /*5570*/  STS [R9+-0x4], R60 ;  /* 0xfffffc3c09007388 */ /* 0x000fe80000000800 */
[----:B------:R-:W-:Y:S04]  /*5580*/  STS [R10+-0x4], R59 ;  /* 0xfffffc3b0a007388 */ /* 0x000fe80000000800 */
[----:B------:R0:W-:Y:S04]  /*5590*/  STS [R13+-0x4], R58 ;  /* 0xfffffc3a0d007388 */ /* 0x0001e80000000800 */
[----:B------:R1:W-:Y:S04]  /*55a0*/  STS [R4+-0x4], R57 ;  /* 0xfffffc3904007388 */ /* 0x0003e80000000800 */
[----:B------:R1:W-:Y:S01]  /*55b0*/  STS [R5+-0x4], R56 ;  /* 0xfffffc3805007388 */ /* 0x0003e20000000800 */
[----:B0-----:R-:W-:-:S03]  /*55c0*/  IMAD R13, R39, 0x8, R73 ;  /* 0x00000008270d7824 */ /* 0x001fc600078e0249 */
[----:B------:R1:W-:Y:S04]  /*55d0*/  STS [R6+-0x4], R55 ;  /* 0xfffffc3706007388 */ /* 0x0003e80000000800 */
[----:B------:R1:W-:Y:S04]  /*55e0*/  STS [R11+-0x4], R54 ;  /* 0xfffffc360b007388 */ /* 0x0003e80000000800 */
[----:B------:R1:W-:Y:S01]  /*55f0*/  STS [R2+-0x4], R53 ;  /* 0xfffffc3502007388 */ /* 0x0003e20000000800 */
[----:B------:R-:W-:Y:S05]  /*5600*/  @P0 BRA `(.L_x_68) ;  /* 0x0000000000bc0947 */ /* 0x000fea0003800000 */
[----:B------:R-:W1:Y:S02]  /*5610*/  LDCU.64 UR8, c[0x0][0x398] ;  /* 0x00007300ff0877ac */ /* 0x000e640008000a00 */
[----:B-1----:R-:W-:-:S04]  /*5620*/  LEA R6, P0, R39, UR8, 0x3 ;  /* 0x0000000827067c11 */ /* 0x002fc8000f8018ff */
[----:B------:R-:W-:-:S05]  /*5630*/  LEA.HI.X R7, R39, UR9, RZ, 0x3, P0 ;  /* 0x0000000927077c11 */ /* 0x000fca00080f1cff */
[----:B------:R-:W2:Y:S01]  /*5640*/  LDG.E.64 R4, desc[UR6][R6.64] ;  /* 0x0000000606047981 */ /* 0x000ea2000c1e1b00 */
[----:B------:R-:W-:Y:S02]  /*5650*/  SHF.R.S32.HI R9, RZ, 0x1f, R3 ;  /* 0x0000001fff097819 */ /* 0x000fe40000011403 */
[----:B--2---:R-:W-:-:S05]  /*5660*/  IADD3 R4, P0, PT, -R3, R4, RZ ;  /* 0x0000000403047210 */ /* 0x004fca0007f1e1ff */
[----:B------:R-:W-:Y:S01]  /*5670*/  IMAD.X R5, R5, 0x1, ~R9, P0 ;  /* 0x0000000105057824 */ /* 0x000fe200000e0e09 */
[----:B------:R-:W-:Y:S01]  /*5680*/  ISETP.GE.AND P0, PT, R72, 0x1, PT ;  /* 0x000000014800780c */ /* 0x000fe20003f06270 */
[----:B------:R-:W-:-:S03]  /*5690*/  IMAD.MOV.U32 R9, RZ, RZ, R52 ;  /* 0x000000ffff097224 */ /* 0x000fc600078e0034 */
[----:B------:R0:W-:Y:S09]  /*56a0*/  STS.64 [R13+0x7200], R4 ;  /* 0x007200040d007388 */ /* 0x0001f20000000a00 */
[----:B------:R-:W-:Y:S05]  /*56b0*/  @!P0 BRA `(.L_x_69) ;  /* 0x00000000006c8947 */ /* 0x000fea0003800000 */
[----:B------:R-:W-:Y:S01]  /*56c0*/  BSSY B0, `(.L_x_70) ;  /* 0x0000019000007945 */ /* 0x000fe20003800000 */
[----:B------:R-:W-:Y:S02]  /*56d0*/  IMAD.MOV.U32 R2, RZ, RZ, -0x1 ;  /* 0xffffffffff027424 */ /* 0x000fe400078e00ff */
[----:B------:R-:W-:Y:S02]  /*56e0*/  IMAD.MOV.U32 R6, RZ, RZ, R72 ;  /* 0x000000ffff067224 */ /* 0x000fe400078e0048 */
[----:B------:R-:W-:-:S07]  /*56f0*/  IMAD.MOV.U32 R9, RZ, RZ, R52 ;  /* 0x000000ffff097224 */ /* 0x000fce00078e0034 */
.L_x_74:
[----:B0-----:R-:W0:Y:S01]  /*5700*/  LDC.64 R4, c[0x0][0x380] ;  /* 0x0000e000ff047b82 */ /* 0x001e220000000a00 */
[----:B------:R-:W-:Y:S01]  /*5710*/  VIADD R11, R6, 0xffffffff ;  /* 0xffffffff060b7836 */ /* 0x000fe20000000000 */
[----:B------:R-:W-:Y:S03]  /*5720*/  BSSY B2, `(.L_x_71) ;  /* 0x0000008000027945 */ /* 0x000fe60003800000 */
[----:B------:R-:W-:-:S04]  /*5730*/  IMAD R7, R11, 0x100, R39 ;  /* 0x000001000b077824 */ /* 0x000fc800078e0227 */
[----:B0-----:R-:W-:-:S07]  /*5740*/  IMAD.WIDE R4, R7, 0x4, R4 ;  /* 0x0000000407047825 */ /* 0x001fce00078e0204 */
.L_x_72:
[----:B------:R-:W-:Y:S05]  /*5750*/  YIELD ;  /* 0x0000000000007946 */ /* 0x000fea0003800000 */
[----:B------:R0:W-:Y:S06]  /*5760*/  MEMBAR.SC.CTA ;  /* 0x0000000000007992 */ /* 0x0001ec0000000000 */
[----:B0-----:R-:W2:Y:S02]  /*5770*/  LDG.E.STRONG.SYS R7, desc[UR6][R4.64] ;  /* 0x0000000604077981 */ /* 0x001ea4000c1f5900 */
[----:B--2---:R-:W-:-:S13]  /*5780*/  ISETP.NE.AND P0, PT, R7, RZ, PT ;  /* 0x000000ff0700720c */ /* 0x004fda0003f05270 */
[----:B------:R-:W-:Y:S05]  /*5790*/  @!P0 BRA `(.L_x_72) ;  /* 0xfffffffc00ec8947 */ /* 0x000fea000383ffff */
[----:B------:R-:W-:Y:S05]  /*57a0*/  BSYNC B2 ;  /* 0x0000000000027941 */ /* 0x000fea0003800000 */
.L_x_71:
[----:B------:R-:W-:Y:S01]  /*57b0*/  BSSY.RECONVERGENT B2, `(.L_x_73) ;  /* 0x0000006000027945 */ /* 0x000fe20003800200 */
[C---:B------:R-:W-:Y:S02]  /*57c0*/  ISETP.GT.AND P0, PT, R7.reuse, -0x1, PT ;  /* 0xffffffff0700780c */ /* 0x040fe40003f04270 */
[----:B------:R-:W-:Y:S01]  /*57d0*/  LOP3.LUT R4, R7, 0x3fffffff, RZ, 0xc0, !PT ;  /* 0x3fffffff07047812 */ /* 0x000fe200078ec0ff */
[----:B------:R-:W-:Y:S05]  /*57e0*/  WARPSYNC.EXCLUSIVE R2 ;  /* 0x0000000002007348 */ /* 0x000fea0003a00000 */
[----:B------:R-:W-:-:S05]  /*57f0*/  IMAD.IADD R9, R4, 0x1, R9 ;  /* 0x0000000104097824 */ /* 0x000fca00078e0209 */
[----:B------:R-:W-:-:S07]  /*5800*/  VOTE.ANY R2, PT, P0 ;  /* 0x0000000000027806 */ /* 0x000fce00000e0100 */
[----:B------:R-:W-:Y:S05]  /*5810*/  BSYNC.RECONVERGENT B2 ;  /* 0x0000000000027941 */ /* 0x000fea0003800200 */
.L_x_73:
[----:B------:R-:W-:Y:S01]  /*5820*/  ISETP.GT.U32.AND P1, PT, R6, 0x1, PT ;  /* 0x000000010600780c */ /* 0x000fe20003f24070 */
[----:B------:R-:W-:-:S12]  /*5830*/  IMAD.MOV.U32 R6, RZ, RZ, R11 ;  /* 0x000000ffff067224 */ /* 0x000fd800078e000b */
[----:B------:R-:W-:Y:S05]  /*5840*/  @P0 BRA P1, `(.L_x_74) ;  /* 0xfffffffc00ac0947 */ /* 0x000fea000083ffff */
[----:B------:R-:W-:Y:S05]  /*5850*/  BSYNC B0 ;  /* 0x0000000000007941 */ /* 0x000fea0003800000 */
.L_x_70:
[----:B------:R1:W2:Y:S02]  /*5860*/  LDS.64 R4, [R13+0x7200] ;  /* 0x007200000d047984 */ /* 0x0002a40000000a00 */
.L_x_69:
        /* <DEDUP_REMOVED lines=9> */
.L_x_68:
[----:B------:R-:W-:Y:S05]  /*5900*/  BSYNC B1 ;  /* 0x0000000000017941 */ /* 0x000fea0003800000 */
.L_x_67:
[----:B0-----:R-:W0:Y:S01]  /*5910*/  LDC.64 R8, c[0x0][0x390] ;  /* 0x0000e400ff087b82 */ /* 0x001e220000000a00 */
[----:B-1----:R-:W-:-:S04]  /*5920*/  IMAD.MOV.U32 R5, RZ, RZ, 0x1c80 ;  /* 0x00001c80ff057424 */ /* 0x002fc800078e00ff */
[----:B------:R-:W-:-:S03]  /*5930*/  IMAD R5, R72, R5, 0x1c80 ;  /* 0x00001c8048057424 */ /* 0x000fc600078e0205 */
[----:B------:R-:W1:Y:S01]  /*5940*/  LDC R6, c[0x0][0x3c0] ;  /* 0x0000f000ff067b82 */ /* 0x000e620000000800 */
[----:B0-----:R-:W-:Y:S02]  /*5950*/  ISETP.EQ.U32.AND P1, PT, R8, RZ, PT ;  /* 0x000000ff0800720c */ /* 0x001fe40003f22070 */
[CC--:B-1----:R-:W-:Y:S02]  /*5960*/  ISETP.GE.AND P0, PT, R5.reuse, R6.reuse, PT ;  /* 0x000000060500720c */ /* 0x0c2fe40003f06270 */
[----:B------:R-:W-:Y:S02]  /*5970*/  ISETP.GT.AND P3, PT, R5, R6, PT ;  /* 0x000000060500720c */ /* 0x000fe40003f64270 */
[----:B------:R-:W-:-:S04]  /*5980*/  ISETP.EQ.OR.EX P0, PT, R9, RZ, !P0, P1 ;  /* 0x000000ff0900720c */ /* 0x000fc80004702710 */
[----:B------:R-:W-:-:S13]  /*5990*/  ISETP.GT.U32.OR P0, PT, R39, 0xff, P0 ;  /* 0x000000ff2700780c */ /* 0x000fda0000704470 */
[----:B------:R-:W-:Y:S05]  /*59a0*/  @P0 BRA `(.L_x_75) ;  /* 0x0000000000200947 */ /* 0x000fea0003800000 */
[----:B------:R-:W0:Y:S01]  /*59b0*/  LDS.64 R4, [R13+0x7200] ;  /* 0x007200000d047984 */ /* 0x000e220000000a00 */
[--C-:B------:R-:W-:Y:S02]  /*59c0*/  SHF.R.S32.HI R7, RZ, 0x1f, R52.reuse ;  /* 0x0000001fff077819 */ /* 0x100fe40000011434 */
[C---:B------:R-:W-:Y:S02]  /*59d0*/  LEA R2, P2, R39.reuse, R8, 0x3 ;  /* 0x0000000827027211 */ /* 0x040fe400078418ff */
[----:B0-----:R-:W-:Y:S02]  /*59e0*/  IADD3 R52, P0, P1, R4, R3, R52 ;  /* 0x0000000304347210 */ /* 0x001fe4000791e034 */
[----:B------:R-:W-:Y:S02]  /*59f0*/  SHF.R.S32.HI R4, RZ, 0x1f, R3 ;  /* 0x0000001fff047819 */ /* 0x000fe40000011403 */
[----:B------:R-:W-:Y:S02]  /*5a00*/  LEA.HI.X R3, R39, R9, RZ, 0x3, P2 ;  /* 0x0000000927037211 */ /* 0x000fe400010f1cff */
[----:B------:R-:W-:-:S05]  /*5a10*/  IADD3.X R53, PT, PT, R5, R4, R7, P0, P1 ;  /* 0x0000000405357210 */ /* 0x000fca00007e2407 */
[----:B------:R0:W-:Y:S02]  /*5a20*/  STG.E.64 desc[UR6][R2.64], R52 ;  /* 0x0000003402007986 */ /* 0x0001e4000c101b06 */
.L_x_75:
[----:B------:R-:W-:Y:S05]  /*5a30*/  WARPSYNC.ALL ;  /* 0x0000000000007948 */ /* 0x000fea0003800000 */
[----:B------:R-:W-:Y:S06]  /*5a40*/  BAR.SYNC.DEFER_BLOCKING 0x0 ;  /* 0x0000000000007b1d */ /* 0x000fec0000010000 */
[----:B------:R-:W-:Y:S05]  /*5a50*/  @P3 BRA `(.L_x_76) ;  /* 0x0000000c00503947 */ /* 0x000fea0003800000 */
[----:B------:R-:W0:Y:S01]  /*5a60*/  LDS R9, [R0] ;  /* 0x0000000000097984 */ /* 0x000e220000000800 */
[----:B------:R-:W0:Y:S01]  /*5a70*/  LDCU UR5, c[0x0][0x3c4] ;  /* 0x00007880ff0577ac */ /* 0x000e220008000800 */
[----:B------:R-:W1:Y:S01]  /*5a80*/  LDCU.64 UR8, c[0x0][0x3a0] ;  /* 0x00007400ff0877ac */ /* 0x000e620008000a00 */
[----:B0-----:R-:W-:-:S04]  /*5a90*/  SHF.R.U32.HI R2, RZ, UR5, R9 ;  /* 0x00000005ff027c19 */ /* 0x001fc80008011609 */
[----:B------:R-:W-:-:S05]  /*5aa0*/  LOP3.LUT R2, R2, UR4, RZ, 0x30, !PT ;  /* 0x0000000402027c12 */ /* 0x000fca000f8e30ff */
[----:B------:R-:W-:-:S06]  /*5ab0*/  IMAD R3, R2, 0x8, R73 ;  /* 0x0000000802037824 */ /* 0x000fcc00078e0249 */
[----:B------:R-:W0:Y:S02]  /*5ac0*/  LDS.64 R2, [R3+0x7200] ;  /* 0x0072000003027984 */ /* 0x000e240000000a00 */
[----:B0-----:R-:W-:-:S05]  /*5ad0*/  IADD3 R2, P0, PT, R2, R39, RZ ;  /* 0x0000002702027210 */ /* 0x001fca0007f1e0ff */
[----:B------:R-:W-:Y:S01]  /*5ae0*/  IMAD.X R5, RZ, RZ, R3, P0 ;  /* 0x000000ffff057224 */ /* 0x000fe200000e0603 */
[----:B-1----:R-:W-:-:S04]  /*5af0*/  LEA R4, P0, R2, UR8, 0x2 ;  /* 0x0000000802047c11 */ /* 0x002fc8000f8010ff */
[----:B------:R-:W-:-:S05]  /*5b00*/  LEA.HI.X R5, R2, UR9, R5, 0x2, P0 ;  /* 0x0000000902057c11 */ /* 0x000fca00080f1405 */
[----:B------:R-:W-:Y:S01]  /*5b10*/  STG.E desc[UR6][R4.64], R9 ;  /* 0x0000000904007986 */ /* 0x000fe2000c101906 */
[----:B------:R-:W-:-:S03]  /*5b20*/  NOP ;  /* 0x0000000000007918 */ /* 0x000fc60000000000 */
[----:B------:R-:W0:Y:S02]  /*5b30*/  LDS R11, [R0+0x600] ;  /* 0x00060000000b7984 */ /* 0x000e240000000800 */
[----:B0-----:R-:W-:-:S04]  /*5b40*/  SHF.R.U32.HI R2, RZ, UR5, R11 ;  /* 0x00000005ff027c19 */ /* 0x001fc8000801160b */
[----:B------:R-:W-:-:S05]  /*5b50*/  LOP3.LUT R2, R2, UR4, RZ, 0x30, !PT ;  /* 0x0000000402027c12 */ /* 0x000fca000f8e30ff */
[----:B------:R-:W-:-:S06]  /*5b60*/  IMAD R3, R2, 0x8, R73 ;  /* 0x0000000802037824 */ /* 0x000fcc00078e0249 */
[----:B------:R-:W0:Y:S02]  /*5b70*/  LDS.64 R2, [R3+0x7200] ;  /* 0x0072000003027984 */ /* 0x000e240000000a00 */
[----:B0-----:R-:W-:-:S05]  /*5b80*/  IADD3 R2, P0, PT, R2, R39, RZ ;  /* 0x0000002702027210 */ /* 0x001fca0007f1e0ff */
[----:B------:R-:W-:Y:S01]  /*5b90*/  IMAD.X R7, RZ, RZ, R3, P0 ;  /* 0x000000ffff077224 */ /* 0x000fe200000e0603 */
[----:B------:R-:W-:-:S04]  /*5ba0*/  LEA R6, P0, R2, UR8, 0x2 ;  /* 0x0000000802067c11 */ /* 0x000fc8000f8010ff */
[----:B------:R-:W-:-:S05]  /*5bb0*/  LEA.HI.X R7, R2, UR9, R7, 0x2, P0 ;  /* 0x0000000902077c11 */ /* 0x000fca00080f1407 */
[----:B------:R-:W-:Y:S01]  /*5bc0*/  STG.E desc[UR6][R6.64+0x600], R11 ;  /* 0x0006000b06007986 */ /* 0x000fe2000c101906 */
[----:B------:R-:W-:-:S03]  /*5bd0*/  NOP ;  /* 0x0000000000007918 */ /* 0x000fc60000000000 */
[----:B------:R-:W0:Y:S02]  /*5be0*/  LDS R9, [R0+0xc00] ;  /* 0x000c000000097984 */ /* 0x000e240000000800 */
[----:B0-----:R-:W-:-:S04]  /*5bf0*/  SHF.R.U32.HI R2, RZ, UR5, R9 ;  /* 0x00000005ff027c19 */ /* 0x001fc80008011609 */
[----:B------:R-:W-:-:S05]  /*5c00*/  LOP3.LUT R2, R2, UR4, RZ, 0x30, !PT ;  /* 0x0000000402027c12 */ /* 0x000fca000f8e30ff */
[----:B------:R-:W-:-:S05]  /*5c10*/  IMAD R8, R2, 0x8, R73 ;  /* 0x0000000802087824 */ /* 0x000fca00078e0249 */
        /* <DEDUP_REMOVED lines=182> */
[----:B------:R-:W-:Y:S01]  /*6780*/  NOP ;  /* 0x0000000000007918 */ /* 0x000fe20000000000 */
[----:B------:R-:W-:Y:S05]  /*6790*/  EXIT ;  /* 0x000000000000794d */ /* 0x000fea0003800000 */
.L_x_76:
[----:B0-----:R-:W-:Y:S01]  /*67a0*/  IMAD R3, R72, -0x1c80, R6 ;  /* 0xffffe38048037824 */ /* 0x001fe200078e0206 */
[----:B------:R-:W-:Y:S01]  /*67b0*/  BSSY.RECONVERGENT B0, `(.L_x_77) ;  /* 0x000001c000007945 */ /* 0x000fe20003800200 */
[C---:B------:R-:W-:Y:S02]  /*67c0*/  VIADD R6, R39.reuse, 0x480 ;  /* 0x0000048027067836 */ /* 0x040fe40000000000 */
[C---:B------:R-:W-:Y:S01]  /*67d0*/  VIADD R2, R39.reuse, 0x180 ;  /* 0x0000018027027836 */ /* 0x040fe20000000000 */
[CC--:B------:R-:W-:Y:S01]  /*67e0*/  ISETP.GE.AND P1, PT, R39.reuse, R3.reuse, PT ;  /* 0x000000032700720c */ /* 0x0c0fe20003f26270 */
[C---:B------:R-:W-:Y:S01]  /*67f0*/  VIADD R4, R39.reuse, 0x300 ;  /* 0x0000030027047836 */ /* 0x040fe20000000000 */
[-C--:B------:R-:W-:Y:S01]  /*6800*/  ISETP.GE.AND P4, PT, R6, R3.reuse, PT ;  /* 0x000000030600720c */ /* 0x080fe20003f86270 */
[C---:B------:R-:W-:Y:S01]  /*6810*/  VIADD R6, R39.reuse, 0x900 ;  /* 0x0000090027067836 */ /* 0x040fe20000000000 */
[-C--:B------:R-:W-:Y:S01]  /*6820*/  ISETP.GE.AND P2, PT, R2, R3.reuse, PT ;  /* 0x000000030200720c */ /* 0x080fe20003f46270 */
[C---:B------:R-:W-:Y:S01]  /*6830*/  VIADD R2, R39.reuse, 0x600 ;  /* 0x0000060027027836 */ /* 0x040fe20000000000 */
[-C--:B------:R-:W-:Y:S01]  /*6840*/  ISETP.GE.AND P3, PT, R4, R3.reuse, PT ;  /* 0x000000030400720c */ /* 0x080fe20003f66270 */
[C---:B------:R-:W-:Y:S01]  /*6850*/  VIADD R4, R39.reuse, 0x780 ;  /* 0x0000078027047836 */ /* 0x040fe20000000000 */
[-C--:B------:R-:W-:Y:S01]  /*6860*/  ISETP.GE.AND P0, PT, R6, R3.reuse, PT ;  /* 0x000000030600720c */ /* 0x080fe20003f06270 */
[----:B------:R-:W-:Y:S01]  /*6870*/  VIADD R6, R39, 0xa80 ;  /* 0x00000a8027067836 */ /* 0x000fe20000000000 */
[----:B------:R-:W-:-:S02]  /*6880*/  ISETP.GE.AND P5, PT, R2, R3, PT ;  /* 0x000000030200720c */ /* 0x000fc40003fa6270 */
[----:B------:R-:W-:Y:S01]  /*6890*/  ISETP.GE.AND P6, PT, R4, R3, PT ;  /* 0x000000030400720c */ /* 0x000fe20003fc6270 */
[----:B------:R-:W-:-:S12]  /*68a0*/  @P1 BRA `(.L_x_78) ;  /* 0x0000000000301947 */ /* 0x000fd80003800000 */
[----:B------:R-:W0:Y:S01]  /*68b0*/  LDS R7, [R0] ;  /* 0x0000000000077984 */ /* 0x000e220000000800 */
[----:B------:R-:W0:Y:S01]  /*68c0*/  LDCU UR5, c[0x0][0x3c4] ;  /* 0x00007880ff0577ac */ /* 0x000e220008000800 */
[----:B------:R-:W1:Y:S01]  /*68d0*/  LDCU.64 UR8, c[0x0][0x3a0] ;  /* 0x00007400ff0877ac */ /* 0x000e620008000a00 */
[----:B0-----:R-:W-:-:S04]  /*68e0*/  SHF.R.U32.HI R2, RZ, UR5, R7 ;  /* 0x00000005ff027c19 */ /* 0x001fc80008011607 */
[----:B------:R-:W-:-:S05]  /*68f0*/  LOP3.LUT R2, R2, UR4, RZ, 0x30, !PT ;  /* 0x0000000402027c12 */ /* 0x000fca000f8e30ff */
[----:B------:R-:W-:-:S05]  /*6900*/  IMAD R2, R2, 0x8, R73 ;  /* 0x0000000802027824 */ /* 0x000fca00078e0249 */
[----:B------:R-:W0:Y:S02]  /*6910*/  LDS.64 R4, [R2+0x7200] ;  /* 0x0072000002047984 */ /* 0x000e240000000a00 */
[----:B0-----:R-:W-:-:S05]  /*6920*/  IADD3 R8, P1, PT, R4, R39, RZ ;  /* 0x0000002704087210 */ /* 0x001fca0007f3e0ff */
[----:B------:R-:W-:Y:S01]  /*6930*/  IMAD.X R5, RZ, RZ, R5, P1 ;  /* 0x000000ffff057224 */ /* 0x000fe200008e0605 */
[----:B-1----:R-:W-:-:S04]  /*6940*/  LEA R4, P1, R8, UR8, 0x2 ;  /* 0x0000000808047c11 */ /* 0x002fc8000f8210ff */
[----:B------:R-:W-:-:S05]  /*6950*/  LEA.HI.X R5, R8, UR9, R5, 0x2, P1 ;  /* 0x0000000908057c11 */ /* 0x000fca00088f1405 */
[----:B------:R0:W-:Y:S04]  /*6960*/  STG.E desc[UR6][R4.64], R7 ;  /* 0x0000000704007986 */ /* 0x0001e8000c101906 */
.L_x_78:
[----:B------:R-:W-:Y:S05]  /*6970*/  BSYNC.RECONVERGENT B0 ;  /* 0x0000000000007941 */ /* 0x000fea0003800200 */
.L_x_77:
[----:B------:R-:W-:Y:S01]  /*6980*/  NOP ;  /* 0x0000000000007918 */ /* 0x000fe20000000000 */
[----:B------:R-:W-:Y:S01]  /*6990*/  BSSY.RECONVERGENT B0, `(.L_x_79) ;  /* 0x0000010000007945 */ /* 0x000fe20003800200 */
[----:B------:R-:W-:Y:S02]  /*69a0*/  ISETP.GE.AND P1, PT, R6, R3, PT ;  /* 0x000000030600720c */ /* 0x000fe40003f26270 */
[----:B------:R-:W-:Y:S01]  /*69b0*/  LOP3.LUT R6, R39, 0xc00, RZ, 0xfc, !PT ;  /* 0x00000c0027067812 */ /* 0x000fe200078efcff */
[----:B------:R-:W-:Y:S10]  /*69c0*/  @P2 BRA `(.L_x_80) ;  /* 0x0000000000302947 */ /* 0x000ff40003800000 */
[----:B0-----:R-:W0:Y:S01]  /*69d0*/  LDS R7, [R0+0x600] ;  /* 0x0006000000077984 */ /* 0x001e220000000800 */
        /* <DEDUP_REMOVED lines=11> */
.L_x_80:
[----:B------:R-:W-:Y:S05]  /*6a90*/  BSYNC.RECONVERGENT B0 ;  /* 0x0000000000007941 */ /* 0x000fea0003800200 */
.L_x_79:
[----:B------:R-:W-:Y:S01]  /*6aa0*/  NOP ;  /* 0x0000000000007918 */ /* 0x000fe20000000000 */
[----:B------:R-:W-:Y:S01]  /*6ab0*/  BSSY.RECONVERGENT B0, `(.L_x_81) ;  /* 0x0000010000007945 */ /* 0x000fe20003800200 */
[----:B------:R-:W-:Y:S01]  /*6ac0*/  ISETP.GE.AND P2, PT, R6, R3, PT ;  /* 0x000000030600720c */ /* 0x000fe20003f46270 */
[----:B------:R-:W-:Y:S02]  /*6ad0*/  VIADD R6, R39, 0xd80 ;  /* 0x00000d8027067836 */ /* 0x000fe40000000000 */
[----:B------:R-:W-:Y:S10]  /*6ae0*/  @P3 BRA `(.L_x_82) ;  /* 0x0000000000303947 */ /* 0x000ff40003800000 */
[----:B01----:R-:W0:Y:S01]  /*6af0*/  LDS R7, [R0+0xc00] ;  /* 0x000c000000077984 */ /* 0x003e220000000800 */
        /* <DEDUP_REMOVED lines=11> */
.L_x_82:
[----:B------:R-:W-:Y:S05]  /*6bb0*/  BSYNC.RECONVERGENT B0 ;  /* 0x0000000000007941 */ /* 0x000fea0003800200 */
.L_x_81:
[----:B------:R-:W-:Y:S01]  /*6bc0*/  NOP ;  /* 0x0000000000007918 */ /* 0x000fe20000000000 */
[----:B------:R-:W-:Y:S01]  /*6bd0*/  BSSY.RECONVERGENT B0, `(.L_x_83) ;  /* 0x0000010000007945 */ /* 0x000fe20003800200 */
[----:B------:R-:W-:Y:S01]  /*6be0*/  ISETP.GE.AND P3, PT, R6, R3, PT ;  /* 0x000000030600720c */ /* 0x000fe20003f66270 */
[----:B------:R-:W-:Y:S02]  /*6bf0*/  VIADD R6, R39, 0xf00 ;  /* 0x00000f0027067836 */ /* 0x000fe40000000000 */
[----:B------:R-:W-:Y:S10]  /*6c00*/  @P4 BRA `(.L_x_84) ;  /* 0x0000000000304947 */ /* 0x000ff40003800000 */
[----:B012---:R-:W0:Y:S01]  /*6c10*/  LDS R7, [R0+0x1200] ;  /* 0x0012000000077984 */ /* 0x007e220000000800 */
        /* <DEDUP_REMOVED lines=11> */
.L_x_84:
[----:B------:R-:W-:Y:S05]  /*6cd0*/  BSYNC.RECONVERGENT B0 ;  /* 0x0000000000007941 */ /* 0x000fea0003800200 */
.L_x_83:
[----:B------:R-:W-:Y:S01]  /*6ce0*/  NOP ;  /* 0x0000000000007918 */ /* 0x000fe20000000000 */
[----:B------:R-:W-:Y:S01]  /*6cf0*/  BSSY.RECONVERGENT B0, `(.L_x_85) ;  /* 0x0000010000007945 */ /* 0x000fe20003800200 */
[----:B------:R-:W-:Y:S01]  /*6d00*/  ISETP.GE.AND P4, PT, R6, R3, PT ;  /* 0x000000030600720c */ /* 0x000fe20003f86270 */
[----:B------:R-:W-:Y:S02]  /*6d10*/  VIADD R6, R39, 0x1080 ;  /* 0x0000108027067836 */ /* 0x000fe40000000000 */
[----:B------:R-:W-:Y:S10]  /*6d20*/  @P5 BRA `(.L_x_86) ;  /* 0x0000000000305947 */ /* 0x000ff40003800000 */
[----:B0123--:R-:W0:Y:S01]  /*6d30*/  LDS R7, [R0+0x1800] ;  /* 0x0018000000077984 */ /* 0x00fe220000000800 */
        /* <DEDUP_REMOVED lines=11> */
.L_x_86:
[----:B------:R-:W-:Y:S05]  /*6df0*/  BSYNC.RECONVERGENT B0 ;  /* 0x0000000000007941 */ /* 0x000fea0003800200 */
.L_x_85:
[----:B------:R-:W-:Y:S01]  /*6e00*/  NOP ;  /* 0x0000000000007918 */ /* 0x000fe20000000000 */
[----:B------:R-:W-:Y:S01]  /*6e10*/  BSSY.RECONVERGENT B0, `(.L_x_87) ;  /* 0x0000010000007945 */ /* 0x000fe20003800200 */
[----:B------:R-:W-:Y:S01]  /*6e20*/  ISETP.GE.AND P5, PT, R6, R3, PT ;  /* 0x000000030600720c */ /* 0x000fe20003fa6270 */
[----:B------:R-:W-:Y:S02]  /*6e30*/  VIADD R6, R39, 0x1200 ;  /* 0x0000120027067836 */ /* 0x000fe40000000000 */
[----:B------:R-:W-:Y:S10]  /*6e40*/  @P6 BRA `(.L_x_88) ;  /* 0x0000000000306947 */ /* 0x000ff40003800000 */
[----:B01234-:R-:W0:Y:S01]  /*6e50*/  LDS R7, [R0+0x1e00] ;  /* 0x001e000000077984 */ /* 0x01fe220000000800 */
        /* <DEDUP_REMOVED lines=11> */
.L_x_88:
[----:B------:R-:W-:Y:S05]  /*6f10*/  BSYNC.RECONVERGENT B0 ;  /* 0x0000000000007941 */ /* 0x000fea0003800200 */
.L_x_87:
        /* <DEDUP_REMOVED lines=17> */
.L_x_90:
[----:B------:R-:W-:Y:S05]  /*7030*/  BSYNC.RECONVERGENT B0 ;  /* 0x0000000000007941 */ /* 0x000fea0003800200 */
.L_x_89:
        /* <DEDUP_REMOVED lines=17> */
.L_x_92:
[----:B------:R-:W-:Y:S05]  /*7150*/  BSYNC.RECONVERGENT B0 ;  /* 0x0000000000007941 */ /* 0x000fea0003800200 */
.L_x_91:
        /* <DEDUP_REMOVED lines=17> */
.L_x_94:
[----:B------:R-:W-:Y:S05]  /*7270*/  BSYNC.RECONVERGENT B0 ;  /* 0x0000000000007941 */ /* 0x000fea0003800200 */
.L_x_93:
[----:B------:R-:W-:Y:S01]  /*7280*/  NOP ;  /* 0x0000000000007918 */ /* 0x000fe20000000000 */
[----:B------:R-:W-:Y:S01]  /*7290*/  BSSY.RECONVERGENT B0, `(.L_x_95) ;  /* 0x0000010000007945 */ /* 0x000fe20003800200 */
[----:B------:R-:W-:Y:S02]  /*72a0*/  ISETP.GE.AND P2, PT, R6, R3, PT ;  /* 0x000000030600720c */ /* 0x000fe40003f46270 */
[----:B------:R-:W-:Y:S01]  /*72b0*/  LOP3.LUT R6, R39, 0x1800, RZ, 0xfc, !PT ;  /* 0x0000180027067812 */ /* 0x000fe200078efcff */
        /* <DEDUP_REMOVED lines=13> */
.L_x_96:
[----:B------:R-:W-:Y:S05]  /*7390*/  BSYNC.RECONVERGENT B0 ;  /* 0x0000000000007941 */ /* 0x000fea0003800200 */
.L_x_95:
        /* <DEDUP_REMOVED lines=17> */
.L_x_98:
[----:B------:R-:W-:Y:S05]  /*74b0*/  BSYNC.RECONVERGENT B0 ;  /* 0x0000000000007941 */ /* 0x000fea0003800200 */
.L_x_97:
[----:B------:R-:W-:Y:S01]  /*74c0*/  NOP ;  /* 0x0000000000007918 */ /* 0x000fe20000000000 */
[----:B------:R-:W-:Y:S01]  /*74d0*/  BSSY.RECONVERGENT B0, `(.L_x_99) ;  /* 0x000000f000007945 */ /* 0x000fe20003800200 */
[----:B------:R-:W-:-:S03]  /*74e0*/  ISETP.GE.AND P4, PT, R6, R3, PT ;  /* 0x000000030600720c */ /* 0x000fc60003f86270 */
        /* <DEDUP_REMOVED lines=13> */
.L_x_100:
[----:B------:R-:W-:Y:S05]  /*75c0*/  BSYNC.RECONVERGENT B0 ;  /* 0x0000000000007941 */ /* 0x000fea0003800200 */
.L_x_99:
[----:B------:R-:W-:Y:S01]  /*75d0*/  NOP ;  /* 0x0000000000007918 */ /* 0x000fe20000000000 */
[----:B------:R-:W-:Y:S04]  /*75e0*/  BSSY.RECONVERGENT B0, `(.L_x_101) ;  /* 0x000000e000007945 */ /* 0x000fe80003800200 */
[----:B------:R-:W-:Y:S05]  /*75f0*/  @P6 BRA `(.L_x_102) ;  /* 0x0000000000306947 */ /* 0x000fea0003800000 */
        /* <DEDUP_REMOVED lines=12> */
.L_x_102:
[----:B------:R-:W-:Y:S05]  /*76c0*/  BSYNC.RECONVERGENT B0 ;  /* 0x0000000000007941 */ /* 0x000fea0003800200 */
.L_x_101:
        /* <DEDUP_REMOVED lines=15> */
.L_x_104:
[----:B------:R-:W-:Y:S05]  /*77c0*/  BSYNC.RECONVERGENT B0 ;  /* 0x0000000000007941 */ /* 0x000fea0003800200 */
.L_x_103:
        /* <DEDUP_REMOVED lines=15> */
.L_x_106:
[----:B------:R-:W-:Y:S05]  /*78c0*/  BSYNC.RECONVERGENT B0 ;  /* 0x0000000000007941 */ /* 0x000fea0003800200 */
.L_x_105:
        /* <DEDUP_REMOVED lines=15> */
.L_x_108:
[----:B------:R-:W-:Y:S05]  /*79c0*/  BSYNC.RECONVERGENT B0 ;  /* 0x0000000000007941 */ /* 0x000fea0003800200 */
.L_x_107:
        /* <DEDUP_REMOVED lines=15> */
.L_x_110:
[----:B------:R-:W-:Y:S05]  /*7ac0*/  BSYNC.RECONVERGENT B0 ;  /* 0x0000000000007941 */ /* 0x000fea0003800200 */
.L_x_109:
        /* <DEDUP_REMOVED lines=15> */
.L_x_112:
[----:B------:R-:W-:Y:S05]  /*7bc0*/  BSYNC.RECONVERGENT B0 ;  /* 0x0000000000007941 */ /* 0x000fea0003800200 */
.L_x_111:
[----:B------:R-:W-:Y:S01]  /*7bd0*/  NOP ;  /* 0x0000000000007918 */ /* 0x000fe20000000000 */
[----:B01234-:R-:W0:Y:S01]  /*7be0*/  LDS R7, [R0+0x6c00] ;  /* 0x006c000000077984 */ /* 0x01fe220000000800 */
[----:B------:R-:W0:Y:S02]  /*7bf0*/  LDCU UR5, c[0x0][0x3c4] ;  /* 0x00007880ff0577ac */ /* 0x000e240008000800 */
[----:B0-----:R-:W-:-:S04]  /*7c00*/  SHF.R.U32.HI R2, RZ, UR5, R7 ;  /* 0x00000005ff027c19 */ /* 0x001fc80008011607 */
[----:B------:R-:W-:-:S05]  /*7c10*/  LOP3.LUT R2, R2, UR4, RZ, 0x30, !PT ;  /* 0x0000000402027c12 */ /* 0x000fca000f8e30ff */
[----:B------:R-:W-:Y:S02]  /*7c20*/  IMAD R4, R2, 0x8, R73 ;  /* 0x0000000802047824 */ /* 0x000fe400078e0249 */
[----:B------:R-:W-:-:S04]  /*7c30*/  VIADD R2, R39, 0x1b00 ;  /* 0x00001b0027027836 */ /* 0x000fc80000000000 */
[----:B------:R-:W0:Y:S01]  /*7c40*/  LDS.64 R4, [R4+0x7200] ;  /* 0x0072000004047984 */ /* 0x000e220000000a00 */
[----:B------:R-:W-:-:S13]  /*7c50*/  ISETP.GE.AND P0, PT, R2, R3, PT ;  /* 0x000000030200720c */ /* 0x000fda0003f06270 */
[----:B------:R-:W1:Y:S01]  /*7c60*/  @!P0 LDC.64 R2, c[0x0][0x3a0] ;  /* 0x0000e800ff028b82 */ /* 0x000e620000000a00 */
[----:B0-----:R-:W-:-:S05]  /*7c70*/  IADD3 R38, P1, PT, R4, R39, RZ ;  /* 0x0000002704267210 */ /* 0x001fca0007f3e0ff */
[----:B------:R-:W-:Y:S01]  /*7c80*/  IMAD.X R5, RZ, RZ, R5, P1 ;  /* 0x000000ffff057224 */ /* 0x000fe200008e0605 */
[----:B-1----:R-:W-:-:S04]  /*7c90*/  @!P0 LEA R2, P1, R38, R2, 0x2 ;  /* 0x0000000226028211 */ /* 0x002fc800078210ff */
[----:B------:R-:W-:-:S05]  /*7ca0*/  @!P0 LEA.HI.X R3, R38, R3, R5, 0x2, P1 ;  /* 0x0000000326038211 */ /* 0x000fca00008f1405 */
[----:B------:R-:W-:Y:S01]  /*7cb0*/  @!P0 STG.E desc[UR6][R2.64+0x6c00], R7 ;  /* 0x006c000702008986 */ /* 0x000fe2000c101906 */
[----:B------:R-:W-:Y:S01]  /*7cc0*/  NOP ;  /* 0x0000000000007918 */ /* 0x000fe20000000000 */
[----:B------:R-:W-:Y:S05]  /*7cd0*/  EXIT ;  /* 0x000000000000794d */ /* 0x000fea0003800000 */
.L_x_26:
[----:B------:R-:W-:Y:S02]  /*7ce0*/  IMAD.MOV.U32 R0, RZ, RZ, 0x1 ;  /* 0x00000001ff007424 */ /* 0x000fe400078e00ff */
[----:B------:R-:W-:Y:S02]  /*7cf0*/  IMAD.MOV.U32 R77, RZ, RZ, R2 ;  /* 0x000000ffff4d7224 */ /* 0x000fe400078e0002 */
[----:B------:R-:W-:Y:S02]  /*7d00*/  IMAD.MOV.U32 R75, RZ, RZ, RZ ;  /* 0x000000ffff4b7224 */ /* 0x000fe400078e00ff */
[----:B------:R-:W-:-:S07]  /*7d10*/  IMAD.MOV.U32 R76, RZ, RZ, -0x1 ;  /* 0xffffffffff4c7424 */ /* 0x000fce00078e00ff */
[----:B------:R-:W-:Y:S05]  /*7d20*/  WARPSYNC.COLLECTIVE R76, `(.L_x_113) ;  /* 0x000000004c087348 */ /* 0x000fea0003c00000 */
[----:B------:R0:W1:Y:S02]  /*7d30*/  SHFL.UP P0, R0, R77, R0, R75 ;  /* 0x040000004d007389 */ /* 0x000064000000004b */
[----:B01----:R-:W-:Y:S05]  /*7d40*/  ENDCOLLECTIVE ;  /* 0x000000000000791b */ /* 0x003fea0003800000 */
.L_x_113:
[----:B------:R-:W-:Y:S02]  /*7d50*/  IMAD.MOV.U32 R77, RZ, RZ, R0 ;  /* 0x000000ffff4d7224 */ /* 0x000fe400078e0000 */
[----:B------:R-:W-:Y:S02]  /*7d60*/  IMAD.MOV.U32 R0, RZ, RZ, 0x2 ;  /* 0x00000002ff007424 */ /* 0x000fe400078e00ff */
[----:B------:R-:W-:-:S07]  /*7d70*/  @P0 IMAD.IADD R77, R2, 0x1, R77 ;  /* 0x00000001024d0824 */ /* 0x000fce00078e024d */
[----:B------:R-:W-:Y:S05]  /*7d80*/  WARPSYNC.COLLECTIVE R76, `(.L_x_114) ;  /* 0x000000004c087348 */ /* 0x000fea0003c00000 */
[----:B------:R0:W1:Y:S02]  /*7d90*/  SHFL.UP P0, R0, R77, R0, R75 ;  /* 0x040000004d007389 */ /* 0x000064000000004b */
[----:B01----:R-:W-:Y:S05]  /*7da0*/  ENDCOLLECTIVE ;  /* 0x000000000000791b */ /* 0x003fea0003800000 */
.L_x_114:
[----:B------:R-:W-:Y:S02]  /*7db0*/  IMAD.MOV.U32 R74, RZ, RZ, R0 ;  /* 0x000000ffff4a7224 */ /* 0x000fe400078e0000 */
[----:B------:R-:W-:Y:S02]  /*7dc0*/  IMAD.MOV.U32 R0, RZ, RZ, 0x4 ;  /* 0x00000004ff007424 */ /* 0x000fe400078e00ff */
[----:B------:R-:W-:-:S04]  /*7dd0*/  @P0 IMAD.IADD R74, R77, 0x1, R74 ;  /* 0x000000014d4a0824 */ /* 0x000fc800078e024a */
[----:B------:R-:W-:-:S07]  /*7de0*/  IMAD.MOV.U32 R77, RZ, RZ, R74 ;  /* 0x000000ffff4d7224 */ /* 0x000fce00078e004a */
[----:B------:R-:W-:Y:S05]  /*7df0*/  WARPSYNC.COLLECTIVE R76, `(.L_x_115) ;  /* 0x000000004c087348 */ /* 0x000fea0003c00000 */
[----:B------:R0:W1:Y:S02]  /*7e00*/  SHFL.UP P0, R0, R77, R0, R75 ;  /* 0x040000004d007389 */ /* 0x000064000000004b */
[----:B01----:R-:W-:Y:S05]  /*7e10*/  ENDCOLLECTIVE ;  /* 0x000000000000791b */ /* 0x003fea0003800000 */
.L_x_115:
[----:B------:R-:W-:Y:S02]  /*7e20*/  IMAD.MOV.U32 R77, RZ, RZ, R0 ;  /* 0x000000ffff4d7224 */ /* 0x000fe400078e0000 */
[----:B------:R-:W-:Y:S02]  /*7e30*/  IMAD.MOV.U32 R0, RZ, RZ, 0x8 ;  /* 0x00000008ff007424 */ /* 0x000fe400078e00ff */
[----:B------:R-:W-:-:S07]  /*7e40*/  @P0 IMAD.IADD R77, R74, 0x1, R77 ;  /* 0x000000014a4d0824 */ /* 0x000fce00078e024d */
[----:B------:R-:W-:Y:S05]  /*7e50*/  WARPSYNC.COLLECTIVE R76, `(.L_x_116) ;  /* 0x000000004c087348 */ /* 0x000fea0003c00000 */
[----:B------:R0:W1:Y:S02]  /*7e60*/  SHFL.UP P0, R0, R77, R0, R75 ;  /* 0x040000004d007389 */ /* 0x000064000000004b */
[----:B01----:R-:W-:Y:S05]  /*7e70*/  ENDCOLLECTIVE ;  /* 0x000000000000791b */ /* 0x003fea0003800000 */
.L_x_116:
[----:B------:R-:W-:Y:S02]  /*7e80*/  IMAD.MOV.U32 R74, RZ, RZ, R0 ;  /* 0x000000ffff4a7224 */ /* 0x000fe400078e0000 */
[----:B------:R-:W-:Y:S02]  /*7e90*/  IMAD.MOV.U32 R0, RZ, RZ, 0x10 ;  /* 0x00000010ff007424 */ /* 0x000fe400078e00ff */
[----:B------:R-:W-:-:S04]  /*7ea0*/  @P0 IMAD.IADD R74, R77, 0x1, R74 ;  /* 0x000000014d4a0824 */ /* 0x000fc800078e024a */
[----:B------:R-:W-:-:S07]  /*7eb0*/  IMAD.MOV.U32 R77, RZ, RZ, R74 ;  /* 0x000000ffff4d7224 */ /* 0x000fce00078e004a */
[----:B------:R-:W-:Y:S05]  /*7ec0*/  WARPSYNC.COLLECTIVE R76, `(.L_x_117) ;  /* 0x000000004c087348 */ /* 0x000fea0003c00000 */
[----:B------:R0:W1:Y:S02]  /*7ed0*/  SHFL.UP P0, R0, R77, R0, R75 ;  /* 0x040000004d007389 */ /* 0x000064000000004b */
[----:B01----:R-:W-:Y:S05]  /*7ee0*/  ENDCOLLECTIVE ;  /* 0x000000000000791b */ /* 0x003fea0003800000 */
.L_x_117:
[----:B------:R-:W-:Y:S05]  /*7ef0*/  BRA `(.L_x_118) ;  /* 0xffffffa4001c7947 */ /* 0x000fea000383ffff */
.L_x_119:
[----:B------:R-:W-:-:S00]  /*7f00*/  BRA `(.L_x_119) ;  /* 0xfffffffc00fc7947 */ /* 0x000fc0000383ffff */
[----:B------:R-:W-:-:S00]  /*7f10*/  NOP ;  /* 0x0000000000007918 */ /* 0x000fc00000000000 */
        /* <DEDUP_REMOVED lines=14> */
.L_x_259:


//--------------------- .text._ZN3cub18CUB_300001_SM_10006detail10radix_sort33DeviceRadixSortExclusiveSumKernelINS1_5radix10policy_hubIjNS0_8NullTypeEyE10Policy1000EyEEvPT0_ --------------------------
	.section	.text._ZN3cub18CUB_300001_SM_10006detail10radix_sort33DeviceRadixSortExclusiveSumKernelINS1_5radix10policy_hubIjNS0_8NullTypeEyE10Policy1000EyEEvPT0_,"ax",@progbits
	.align	128
        .global         _ZN3cub18CUB_300001_SM_10006detail10radix_sort33DeviceRadixSortExclusiveSumKernelINS1_5radix10policy_hubIjNS0_8NullTypeEyE10Policy1000EyEEvPT0_
        .type           _ZN3cub18CUB_300001_SM_10006detail10radix_sort33DeviceRadixSortExclusiveSumKernelINS1_5radix10policy_hubIjNS0_8NullTypeEyE10Policy1000EyEEvPT0_,@function
        .size           _ZN3cub18CUB_300001_SM_10006detail10radix_sort33DeviceRadixSortExclusiveSumKernelINS1_5radix10policy_hubIjNS0_8NullTypeEyE10Policy1000EyEEvPT0_,(.L_x_260 - _ZN3cub18CUB_300001_SM_10006detail10radix_sort33DeviceRadixSortExclusiveSumKernelINS1_5radix10policy_hubIjNS0_8NullTypeEyE10Policy1000EyEEvPT0_)
        .other          _ZN3cub18CUB_300001_SM_10006detail10radix_sort33DeviceRadixSortExclusiveSumKernelINS1_5radix10policy_hubIjNS0_8NullTypeEyE10Policy1000EyEEvPT0_,@"STO_CUDA_ENTRY STV_DEFAULT"
_ZN3cub18CUB_300001_SM_10006detail10radix_sort33DeviceRadixSortExclusiveSumKernelINS1_5radix10policy_hubIjNS0_8NullTypeEyE10Policy1000EyEEvPT0_:
.text._ZN3cub18CUB_300001_SM_10006detail10radix_sort33DeviceRadixSortExclusiveSumKernelINS1_5radix10policy_hubIjNS0_8NullTypeEyE10Policy1000EyEEvPT0_:
[----:B------:R-:W-:Y:S01]  /*0000*/  LDC R1, c[0x0][0x37c] ;  /* 0x0000df00ff017b82 */ /* 0x000fe20000000800 */
[----:B------:R-:W0:Y:S07]  /*0010*/  S2R R18, SR_TID.X ;  /* 0x0000000000127919 */ /* 0x000e2e0000002100 */
[----:B------:R-:W1:Y:S01]  /*0020*/  LDC.64 R16, c[0x0][0x380] ;  /* 0x0000e000ff107b82 */ /* 0x000e620000000a00 */
[----:B------:R-:W2:Y:S01]  /*0030*/  LDCU.64 UR4, c[0x0][0x358] ;  /* 0x00006b00ff0477ac */ /* 0x000ea20008000a00 */
[----:B------:R-:W3:Y:S01]  /*0040*/  S2R R5, SR_CTAID.X ;  /* 0x0000000000057919 */ /* 0x000ee20000002500 */
[----:B0-----:R-:W-:Y:S01]  /*0050*/  ISETP.GT.U32.AND P1, PT, R18, 0xff, PT ;  /* 0x000000ff1200780c */ /* 0x001fe20003f24070 */
[----:B---3--:R-:W-:-:S04]  /*0060*/  IMAD R5, R5, 0x100, R18 ;  /* 0x0000010005057824 */ /* 0x008fc800078e0212 */
[----:B-1----:R-:W-:-:S08]  /*0070*/  IMAD.WIDE R16, R5, 0x8, R16 ;  /* 0x0000000805107825 */ /* 0x002fd000078e0210 */
[----:B--2---:R-:W2:Y:S01]  /*0080*/  @!P1 LDG.E.64 R2, desc[UR4][R16.64] ;  /* 0x0000000410029981 */ /* 0x004ea2000c1e1b00 */
[----:B------:R-:W-:Y:S02]  /*0090*/  MOV R0, 0x400 ;  /* 0x0000040000007802 */ /* 0x000fe40000000f00 */
[C---:B------:R-:W-:Y:S01]  /*00a0*/  ISETP.GT.U32.AND P0, PT, R18.reuse, 0x1f, PT ;  /* 0x0000001f1200780c */ /* 0x040fe20003f04070 */
[----:B------:R-:W0:Y:S02]  /*00b0*/  S2R R5, SR_CgaCtaId ;  /* 0x0000000000057919 */ /* 0x000e240000008800 */
[----:B0-----:R-:W-:Y:S02]  /*00c0*/  LEA R5, R5, R0, 0x18 ;  /* 0x0000000005057211 */ /* 0x001fe400078ec0ff */
[----:B------:R-:W-:-:S05]  /*00d0*/  LEA.HI R0, R18, R18, RZ, 0x1d ;  /* 0x0000001212007211 */ /* 0x000fca00078fe8ff */
[----:B------:R-:W-:-:S05]  /*00e0*/  IMAD R0, R0, 0x8, R5 ;  /* 0x0000000800007824 */ /* 0x000fca00078e0205 */
[----:B--2---:R0:W-:Y:S01]  /*00f0*/  STS.64 [R0+0x10], R2 ;  /* 0x0000100200007388 */ /* 0x0041e20000000a00 */
[----:B------:R-:W-:Y:S06]  /*0100*/  BAR.SYNC.DEFER_BLOCKING 0x0 ;  /* 0x0000000000007b1d */ /* 0x000fec0000010000 */
[----:B------:R-:W-:Y:S05]  /*0110*/  @P0 BRA `(.L_x_120) ;  /* 0x0000000400240947 */ /* 0x000fea0003800000 */
[----:B------:R-:W-:Y:S01]  /*0120*/  IMAD R18, R18, 0x48, R5 ;  /* 0x0000004812127824 */ /* 0x000fe200078e0205 */
[----:B------:R-:W-:-:S04]  /*0130*/  UMOV UR6, 0xffffffff ;  /* 0xffffffff00067882 */ /* 0x000fc80000000000 */
[----:B------:R-:W-:Y:S04]  /*0140*/  LDS.64 R14, [R18+0x10] ;  /* 0x00001000120e7984 */ /* 0x000fe80000000a00 */
[----:B------:R-:W-:Y:S04]  /*0150*/  LDS.64 R12, [R18+0x18] ;  /* 0x00001800120c7984 */ /* 0x000fe80000000a00 */
[----:B------:R-:W1:Y:S04]  /*0160*/  LDS.64 R10, [R18+0x20] ;  /* 0x00002000120a7984 */ /* 0x000e680000000a00 */
[----:B------:R-:W-:Y:S04]  /*0170*/  LDS.64 R8, [R18+0x28] ;  /* 0x0000280012087984 */ /* 0x000fe80000000a00 */
[----:B------:R-:W2:Y:S04]  /*0180*/  LDS.64 R6, [R18+0x30] ;  /* 0x0000300012067984 */ /* 0x000ea80000000a00 */
[----:B------:R-:W-:Y:S04]  /*0190*/  LDS.64 R4, [R18+0x38] ;  /* 0x0000380012047984 */ /* 0x000fe80000000a00 */
[----:B0-----:R-:W0:Y:S04]  /*01a0*/  LDS.64 R2, [R18+0x40] ;  /* 0x0000400012027984 */ /* 0x001e280000000a00 */
[----:B------:R-:W3:Y:S01]  /*01b0*/  LDS.64 R20, [R18+0x48] ;  /* 0x0000480012147984 */ /* 0x000ee20000000a00 */
[----:B-1----:R-:W-:-:S04]  /*01c0*/  IADD3 R19, P3, P4, R10, R12, R14 ;  /* 0x0000000c0a137210 */ /* 0x002fc80007c7e00e */
[----:B------:R-:W-:Y:S02]  /*01d0*/  IADD3.X R23, PT, PT, R11, R13, R15, P3, P4 ;  /* 0x0000000d0b177210 */ /* 0x000fe40001fe840f */
[----:B--2---:R-:W-:-:S04]  /*01e0*/  IADD3 R19, P0, P2, R6, R19, R8 ;  /* 0x0000001306137210 */ /* 0x004fc80007a1e008 */
[----:B------:R-:W-:Y:S02]  /*01f0*/  IADD3.X R23, PT, PT, R7, R23, R9, P0, P2 ;  /* 0x0000001707177210 */ /* 0x000fe400007e4409 */
[----:B0-----:R-:W-:-:S04]  /*0200*/  IADD3 R19, P3, P4, R2, R19, R4 ;  /* 0x0000001302137210 */ /* 0x001fc80007c7e004 */
[----:B---3--:R-:W-:Y:S02]  /*0210*/  IADD3 R20, P0, PT, R20, R19, RZ ;  /* 0x0000001314147210 */ /* 0x008fe40007f1e0ff */
[----:B------:R-:W-:-:S05]  /*0220*/  IADD3.X R19, PT, PT, R3, R23, R5, P3, P4 ;  /* 0x0000001703137210 */ /* 0x000fca0001fe8405 */
[----:B------:R-:W-:Y:S01]  /*0230*/  IMAD.X R19, R21, 0x1, R19, P0 ;  /* 0x0000000115137824 */ /* 0x000fe200000e0613 */
[----:B------:R-:W-:Y:S06]  /*0240*/  BRA.DIV UR6, `(.L_x_121) ;  /* 0x0000000206f07947 */ /* 0x000fec000b800000 */
[----:B------:R-:W0:Y:S04]  /*0250*/  SHFL.UP PT, R27, R20, 0x1, RZ ;  /* 0x04200000141b7989 */ /* 0x000e2800000e00ff */
[----:B------:R-:W1:Y:S01]  /*0260*/  SHFL.UP P0, R25, R19, 0x1, RZ ;  /* 0x0420000013197989 */ /* 0x000e6200000000ff */
[----:B0-----:R-:W-:-:S04]  /*0270*/  IADD3 R22, P2, PT, R27, R20, RZ ;  /* 0x000000141b167210 */ /* 0x001fc80007f5e0ff */
[----:B-1----:R-:W-:Y:S01]  /*0280*/  SEL R27, R22, R27, P0 ;  /* 0x0000001b161b7207 */ /* 0x002fe20000000000 */
[----:B------:R-:W-:-:S04]  /*0290*/  IMAD.X R26, R25, 0x1, R19, P2 ;  /* 0x00000001191a7824 */ /* 0x000fc800010e0613 */
[----:B------:R-:W0:Y:S01]  /*02a0*/  SHFL.UP PT, R28, R27, 0x2, RZ ;  /* 0x044000001b1c7989 */ /* 0x000e2200000e00ff */
[----:B------:R-:W-:-:S05]  /*02b0*/  SEL R26, R26, R25, P0 ;  /* 0x000000191a1a7207 */ /* 0x000fca0000000000 */
[----:B------:R-:W1:Y:S01]  /*02c0*/  SHFL.UP P0, R25, R26, 0x2, RZ ;  /* 0x044000001a197989 */ /* 0x000e6200000000ff */
[----:B0-----:R-:W-:-:S05]  /*02d0*/  IADD3 R21, P2, PT, R28, R27, RZ ;  /* 0x0000001b1c157210 */ /* 0x001fca0007f5e0ff */
[----:B-1----:R-:W-:Y:S01]  /*02e0*/  IMAD.X R22, R25, 0x1, R26, P2 ;  /* 0x0000000119167824 */ /* 0x002fe200010e061a */
[----:B------:R-:W-:-:S04]  /*02f0*/  SEL R28, R21, R28, P0 ;  /* 0x0000001c151c7207 */ /* 0x000fc80000000000 */
[----:B------:R-:W-:Y:S01]  /*0300*/  SEL R29, R22, R25, P0 ;  /* 0x00000019161d7207 */ /* 0x000fe20000000000 */
        /* <DEDUP_REMOVED lines=12> */
[----:B------:R0:W1:Y:S04]  /*03d0*/  SHFL.UP PT, R28, R27, 0x10, RZ ;  /* 0x060000001b1c7989 */ /* 0x00006800000e00ff */
[----:B------:R0:W2:Y:S02]  /*03e0*/  SHFL.UP P0, R25, R26, 0x10, RZ ;  /* 0x060000001a197989 */ /* 0x0000a400000000ff */
.L_x_132:
[----:B-1----:R-:W-:-:S04]  /*03f0*/  IADD3 R21, P2, PT, R28, R27, RZ ;  /* 0x0000001b1c157210 */ /* 0x002fc80007f5e0ff */
[----:B--2---:R-:W-:Y:S01]  /*0400*/  SEL R21, R21, R28, P0 ;  /* 0x0000001c15157207 */ /* 0x004fe20000000000 */
[----:B------:R-:W-:-:S05]  /*0410*/  IMAD.X R22, R25, 0x1, R26, P2 ;  /* 0x0000000119167824 */ /* 0x000fca00010e061a */
[----:B------:R-:W-:Y:S02]  /*0420*/  SEL R22, R22, R25, P0 ;  /* 0x0000001916167207 */ /* 0x000fe40000000000 */
[----:B------:R-:W-:-:S05]  /*0430*/  IADD3 R20, P0, PT, R21, -R20, RZ ;  /* 0x8000001415147210 */ /* 0x000fca0007f1e0ff */
[----:B------:R-:W-:Y:S01]  /*0440*/  IMAD.X R21, R22, 0x1, ~R19, P0 ;  /* 0x0000000116157824 */ /* 0x000fe200000e0e13 */
[----:B------:R-:W-:-:S04]  /*0450*/  IADD3 R14, P0, PT, R14, R20, RZ ;  /* 0x000000140e0e7210 */ /* 0x000fc80007f1e0ff */
[----:B------:R1:W-:Y:S01]  /*0460*/  STS.64 [R18+0x10], R20 ;  /* 0x0000101412007388 */ /* 0x0003e20000000a00 */
[----:B------:R-:W-:Y:S01]  /*0470*/  IMAD.X R15, R15, 0x1, R21, P0 ;  /* 0x000000010f0f7824 */ /* 0x000fe200000e0615 */
        /* <DEDUP_REMOVED lines=17> */
[----:B------:R-:W-:-:S05]  /*0590*/  IMAD.X R3, R3, 0x1, R5, P0 ;  /* 0x0000000103037824 */ /* 0x000fca00000e0605 */
[----:B------:R1:W-:Y:S03]  /*05a0*/  STS.64 [R18+0x48], R2 ;  /* 0x0000480212007388 */ /* 0x0003e60000000a00 */
.L_x_120:
[----:B------:R-:W-:Y:S05]  /*05b0*/  WARPSYNC.ALL ;  /* 0x0000000000007948 */ /* 0x000fea0003800000 */
[----:B------:R-:W-:Y:S06]  /*05c0*/  BAR.SYNC.DEFER_BLOCKING 0x0 ;  /* 0x0000000000007b1d */ /* 0x000fec0000010000 */
[----:B------:R-:W-:Y:S05]  /*05d0*/  @P1 EXIT ;  /* 0x000000000000194d */ /* 0x000fea0003800000 */
[----:B01----:R-:W0:Y:S04]  /*05e0*/  LDS.64 R2, [R0+0x10] ;  /* 0x0000100000027984 */ /* 0x003e280000000a00 */
[----:B0-----:R-:W-:Y:S01]  /*05f0*/  STG.E.64 desc[UR4][R16.64], R2 ;  /* 0x0000000210007986 */ /* 0x001fe2000c101b04 */
[----:B------:R-:W-:Y:S05]  /*0600*/  EXIT ;  /* 0x000000000000794d */ /* 0x000fea0003800000 */
.L_x_121:
[----:B------:R-:W-:Y:S02]  /*0610*/  IMAD.MOV.U32 R24, RZ, RZ, R20 ;  /* 0x000000ffff187224 */ /* 0x000fe400078e0014 */
[----:B------:R-:W-:Y:S02]  /*0620*/  IMAD.MOV.U32 R23, RZ, RZ, 0x1 ;  /* 0x00000001ff177424 */ /* 0x000fe400078e00ff */
[----:B------:R-:W-:Y:S02]  /*0630*/  IMAD.MOV.U32 R22, RZ, RZ, RZ ;  /* 0x000000ffff167224 */ /* 0x000fe400078e00ff */
[----:B------:R-:W-:-:S07]  /*0640*/  IMAD.MOV.U32 R21, RZ, RZ, -0x1 ;  /* 0xffffffffff157424 */ /* 0x000fce00078e00ff */
[----:B------:R-:W-:Y:S05]  /*0650*/  WARPSYNC.COLLECTIVE R21, `(.L_x_122) ;  /* 0x0000000015087348 */ /* 0x000fea0003c00000 */
[----:B------:R0:W1:Y:S02]  /*0660*/  SHFL.UP P0, R25, R24, R23, R22 ;  /* 0x0400001718197389 */ /* 0x0000640000000016 */
[----:B01----:R-:W-:Y:S05]  /*0670*/  ENDCOLLECTIVE ;  /* 0x000000000000791b */ /* 0x003fea0003800000 */
.L_x_122:
[----:B------:R-:W-:Y:S02]  /*0680*/  IMAD.MOV.U32 R24, RZ, RZ, R19 ;  /* 0x000000ffff187224 */ /* 0x000fe400078e0013 */
[----:B------:R-:W-:-:S07]  /*0690*/  IMAD.MOV.U32 R27, RZ, RZ, R25 ;  /* 0x000000ffff1b7224 */ /* 0x000fce00078e0019 */
[----:B------:R-:W-:Y:S05]  /*06a0*/  WARPSYNC.COLLECTIVE R21, `(.L_x_123) ;  /* 0x0000000015087348 */ /* 0x000fea0003c00000 */
[----:B------:R0:W1:Y:S02]  /*06b0*/  SHFL.UP P0, R25, R24, R23, R22 ;  /* 0x0400001718197389 */ /* 0x0000640000000016 */
[----:B01----:R-:W-:Y:S05]  /*06c0*/  ENDCOLLECTIVE ;  /* 0x000000000000791b */ /* 0x003fea0003800000 */
.L_x_123:
[----:B------:R-:W-:Y:S01]  /*06d0*/  IADD3 R26, P2, PT, R27, R20, RZ ;  /* 0x000000141b1a7210 */ /* 0x000fe20007f5e0ff */
[----:B------:R-:W-:-:S03]  /*06e0*/  IMAD.MOV.U32 R23, RZ, RZ, 0x2 ;  /* 0x00000002ff177424 */ /* 0x000fc600078e00ff */
[----:B------:R-:W-:Y:S01]  /*06f0*/  SEL R27, R26, R27, P0 ;  /* 0x0000001b1a1b7207 */ /* 0x000fe20000000000 */
[----:B------:R-:W-:-:S04]  /*0700*/  IMAD.X R26, R25, 0x1, R19, P2 ;  /* 0x00000001191a7824 */ /* 0x000fc800010e0613 */
[----:B------:R-:W-:Y:S01]  /*0710*/  IMAD.MOV.U32 R24, RZ, RZ, R27 ;  /* 0x000000ffff187224 */ /* 0x000fe200078e001b */
[----:B------:R-:W-:-:S07]  /*0720*/  SEL R26, R26, R25, P0 ;  /* 0x000000191a1a7207 */ /* 0x000fce0000000000 */
[----:B------:R-:W-:Y:S05]  /*0730*/  WARPSYNC.COLLECTIVE R21, `(.L_x_124) ;  /* 0x0000000015087348 */ /* 0x000fea0003c00000 */
[----:B------:R0:W1:Y:S02]  /*0740*/  SHFL.UP P0, R25, R24, R23, R22 ;  /* 0x0400001718197389 */ /* 0x0000640000000016 */
[----:B01----:R-:W-:Y:S05]  /*0750*/  ENDCOLLECTIVE ;  /* 0x000000000000791b */ /* 0x003fea0003800000 */
.L_x_124:
[----:B------:R-:W-:Y:S02]  /*0760*/  IMAD.MOV.U32 R24, RZ, RZ, R26 ;  /* 0x000000ffff187224 */ /* 0x000fe400078e001a */
[----:B------:R-:W-:-:S07]  /*0770*/  IMAD.MOV.U32 R28, RZ, RZ, R25 ;  /* 0x000000ffff1c7224 */ /* 0x000fce00078e0019 */
[----:B------:R-:W-:Y:S05]  /*0780*/  WARPSYNC.COLLECTIVE R21, `(.L_x_125) ;  /* 0x0000000015087348 */ /* 0x000fea0003c00000 */
[----:B------:R0:W1:Y:S02]  /*0790*/  SHFL.UP P0, R25, R24, R23, R22 ;  /* 0x0400001718197389 */ /* 0x0000640000000016 */
[----:B01----:R-:W-:Y:S05]  /*07a0*/  ENDCOLLECTIVE ;  /* 0x000000000000791b */ /* 0x003fea0003800000 */
.L_x_125:
        /* <DEDUP_REMOVED lines=9> */
.L_x_126:
[----:B------:R-:W-:Y:S02]  /*0840*/  IMAD.MOV.U32 R24, RZ, RZ, R29 ;  /* 0x000000ffff187224 */ /* 0x000fe400078e001d */
[----:B------:R-:W-:-:S07]  /*0850*/  IMAD.MOV.U32 R27, RZ, RZ, R25 ;  /* 0x000000ffff1b7224 */ /* 0x000fce00078e0019 */
[----:B------:R-:W-:Y:S05]  /*0860*/  WARPSYNC.COLLECTIVE R21, `(.L_x_127) ;  /* 0x0000000015087348 */ /* 0x000fea0003c00000 */
[----:B------:R0:W1:Y:S02]  /*0870*/  SHFL.UP P0, R25, R24, R23, R22 ;  /* 0x0400001718197389 */ /* 0x0000640000000016 */
[----:B01----:R-:W-:Y:S05]  /*0880*/  ENDCOLLECTIVE ;  /* 0x000000000000791b */ /* 0x003fea0003800000 */
.L_x_127:
        /* <DEDUP_REMOVED lines=9> */
.L_x_128:
[----:B------:R-:W-:Y:S02]  /*0920*/  IMAD.MOV.U32 R24, RZ, RZ, R29 ;  /* 0x000000ffff187224 */ /* 0x000fe400078e001d */
[----:B------:R-:W-:-:S07]  /*0930*/  IMAD.MOV.U32 R27, RZ, RZ, R25 ;  /* 0x000000ffff1b7224 */ /* 0x000fce00078e0019 */
[----:B------:R-:W-:Y:S05]  /*0940*/  WARPSYNC.COLLECTIVE R21, `(.L_x_129) ;  /* 0x0000000015087348 */ /* 0x000fea0003c00000 */
[----:B------:R0:W1:Y:S02]  /*0950*/  SHFL.UP P0, R25, R24, R23, R22 ;  /* 0x0400001718197389 */ /* 0x0000640000000016 */
[----:B01----:R-:W-:Y:S05]  /*0960*/  ENDCOLLECTIVE ;  /* 0x000000000000791b */ /* 0x003fea0003800000 */
.L_x_129:
        /* <DEDUP_REMOVED lines=9> */
.L_x_130:
[----:B------:R-:W-:Y:S02]  /*0a00*/  IMAD.MOV.U32 R24, RZ, RZ, R26 ;  /* 0x000000ffff187224 */ /* 0x000fe400078e001a */
[----:B------:R-:W-:-:S07]  /*0a10*/  IMAD.MOV.U32 R28, RZ, RZ, R25 ;  /* 0x000000ffff1c7224 */ /* 0x000fce00078e0019 */
[----:B------:R-:W-:Y:S05]  /*0a20*/  WARPSYNC.COLLECTIVE R21, `(.L_x_131) ;  /* 0x0000000015087348 */ /* 0x000fea0003c00000 */
[----:B------:R0:W1:Y:S02]  /*0a30*/  SHFL.UP P0, R25, R24, R23, R22 ;  /* 0x0400001718197389 */ /* 0x0000640000000016 */
[----:B01----:R-:W-:Y:S05]  /*0a40*/  ENDCOLLECTIVE ;  /* 0x000000000000791b */ /* 0x003fea0003800000 */
.L_x_131:
[----:B------:R-:W-:Y:S05]  /*0a50*/  BRA `(.L_x_132) ;  /* 0xfffffff800647947 */ /* 0x000fea000383ffff */
.L_x_133:
        /* <DEDUP_REMOVED lines=10> */
.L_x_260:


//--------------------- .text._ZN3cub18CUB_300001_SM_10006detail10radix_sort30DeviceRadixSortHistogramKernelINS1_5radix10policy_hubIjNS0_8NullTypeEyE10Policy1000ELNS0_9SortOrderE0EjyNS1_21identity_decomposer_tEEEvPT2_PKT1_SB_iiT3_ --------------------------
	.section	.text._ZN3cub18CUB_300001_SM_10006detail10radix_sort30DeviceRadixSortHistogramKernelINS1_5radix10policy_hubIjNS0_8NullTypeEyE10Policy1000ELNS0_9SortOrderE0EjyNS1_21identity_decomposer_tEEEvPT2_PKT1_SB_iiT3_,"ax",@progbits
	.align	128
        .global         _ZN3cub18CUB_300001_SM_10006detail10radix_sort30DeviceRadixSortHistogramKernelINS1_5radix10policy_hubIjNS0_8NullTypeEyE10Policy1000ELNS0_9SortOrderE0EjyNS1_21identity_decomposer_tEEEvPT2_PKT1_SB_iiT3_
        .type           _ZN3cub18CUB_300001_SM_10006detail10radix_sort30DeviceRadixSortHistogramKernelINS1_5radix10policy_hubIjNS0_8NullTypeEyE10Policy1000ELNS0_9SortOrderE0EjyNS1_21identity_decomposer_tEEEvPT2_PKT1_SB_iiT3_,@function
        .size           _ZN3cub18CUB_300001_SM_10006detail10radix_sort30DeviceRadixSortHistogramKernelINS1_5radix10policy_hubIjNS0_8NullTypeEyE10Policy1000ELNS0_9SortOrderE0EjyNS1_21identity_decomposer_tEEEvPT2_PKT1_SB_iiT3_,(.L_x_261 - _ZN3cub18CUB_300001_SM_10006detail10radix_sort30DeviceRadixSortHistogramKernelINS1_5radix10policy_hubIjNS0_8NullTypeEyE10Policy1000ELNS0_9SortOrderE0EjyNS1_21identity_decomposer_tEEEvPT2_PKT1_SB_iiT3_)
        .other          _ZN3cub18CUB_300001_SM_10006detail10radix_sort30DeviceRadixSortHistogramKernelINS1_5radix10policy_hubIjNS0_8NullTypeEyE10Policy1000ELNS0_9SortOrderE0EjyNS1_21identity_decomposer_tEEEvPT2_PKT1_SB_iiT3_,@"STO_CUDA_ENTRY STV_DEFAULT"
_ZN3cub18CUB_300001_SM_10006detail10radix_sort30DeviceRadixSortHistogramKernelINS1_5radix10policy_hubIjNS0_8NullTypeEyE10Policy1000ELNS0_9SortOrderE0EjyNS1_21identity_decomposer_tEEEvPT2_PKT1_SB_iiT3_:
.text._ZN3cub18CUB_300001_SM_10006detail10radix_sort30DeviceRadixSortHistogramKernelINS1_5radix10policy_hubIjNS0_8NullTypeEyE10Policy1000ELNS0_9SortOrderE0EjyNS1_21identity_decomposer_tEEEvPT2_PKT1_SB_iiT3_:
[----:B------:R-:W-:Y:S01]  /*0000*/  LDC R1, c[0x0][0x37c] ;  /* 0x0000df00ff017b82 */ /* 0x000fe20000000800 */
[----:B------:R-:W0:Y:S02]  /*0010*/  LDCU.64 UR4, c[0x0][0x390] ;  /* 0x00007200ff0477ac */ /* 0x000e240008000a00 */
[----:B0-----:R-:W-:-:S04]  /*0020*/  ISETP.NE.U32.AND P0, PT, RZ, UR4, PT ;  /* 0x00000004ff007c0c */ /* 0x001fc8000bf05070 */
[----:B------:R-:W-:-:S13]  /*0030*/  ISETP.NE.AND.EX P0, PT, RZ, UR5, PT, P0 ;  /* 0x00000005ff007c0c */ /* 0x000fda000bf05300 */
[----:B------:R-:W-:Y:S05]  /*0040*/  @!P0 EXIT ;  /* 0x000000000000894d */ /* 0x000fea0003800000 */
[----:B------:R-:W0:Y:S01]  /*0050*/  S2R R18, SR_TID.X ;  /* 0x0000000000127919 */ /* 0x000e220000002100 */
[----:B------:R-:W1:Y:S01]  /*0060*/  LDCU.64 UR4, c[0x0][0x398] ;  /* 0x00007300ff0477ac */ /* 0x000e620008000a00 */
[----:B------:R-:W2:Y:S01]  /*0070*/  S2UR UR7, SR_CgaCtaId ;  /* 0x00000000000779c3 */ /* 0x000ea20000008800 */
[----:B------:R-:W-:Y:S01]  /*0080*/  UMOV UR6, 0x400 ;  /* 0x0000040000067882 */ /* 0x000fe20000000000 */
[----:B------:R-:W3:Y:S06]  /*0090*/  LDCU.64 UR18, c[0x0][0x358] ;  /* 0x00006b00ff1277ac */ /* 0x000eec0008000a00 */
[----:B------:R-:W4:Y:S01]  /*00a0*/  S2UR UR8, SR_CTAID.X ;  /* 0x00000000000879c3 */ /* 0x000f220000002500 */
[----:B------:R-:W0:Y:S01]  /*00b0*/  LDCU UR21, c[0x0][0x370] ;  /* 0x00006e00ff1577ac */ /* 0x000e220008000800 */
[----:B-1----:R-:W-:-:S04]  /*00c0*/  UIADD3 UR4, UPT, UPT, UR5, 0x7, -UR4 ;  /* 0x0000000705047890 */ /* 0x002fc8000fffe804 */
[----:B------:R-:W-:Y:S02]  /*00d0*/  UISETP.GE.AND UP0, UPT, UR4, 0x8, UPT ;  /* 0x000000080400788c */ /* 0x000fe4000bf06270 */
[----:B------:R-:W-:Y:S02]  /*00e0*/  USHF.R.S32.HI UR5, URZ, 0x1f, UR4 ;  /* 0x0000001fff057899 */ /* 0x000fe40008011404 */
[----:B--2---:R-:W-:Y:S02]  /*00f0*/  ULEA UR6, UR7, UR6, 0x18 ;  /* 0x0000000607067291 */ /* 0x004fe4000f8ec0ff */
[----:B------:R-:W-:Y:S01]  /*0100*/  PLOP3.LUT P0, PT, PT, PT, UP0, 0x80, 0x8 ;  /* 0x000000000008781c */ /* 0x000fe20003f0f008 */
[----:B------:R-:W-:Y:S01]  /*0110*/  ULEA.HI UR5, UR5, UR4, URZ, 0x3 ;  /* 0x0000000405057291 */ /* 0x000fe2000f8f18ff */
[C---:B0-----:R-:W-:Y:S02]  /*0120*/  VIADD R19, R18.reuse, 0x80 ;  /* 0x0000008012137836 */ /* 0x041fe40000000000 */
[C---:B------:R-:W-:Y:S01]  /*0130*/  ISETP.GT.U32.OR P0, PT, R18.reuse, 0xff, !P0 ;  /* 0x000000ff1200780c */ /* 0x040fe20004704470 */
[----:B------:R-:W-:Y:S01]  /*0140*/  USHF.R.S32.HI UR5, URZ, 0x3, UR5 ;  /* 0x00000003ff057899 */ /* 0x000fe20008011405 */
[C---:B------:R-:W-:Y:S01]  /*0150*/  VIADD R20, R18.reuse, 0x100 ;  /* 0x0000010012147836 */ /* 0x040fe20000000000 */
[C---:B------:R-:W-:Y:S01]  /*0160*/  IADD3 R25, PT, PT, R18.reuse, 0x500, RZ ;  /* 0x0000050012197810 */ /* 0x040fe20007ffe0ff */
[C---:B------:R-:W-:Y:S01]  /*0170*/  VIADD R21, R18.reuse, 0x180 ;  /* 0x0000018012157836 */ /* 0x040fe20000000000 */
[----:B------:R-:W-:Y:S01]  /*0180*/  P2R R28, PR, RZ, 0x1 ;  /* 0x00000001ff1c7803 */ /* 0x000fe20000000000 */
[C---:B------:R-:W-:Y:S01]  /*0190*/  VIADD R22, R18.reuse, 0x200 ;  /* 0x0000020012167836 */ /* 0x040fe20000000000 */
[C---:B------:R-:W-:Y:S01]  /*01a0*/  LEA R27, R18.reuse, UR6, 0x2 ;  /* 0x00000006121b7c11 */ /* 0x040fe2000f8e10ff */
[C---:B------:R-:W-:Y:S01]  /*01b0*/  VIADD R23, R18.reuse, 0x280 ;  /* 0x0000028012177836 */ /* 0x040fe20000000000 */
[----:B----4-:R-:W-:Y:S01]  /*01c0*/  USHF.L.U32 UR8, UR8, 0xb, URZ ;  /* 0x0000000b08087899 */ /* 0x010fe200080006ff */
[C---:B------:R-:W-:Y:S01]  /*01d0*/  VIADD R24, R18.reuse, 0x300 ;  /* 0x0000030012187836 */ /* 0x040fe20000000000 */
[----:B------:R-:W-:Y:S01]  /*01e0*/  ULOP3.LUT UR20, UR5, 0x7, URZ, 0xc0, !UPT ;  /* 0x0000000705147892 */ /* 0x000fe2000f8ec0ff */
[----:B------:R-:W-:Y:S01]  /*01f0*/  VIADD R26, R18, 0x780 ;  /* 0x00000780121a7836 */ /* 0x000fe20000000000 */
[----:B------:R-:W-:Y:S01]  /*0200*/  ULOP3.LUT UR9, UR5, 0x3, URZ, 0xc0, !UPT ;  /* 0x0000000305097892 */ /* 0x000fe2000f8ec0ff */
[----:B------:R-:W-:Y:S01]  /*0210*/  UMOV UR6, URZ ;  /* 0x000000ff00067c82 */ /* 0x000fe20008000000 */
[----:B---3--:R-:W-:-:S10]  /*0220*/  UMOV UR7, URZ ;  /* 0x000000ff00077c82 */ /* 0x008fd40008000000 */
.L_x_217:
[----:B------:R-:W-:Y:S01]  /*0230*/  ISETP.NE.AND P0, PT, R28, RZ, PT ;  /* 0x000000ff1c00720c */ /* 0x000fe20003f05270 */
[----:B------:R-:W-:-:S12]  /*0240*/  BSSY.RECONVERGENT B0, `(.L_x_134) ;  /* 0x0000082000007945 */ /* 0x000fd80003800200 */
[----:B0-2345:R-:W-:Y:S05]  /*0250*/  @P0 BRA `(.L_x_135) ;  /* 0x0000000800000947 */ /* 0x03dfea0003800000 */
[----:B------:R-:W0:Y:S02]  /*0260*/  LDC.64 R2, c[0x0][0x398] ;  /* 0x0000e600ff027b82 */ /* 0x000e240000000a00 */
[----:B0-----:R-:W-:-:S04]  /*0270*/  IADD3 R2, PT, PT, R3, 0x7, -R2 ;  /* 0x0000000703027810 */ /* 0x001fc80007ffe802 */
[----:B------:R-:W-:-:S04]  /*0280*/  SHF.R.S32.HI R3, RZ, 0x1f, R2 ;  /* 0x0000001fff037819 */ /* 0x000fc80000011402 */
[----:B------:R-:W-:-:S04]  /*0290*/  LEA.HI R3, R3, R2, RZ, 0x3 ;  /* 0x0000000203037211 */ /* 0x000fc800078f18ff */
[----:B------:R-:W-:-:S04]  /*02a0*/  SHF.R.S32.HI R3, RZ, 0x3, R3 ;  /* 0x00000003ff037819 */ /* 0x000fc80000011403 */
[C---:B------:R-:W-:Y:S01]  /*02b0*/  LOP3.LUT R5, R3.reuse, 0xffffff0, RZ, 0xc0, !PT ;  /* 0x0ffffff003057812 */ /* 0x040fe200078ec0ff */
[----:B------:R-:W-:-:S05]  /*02c0*/  VIADD R0, R3, 0xffffffff ;  /* 0xffffffff03007836 */ /* 0x000fca0000000000 */
[----:B------:R-:W-:Y:S01]  /*02d0*/  ISETP.GE.U32.AND P0, PT, R0, 0xf, PT ;  /* 0x0000000f0000780c */ /* 0x000fe20003f06070 */
[----:B------:R-:W-:-:S12]  /*02e0*/  IMAD.MOV.U32 R0, RZ, RZ, RZ ;  /* 0x000000ffff007224 */ /* 0x000fd800078e00ff */
[----:B------:R-:W-:Y:S05]  /*02f0*/  @!P0 BRA `(.L_x_136) ;  /* 0x00000000005c8947 */ /* 0x000fea0003800000 */
[----:B------:R-:W-:Y:S02]  /*0300*/  IMAD.MOV R2, RZ, RZ, -R5 ;  /* 0x000000ffff027224 */ /* 0x000fe400078e0a05 */
[----:B------:R-:W-:-:S07]  /*0310*/  VIADD R0, R27, 0x2000 ;  /* 0x000020001b007836 */ /* 0x000fce0000000000 */
.L_x_137:
[----:B------:R-:W-:Y:S01]  /*0320*/  VIADD R2, R2, 0x10 ;  /* 0x0000001002027836 */ /* 0x000fe20000000000 */
[----:B------:R-:W-:Y:S04]  /*0330*/  STS [R0+-0x2000], RZ ;  /* 0xffe000ff00007388 */ /* 0x000fe80000000800 */
        /* <DEDUP_REMOVED lines=16> */
[----:B0-----:R-:W-:Y:S01]  /*0440*/  IADD3 R0, PT, PT, R0, 0x4000, RZ ;  /* 0x0000400000007810 */ /* 0x001fe20007ffe0ff */
[----:B------:R-:W-:Y:S06]  /*0450*/  @P1 BRA `(.L_x_137) ;  /* 0xfffffffc00b01947 */ /* 0x000fec000383ffff */
[----:B------:R-:W-:-:S07]  /*0460*/  IMAD.MOV.U32 R0, RZ, RZ, R5 ;  /* 0x000000ffff007224 */ /* 0x000fce00078e0005 */
.L_x_136:
[----:B------:R-:W-:Y:S01]  /*0470*/  LOP3.LUT R2, R3, 0xf, RZ, 0xc0, !PT ;  /* 0x0000000f03027812 */ /* 0x000fe200078ec0ff */
[----:B------:R-:W-:-:S03]  /*0480*/  IMAD.U32 R4, RZ, RZ, UR20 ;  /* 0x00000014ff047e24 */ /* 0x000fc6000f8e00ff */
[C---:B------:R-:W-:Y:S01]  /*0490*/  ISETP.NE.AND P1, PT, R2.reuse, RZ, PT ;  /* 0x000000ff0200720c */ /* 0x040fe20003f25270 */
[----:B------:R-:W-:Y:S02]  /*04a0*/  VIADD R2, R2, 0xffffffff ;  /* 0xffffffff02027836 */ /* 0x000fe40000000000 */
[----:B------:R-:W-:-:S10]  /*04b0*/  VIADD R4, R4, 0xffffffff ;  /* 0xffffffff04047836 */ /* 0x000fd40000000000 */
[----:B------:R-:W-:Y:S05]  /*04c0*/  @!P1 BRA `(.L_x_138) ;  /* 0x00000000007c9947 */ /* 0x000fea0003800000 */
[----:B------:R-:W-:Y:S01]  /*04d0*/  ISETP.GE.U32.AND P2, PT, R2, 0x7, PT ;  /* 0x000000070200780c */ /* 0x000fe20003f46070 */
[----:B------:R-:W-:-:S12]  /*04e0*/  UISETP.NE.AND UP0, UPT, UR20, URZ, UPT ;  /* 0x000000ff1400728c */ /* 0x000fd8000bf05270 */
[----:B------:R-:W-:Y:S05]  /*04f0*/  @!P2 BRA `(.L_x_139) ;  /* 0x000000000028a947 */ /* 0x000fea0003800000 */
        /* <DEDUP_REMOVED lines=10> */
.L_x_139:
[----:B------:R-:W-:Y:S05]  /*05a0*/  BRA.U !UP0, `(.L_x_138) ;  /* 0x0000000108447547 */ /* 0x000fea000b800000 */
[----:B------:R-:W-:Y:S01]  /*05b0*/  ISETP.GE.U32.AND P2, PT, R4, 0x3, PT ;  /* 0x000000030400780c */ /* 0x000fe20003f46070 */
[----:B------:R-:W-:-:S12]  /*05c0*/  UISETP.NE.AND UP0, UPT, UR9, URZ, UPT ;  /* 0x000000ff0900728c */ /* 0x000fd8000bf05270 */
[C---:B0-----:R-:W-:Y:S01]  /*05d0*/  @P2 LEA R3, R0.reuse, R27, 0xa ;  /* 0x0000001b00032211 */ /* 0x041fe200078e50ff */
[----:B------:R-:W-:-:S04]  /*05e0*/  @P2 VIADD R0, R0, 0x4 ;  /* 0x0000000400002836 */ /* 0x000fc80000000000 */
[----:B------:R1:W-:Y:S04]  /*05f0*/  @P2 STS [R3], RZ ;  /* 0x000000ff03002388 */ /* 0x0003e80000000800 */
[----:B------:R1:W-:Y:S04]  /*0600*/  @P2 STS [R3+0x400], RZ ;  /* 0x000400ff03002388 */ /* 0x0003e80000000800 */
[----:B------:R1:W-:Y:S04]  /*0610*/  @P2 STS [R3+0x800], RZ ;  /* 0x000800ff03002388 */ /* 0x0003e80000000800 */
[----:B------:R1:W-:Y:S01]  /*0620*/  @P2 STS [R3+0xc00], RZ ;  /* 0x000c00ff03002388 */ /* 0x0003e20000000800 */
[----:B------:R-:W-:Y:S05]  /*0630*/  BRA.U !UP0, `(.L_x_138) ;  /* 0x0000000108207547 */ /* 0x000fea000b800000 */
[----:B------:R-:W-:Y:S01]  /*0640*/  IMAD R0, R0, 0x400, R27 ;  /* 0x0000040000007824 */ /* 0x000fe200078e021b */
[----:B------:R-:W-:-:S04]  /*0650*/  UISETP.NE.AND UP0, UPT, UR9, 0x1, UPT ;  /* 0x000000010900788c */ /* 0x000fc8000bf05270 */
[----:B------:R2:W-:Y:S05]  /*0660*/  STS [R0], RZ ;  /* 0x000000ff00007388 */ /* 0x0005ea0000000800 */
[----:B------:R-:W-:Y:S05]  /*0670*/  BRA.U !UP0, `(.L_x_138) ;  /* 0x0000000108107547 */ /* 0x000fea000b800000 */
[----:B------:R-:W-:Y:S01]  /*0680*/  UISETP.NE.AND UP0, UPT, UR9, 0x2, UPT ;  /* 0x000000020900788c */ /* 0x000fe2000bf05270 */
[----:B------:R3:W-:Y:S05]  /*0690*/  STS [R0+0x400], RZ ;  /* 0x000400ff00007388 */ /* 0x0007ea0000000800 */
[----:B------:R-:W-:-:S13]  /*06a0*/  PLOP3.LUT P2, PT, PT, PT, UP0, 0x80, 0x8 ;  /* 0x000000000008781c */ /* 0x000fda0003f4f008 */
[----:B------:R3:W-:Y:S02]  /*06b0*/  @P2 STS [R0+0x800], RZ ;  /* 0x000800ff00002388 */ /* 0x0007e40000000800 */
.L_x_138:
[----:B------:R-:W-:-:S13]  /*06c0*/  ISETP.GT.U32.AND P2, PT, R18, 0x7f, PT ;  /* 0x0000007f1200780c */ /* 0x000fda0003f44070 */
[----:B------:R-:W-:Y:S05]  /*06d0*/  @P2 BRA `(.L_x_135) ;  /* 0x0000000000e02947 */ /* 0x000fea0003800000 */
[----:B--23--:R-:W-:Y:S01]  /*06e0*/  IMAD.MOV.U32 R0, RZ, RZ, RZ ;  /* 0x000000ffff007224 */ /* 0x00cfe200078e00ff */
[----:B------:R-:W-:Y:S06]  /*06f0*/  @!P0 BRA `(.L_x_140) ;  /* 0x0000000000588947 */ /* 0x000fec0003800000 */
[----:B------:R-:W-:-:S07]  /*0700*/  IMAD.MOV.U32 R0, RZ, RZ, RZ ;  /* 0x000000ffff007224 */ /* 0x000fce00078e00ff */
.L_x_141:
[C---:B012---:R-:W-:Y:S02]  /*0710*/  IMAD R3, R0.reuse, 0x400, R27 ;  /* 0x0000040000037824 */ /* 0x047fe400078e021b */
[----:B------:R-:W-:-:S03]  /*0720*/  VIADD R0, R0, 0x10 ;  /* 0x0000001000007836 */ /* 0x000fc60000000000 */
[----:B------:R2:W-:Y:S02]  /*0730*/  STS [R3+0x200], RZ ;  /* 0x000200ff03007388 */ /* 0x0005e40000000800 */
[----:B------:R-:W-:Y:S02]  /*0740*/  ISETP.NE.AND P0, PT, R0, R5, PT ;  /* 0x000000050000720c */ /* 0x000fe40003f05270 */
[----:B------:R2:W-:Y:S04]  /*0750*/  STS [R3+0x600], RZ ;  /* 0x000600ff03007388 */ /* 0x0005e80000000800 */
        /* <DEDUP_REMOVED lines=13> */
[----:B------:R2:W-:Y:S01]  /*0830*/  STS [R3+0x3e00], RZ ;  /* 0x003e00ff03007388 */ /* 0x0005e20000000800 */
[----:B------:R-:W-:Y:S05]  /*0840*/  @P0 BRA `(.L_x_141) ;  /* 0xfffffffc00b00947 */ /* 0x000fea000383ffff */
[----:B------:R-:W-:-:S07]  /*0850*/  MOV R0, R5 ;  /* 0x0000000500007202 */ /* 0x000fce0000000f00 */
.L_x_140:
[----:B------:R-:W-:Y:S05]  /*0860*/  @!P1 BRA `(.L_x_135) ;  /* 0x00000000007c9947 */ /* 0x000fea0003800000 */
[----:B------:R-:W-:Y:S01]  /*0870*/  ISETP.GE.U32.AND P0, PT, R2, 0x7, PT ;  /* 0x000000070200780c */ /* 0x000fe20003f06070 */
[----:B------:R-:W-:-:S12]  /*0880*/  UISETP.NE.AND UP0, UPT, UR20, URZ, UPT ;  /* 0x000000ff1400728c */ /* 0x000fd8000bf05270 */
[----:B------:R-:W-:Y:S05]  /*0890*/  @!P0 BRA `(.L_x_142) ;  /* 0x0000000000288947 */ /* 0x000fea0003800000 */
[C---:B------:R-:W-:Y:S02]  /*08a0*/  IMAD R2, R0.reuse, 0x400, R27 ;  /* 0x0000040000027824 */ /* 0x040fe400078e021b */
[----:B------:R-:W-:-:S03]  /*08b0*/  VIADD R0, R0, 0x8 ;  /* 0x0000000800007836 */ /* 0x000fc60000000000 */
[----:B------:R3:W-:Y:S04]  /*08c0*/  STS [R2+0x200], RZ ;  /* 0x000200ff02007388 */ /* 0x0007e80000000800 */
[----:B------:R3:W-:Y:S04]  /*08d0*/  STS [R2+0x600], RZ ;  /* 0x000600ff02007388 */ /* 0x0007e80000000800 */
[----:B------:R3:W-:Y:S04]  /*08e0*/  STS [R2+0xa00], RZ ;  /* 0x000a00ff02007388 */ /* 0x0007e80000000800 */
[----:B------:R3:W-:Y:S04]  /*08f0*/  STS [R2+0xe00], RZ ;  /* 0x000e00ff02007388 */ /* 0x0007e80000000800 */
[----:B------:R3:W-:Y:S04]  /*0900*/  STS [R2+0x1200], RZ ;  /* 0x001200ff02007388 */ /* 0x0007e80000000800 */
[----:B------:R3:W-:Y:S04]  /*0910*/  STS [R2+0x1600], RZ ;  /* 0x001600ff02007388 */ /* 0x0007e80000000800 */
[----:B------:R3:W-:Y:S04]  /*0920*/  STS [R2+0x1a00], RZ ;  /* 0x001a00ff02007388 */ /* 0x0007e80000000800 */
[----:B------:R3:W-:Y:S02]  /*0930*/  STS [R2+0x1e00], RZ ;  /* 0x001e00ff02007388 */ /* 0x0007e40000000800 */
.L_x_142:
[----:B------:R-:W-:Y:S05]  /*0940*/  BRA.U !UP0, `(.L_x_135) ;  /* 0x0000000108447547 */ /* 0x000fea000b800000 */
[----:B------:R-:W-:Y:S01]  /*0950*/  ISETP.GE.U32.AND P0, PT, R4, 0x3, PT ;  /* 0x000000030400780c */ /* 0x000fe20003f06070 */
[----:B------:R-:W-:-:S12]  /*0960*/  UISETP.NE.AND UP0, UPT, UR9, URZ, UPT ;  /* 0x000000ff0900728c */ /* 0x000fd8000bf05270 */
[C---:B---3--:R-:W-:Y:S02]  /*0970*/  @P0 IMAD R2, R0.reuse, 0x400, R27 ;  /* 0x0000040000020824 */ /* 0x048fe400078e021b */
[----:B------:R-:W-:-:S03]  /*0980*/  @P0 VIADD R0, R0, 0x4 ;  /* 0x0000000400000836 */ /* 0x000fc60000000000 */
[----:B------:R4:W-:Y:S04]  /*0990*/  @P0 STS [R2+0x200], RZ ;  /* 0x000200ff02000388 */ /* 0x0009e80000000800 */
[----:B------:R4:W-:Y:S04]  /*09a0*/  @P0 STS [R2+0x600], RZ ;  /* 0x000600ff02000388 */ /* 0x0009e80000000800 */
[----:B------:R4:W-:Y:S04]  /*09b0*/  @P0 STS [R2+0xa00], RZ ;  /* 0x000a00ff02000388 */ /* 0x0009e80000000800 */
[----:B------:R4:W-:Y:S01]  /*09c0*/  @P0 STS [R2+0xe00], RZ ;  /* 0x000e00ff02000388 */ /* 0x0009e20000000800 */
[----:B------:R-:W-:Y:S05]  /*09d0*/  BRA.U !UP0, `(.L_x_135) ;  /* 0x0000000108207547 */ /* 0x000fea000b800000 */
[----:B------:R-:W-:Y:S01]  /*09e0*/  IMAD R0, R0, 0x400, R27 ;  /* 0x0000040000007824 */ /* 0x000fe200078e021b */
[----:B------:R-:W-:-:S04]  /*09f0*/  UISETP.NE.AND UP0, UPT, UR9, 0x1, UPT ;  /* 0x000000010900788c */ /* 0x000fc8000bf05270 */
[----:B------:R3:W-:Y:S05]  /*0a00*/  STS [R0+0x200], RZ ;  /* 0x000200ff00007388 */ /* 0x0007ea0000000800 */
[----:B------:R-:W-:Y:S05]  /*0a10*/  BRA.U !UP0, `(.L_x_135) ;  /* 0x0000000108107547 */ /* 0x000fea000b800000 */
[----:B------:R-:W-:Y:S01]  /*0a20*/  UISETP.NE.AND UP0, UPT, UR9, 0x2, UPT ;  /* 0x000000020900788c */ /* 0x000fe2000bf05270 */
[----:B------:R0:W-:Y:S05]  /*0a30*/  STS [R0+0x600], RZ ;  /* 0x000600ff00007388 */ /* 0x0001ea0000000800 */
[----:B------:R-:W-:-:S13]  /*0a40*/  PLOP3.LUT P0, PT, PT, PT, UP0, 0x80, 0x8 ;  /* 0x000000000008781c */ /* 0x000fda0003f0f008 */
[----:B------:R0:W-:Y:S02]  /*0a50*/  @P0 STS [R0+0xa00], RZ ;  /* 0x000a00ff00000388 */ /* 0x0001e40000000800 */
.L_x_135:
[----:B------:R-:W-:Y:S05]  /*0a60*/  BSYNC.RECONVERGENT B0 ;  /* 0x0000000000007941 */ /* 0x000fea0003800200 */
.L_x_134:
[----:B------:R-:W5:Y:S01]  /*0a70*/  LDCU.64 UR10, c[0x0][0x390] ;  /* 0x00007200ff0a77ac */ /* 0x000f620008000a00 */
[----:B------:R-:W-:Y:S02]  /*0a80*/  USHF.L.U32 UR4, UR6, 0x1e, URZ ;  /* 0x0000001e06047899 */ /* 0x000fe400080006ff */
[----:B------:R-:W-:Y:S02]  /*0a90*/  USHF.L.U64.HI UR5, UR6, 0x1e, UR7 ;  /* 0x0000001e06057899 */ /* 0x000fe40008010207 */
[----:B-----5:R-:W-:-:S04]  /*0aa0*/  UIADD3 UR4, UP0, UPT, -UR4, UR10, URZ ;  /* 0x0000000a04047290 */ /* 0x020fc8000ff1e1ff */
[----:B------:R-:W-:Y:S02]  /*0ab0*/  UIADD3.X UR5, UPT, UPT, ~UR5, UR11, URZ, UP0, !UPT ;  /* 0x0000000b05057290 */ /* 0x000fe400087fe5ff */
[----:B------:R-:W-:-:S04]  /*0ac0*/  UISETP.LT.U32.AND UP0, UPT, UR4, 0x40000000, UPT ;  /* 0x400000000400788c */ /* 0x000fc8000bf01070 */
[----:B------:R-:W-:-:S04]  /*0ad0*/  UISETP.LT.U32.AND.EX UP0, UPT, UR5, URZ, UPT, UP0 ;  /* 0x000000ff0500728c */ /* 0x000fc8000bf01100 */
[----:B------:R-:W-:Y:S02]  /*0ae0*/  USEL UR11, UR4, 0x40000000, UP0 ;  /* 0x40000000040b7887 */ /* 0x000fe40008000000 */
[----:B------:R-:W-:Y:S02]  /*0af0*/  USEL UR12, UR5, URZ, UP0 ;  /* 0x000000ff050c7287 */ /* 0x000fe40008000000 */
[----:B------:R-:W-:-:S04]  /*0b00*/  UISETP.GT.U32.AND UP0, UPT, UR11, UR8, UPT ;  /* 0x000000080b00728c */ /* 0x000fc8000bf04070 */
[----:B------:R-:W-:Y:S01]  /*0b10*/  UISETP.GT.U32.AND.EX UP0, UPT, UR12, URZ, UPT, UP0 ;  /* 0x000000ff0c00728c */ /* 0x000fe2000bf04100 */
[----:B------:R-:W-:Y:S08]  /*0b20*/  BAR.SYNC.DEFER_BLOCKING 0x0 ;  /* 0x0000000000007b1d */ /* 0x000ff00000010000 */
[----:B------:R-:W-:Y:S06]  /*0b30*/  BAR.SYNC.DEFER_BLOCKING 0x0 ;  /* 0x0000000000007b1d */ /* 0x000fec0000010000 */
[----:B------:R-:W-:Y:S05]  /*0b40*/  BRA.U !UP0, `(.L_x_143) ;  /* 0x0000000908d87547 */ /* 0x000fea000b800000 */
[----:B------:R-:W-:Y:S01]  /*0b50*/  UMOV UR10, UR8 ;  /* 0x00000008000a7c82 */ /* 0x000fe20008000000 */
[----:B------:R-:W-:-:S05]  /*0b60*/  UMOV UR5, URZ ;  /* 0x000000ff00057c82 */ /* 0x000fca0008000000 */
.L_x_148:
[----:B-----5:R-:W5:Y:S01]  /*0b70*/  LDCU.64 UR16, c[0x0][0x390] ;  /* 0x00007200ff1077ac */ /* 0x020f620008000a00 */
[----:B------:R-:W-:Y:S02]  /*0b80*/  USHF.L.U32 UR13, UR6, 0x1e, URZ ;  /* 0x0000001e060d7899 */ /* 0x000fe400080006ff */
[----:B------:R-:W-:Y:S02]  /*0b90*/  USHF.L.U64.HI UR14, UR6, 0x1e, UR7 ;  /* 0x0000001e060e7899 */ /* 0x000fe40008010207 */
[----:B------:R-:W-:-:S04]  /*0ba0*/  UIADD3 UR13, UP0, UPT, UR10, UR13, URZ ;  /* 0x0000000d0a0d7290 */ /* 0x000fc8000ff1e0ff */
[----:B------:R-:W-:Y:S02]  /*0bb0*/  UIADD3.X UR14, UPT, UPT, UR5, UR14, URZ, UP0, !UPT ;  /* 0x0000000e050e7290 */ /* 0x000fe400087fe4ff */
[----:B------:R-:W-:Y:S02]  /*0bc0*/  ULEA UR10, UP0, UR21, UR10, 0xb ;  /* 0x0000000a150a7291 */ /* 0x000fe4000f8058ff */
[----:B-----5:R-:W-:Y:S02]  /*0bd0*/  UIADD3 UR15, UP1, UPT, -UR13, UR16, URZ ;  /* 0x000000100d0f7290 */ /* 0x020fe4000ff3e1ff */
[----:B------:R-:W-:Y:S02]  /*0be0*/  UIADD3.X UR5, UPT, UPT, URZ, UR5, URZ, UP0, !UPT ;  /* 0x00000005ff057290 */ /* 0x000fe400087fe4ff */
[----:B------:R-:W-:Y:S02]  /*0bf0*/  UIADD3.X UR4, UPT, UPT, ~UR14, UR17, URZ, UP1, !UPT ;  /* 0x000000110e047290 */ /* 0x000fe40008ffe5ff */
[----:B------:R-:W-:-:S02]  /*0c00*/  UISETP.GE.U32.AND UP1, UPT, UR15, 0x800, UPT ;  /* 0x000008000f00788c */ /* 0x000fc4000bf26070 */
[----:B------:R-:W-:Y:S02]  /*0c10*/  UISETP.GE.U32.AND UP0, UPT, UR10, UR11, UPT ;  /* 0x0000000b0a00728c */ /* 0x000fe4000bf06070 */
[----:B------:R-:W-:Y:S02]  /*0c20*/  UISETP.GE.U32.AND.EX UP1, UPT, UR4, URZ, UPT, UP1 ;  /* 0x000000ff0400728c */ /* 0x000fe4000bf26110 */
[----:B------:R-:W-:-:S07]  /*0c30*/  UISETP.GE.U32.AND.EX UP0, UPT, UR5, UR12, UPT, UP0 ;  /* 0x0000000c0500728c */ /* 0x000fce000bf06100 */
[----:B012---:R-:W-:Y:S05]  /*0c40*/  BRA.U !UP1, `(.L_x_144) ;  /* 0x0000000109587547 */ /* 0x007fea000b800000 */
[----:B------:R-:W4:Y:S01]  /*0c50*/  LDCU.64 UR16, c[0x0][0x388] ;  /* 0x00007100ff1077ac */ /* 0x000f220008000a00 */
[----:B0-23--:R-:W-:-:S05]  /*0c60*/  IADD3 R0, P0, PT, R18, UR13, RZ ;  /* 0x0000000d12007c10 */ /* 0x00dfca000ff1e0ff */
[----:B-1----:R-:W-:Y:S01]  /*0c70*/  IMAD.X R3, RZ, RZ, UR14, P0 ;  /* 0x0000000eff037e24 */ /* 0x002fe200080e06ff */
[----:B----4-:R-:W-:-:S04]  /*0c80*/  LEA R14, P0, R0, UR16, 0x2 ;  /* 0x00000010000e7c11 */ /* 0x010fc8000f8010ff */
        /* <DEDUP_REMOVED lines=18> */
.L_x_144:
[C---:B------:R-:W-:Y:S01]  /*0db0*/  ISETP.GE.AND P5, PT, R18.reuse, UR15, PT ;  /* 0x0000000f12007c0c */ /* 0x040fe2000bfa6270 */
[----:B------:R-:W4:Y:S01]  /*0dc0*/  LDCU.64 UR16, c[0x0][0x388] ;  /* 0x00007100ff1077ac */ /* 0x000f220008000a00 */
[----:B0-23--:R-:W-:Y:S01]  /*0dd0*/  IADD3 R0, P0, PT, R18, UR13, RZ ;  /* 0x0000000d12007c10 */ /* 0x00dfe2000ff1e0ff */
[----:B------:R-:W-:Y:S01]  /*0de0*/  IMAD.MOV.U32 R17, RZ, RZ, -0x1 ;  /* 0xffffffffff117424 */ /* 0x000fe200078e00ff */
[----:B------:R-:W0:Y:S01]  /*0df0*/  S2R R18, SR_TID.X ;  /* 0x0000000000127919 */ /* 0x000e220000002100 */
[----:B------:R-:W-:Y:S01]  /*0e00*/  ISETP.GE.AND P2, PT, R19, UR15, PT ;  /* 0x0000000f13007c0c */ /* 0x000fe2000bf46270 */
[----:B------:R-:W-:Y:S01]  /*0e10*/  IMAD.MOV.U32 R16, RZ, RZ, -0x1 ;  /* 0xffffffffff107424 */ /* 0x000fe200078e00ff */
[----:B-1----:R-:W-:Y:S02]  /*0e20*/  IADD3.X R3, PT, PT, RZ, UR14, RZ, P0, !PT ;  /* 0x0000000eff037c10 */ /* 0x002fe400087fe4ff */
[----:B------:R-:W-:Y:S02]  /*0e30*/  ISETP.GE.AND P3, PT, R20, UR15, PT ;  /* 0x0000000f14007c0c */ /* 0x000fe4000bf66270 */
[----:B------:R-:W-:-:S02]  /*0e40*/  ISETP.GE.AND P4, PT, R21, UR15, PT ;  /* 0x0000000f15007c0c */ /* 0x000fc4000bf86270 */
[----:B----4-:R-:W-:-:S04]  /*0e50*/  LEA R14, P0, R0, UR16, 0x2 ;  /* 0x00000010000e7c11 */ /* 0x010fc8000f8010ff */
[----:B------:R-:W-:Y:S01]  /*0e60*/  LEA.HI.X R15, R0, UR17, R3, 0x2, P0 ;  /* 0x00000011000f7c11 */ /* 0x000fe200080f1403 */
[----:B------:R-:W-:Y:S02]  /*0e70*/  IMAD.MOV.U32 R13, RZ, RZ, -0x1 ;  /* 0xffffffffff0d7424 */ /* 0x000fe400078e00ff */
[----:B------:R-:W-:Y:S02]  /*0e80*/  IMAD.MOV.U32 R12, RZ, RZ, -0x1 ;  /* 0xffffffffff0c7424 */ /* 0x000fe400078e00ff */
[----:B------:R1:W5:Y:S01]  /*0e90*/  @!P5 LDG.E R17, desc[UR18][R14.64] ;  /* 0x000000120e11d981 */ /* 0x000362000c1e1900 */
[----:B------:R-:W-:-:S03]  /*0ea0*/  ISETP.GE.AND P5, PT, R22, UR15, PT ;  /* 0x0000000f16007c0c */ /* 0x000fc6000bfa6270 */
[----:B------:R1:W5:Y:S01]  /*0eb0*/  @!P2 LDG.E R16, desc[UR18][R14.64+0x200] ;  /* 0x000200120e10a981 */ /* 0x000362000c1e1900 */
[C---:B0-----:R-:W-:Y:S01]  /*0ec0*/  LOP3.LUT R0, R18.reuse, 0x400, RZ, 0xfc, !PT ;  /* 0x0000040012007812 */ /* 0x041fe200078efcff */
[----:B------:R-:W-:Y:S01]  /*0ed0*/  VIADD R2, R18, 0x380 ;  /* 0x0000038012027836 */ /* 0x000fe20000000000 */
[----:B------:R-:W-:Y:S01]  /*0ee0*/  ISETP.GE.AND P2, PT, R23, UR15, PT ;  /* 0x0000000f17007c0c */ /* 0x000fe2000bf46270 */
[----:B------:R1:W5:Y:S01]  /*0ef0*/  @!P3 LDG.E R13, desc[UR18][R14.64+0x400] ;  /* 0x000400120e0db981 */ /* 0x000362000c1e1900 */
[----:B------:R-:W-:Y:S01]  /*0f00*/  ISETP.GE.AND P1, PT, R0, UR15, PT ;  /* 0x0000000f00007c0c */ /* 0x000fe2000bf26270 */
[----:B------:R-:W-:Y:S01]  /*0f10*/  VIADD R0, R18, 0x480 ;  /* 0x0000048012007836 */ /* 0x000fe20000000000 */
[----:B------:R-:W-:Y:S01]  /*0f20*/  ISETP.GE.AND P0, PT, R2, UR15, PT ;  /* 0x0000000f02007c0c */ /* 0x000fe2000bf06270 */
[----:B------:R1:W5:Y:S01]  /*0f30*/  @!P4 LDG.E R12, desc[UR18][R14.64+0x600] ;  /* 0x000600120e0cc981 */ /* 0x000362000c1e1900 */
[----:B------:R-:W-:Y:S01]  /*0f40*/  ISETP.GE.AND P3, PT, R24, UR15, PT ;  /* 0x0000000f18007c0c */ /* 0x000fe2000bf66270 */
[----:B------:R-:W-:Y:S01]  /*0f50*/  IMAD.MOV.U32 R10, RZ, RZ, -0x1 ;  /* 0xffffffffff0a7424 */ /* 0x000fe200078e00ff */
[----:B------:R-:W-:-:S02]  /*0f60*/  ISETP.GE.AND P4, PT, R0, UR15, PT ;  /* 0x0000000f00007c0c */ /* 0x000fc4000bf86270 */
[----:B------:R-:W-:Y:S01]  /*0f70*/  MOV R11, 0xffffffff ;  /* 0xffffffff000b7802 */ /* 0x000fe20000000f00 */
[C---:B------:R-:W-:Y:S02]  /*0f80*/  VIADD R0, R18.reuse, 0x580 ;  /* 0x0000058012007836 */ /* 0x040fe40000000000 */
[----:B------:R-:W-:Y:S01]  /*0f90*/  VIADD R2, R18, 0x600 ;  /* 0x0000060012027836 */ /* 0x000fe20000000000 */
[----:B------:R1:W5:Y:S01]  /*0fa0*/  @!P2 LDG.E R10, desc[UR18][R14.64+0xa00] ;  /* 0x000a00120e0aa981 */ /* 0x000362000c1e1900 */
[----:B------:R-:W-:Y:S01]  /*0fb0*/  IMAD.MOV.U32 R9, RZ, RZ, -0x1 ;  /* 0xffffffffff097424 */ /* 0x000fe200078e00ff */
[----:B------:R-:W-:Y:S01]  /*0fc0*/  MOV R7, 0xffffffff ;  /* 0xffffffff00077802 */ /* 0x000fe20000000f00 */
[----:B------:R-:W-:Y:S01]  /*0fd0*/  IMAD.MOV.U32 R8, RZ, RZ, -0x1 ;  /* 0xffffffffff087424 */ /* 0x000fe200078e00ff */
[----:B------:R1:W5:Y:S01]  /*0fe0*/  @!P5 LDG.E R11, desc[UR18][R14.64+0x800] ;  /* 0x000800120e0bd981 */ /* 0x000362000c1e1900 */
[----:B------:R-:W-:Y:S01]  /*0ff0*/  IMAD.MOV.U32 R6, RZ, RZ, -0x1 ;  /* 0xffffffffff067424 */ /* 0x000fe200078e00ff */
[----:B------:R-:W-:Y:S01]  /*1000*/  ISETP.GE.AND P5, PT, R0, UR15, PT ;  /* 0x0000000f00007c0c */ /* 0x000fe2000bfa6270 */
[----:B------:R-:W-:Y:S01]  /*1010*/  VIADD R0, R18, 0x680 ;  /* 0x0000068012007836 */ /* 0x000fe20000000000 */
[----:B------:R-:W-:Y:S01]  /*1020*/  ISETP.GE.AND P2, PT, R2, UR15, PT ;  /* 0x0000000f02007c0c */ /* 0x000fe2000bf46270 */
[----:B------:R-:W-:Y:S01]  /*1030*/  VIADD R2, R18, 0x700 ;  /* 0x0000070012027836 */ /* 0x000fe20000000000 */
[----:B------:R1:W5:Y:S01]  /*1040*/  @!P3 LDG.E R9, desc[UR18][R14.64+0xc00] ;  /* 0x000c00120e09b981 */ /* 0x000362000c1e1900 */
[----:B------:R-:W-:-:S03]  /*1050*/  ISETP.GE.AND P3, PT, R25, UR15, PT ;  /* 0x0000000f19007c0c */ /* 0x000fc6000bf66270 */
[----:B------:R1:W5:Y:S01]  /*1060*/  @!P0 LDG.E R8, desc[UR18][R14.64+0xe00] ;  /* 0x000e00120e088981 */ /* 0x000362000c1e1900 */
[----:B------:R-:W-:-:S03]  /*1070*/  ISETP.GE.AND P0, PT, R0, UR15, PT ;  /* 0x0000000f00007c0c */ /* 0x000fc6000bf06270 */
[----:B------:R1:W5:Y:S01]  /*1080*/  @!P1 LDG.E R7, desc[UR18][R14.64+0x1000] ;  /* 0x001000120e079981 */ /* 0x000362000c1e1900 */
[----:B------:R-:W-:-:S03]  /*1090*/  ISETP.GE.AND P1, PT, R2, UR15, PT ;  /* 0x0000000f02007c0c */ /* 0x000fc6000bf26270 */
[----:B------:R1:W5:Y:S01]  /*10a0*/  @!P4 LDG.E R6, desc[UR18][R14.64+0x1200] ;  /* 0x001200120e06c981 */ /* 0x000362000c1e1900 */
[----:B------:R-:W-:Y:S01]  /*10b0*/  ISETP.GE.AND P4, PT, R26, UR15, PT ;  /* 0x0000000f1a007c0c */ /* 0x000fe2000bf86270 */
[----:B------:R-:W-:Y:S01]  /*10c0*/  IMAD.MOV.U32 R5, RZ, RZ, -0x1 ;  /* 0xffffffffff057424 */ /* 0x000fe200078e00ff */
[----:B------:R-:W-:Y:S01]  /*10d0*/  MOV R0, 0xffffffff ;  /* 0xffffffff00007802 */ /* 0x000fe20000000f00 */
[----:B------:R-:W-:Y:S02]  /*10e0*/  IMAD.MOV.U32 R4, RZ, RZ, -0x1 ;  /* 0xffffffffff047424 */ /* 0x000fe400078e00ff */
        /* <DEDUP_REMOVED lines=9> */
.L_x_145:
[----:B------:R-:W2:Y:S02]  /*1180*/  LDCU.64 UR16, c[0x0][0x398] ;  /* 0x00007300ff1077ac */ /* 0x000ea40008000a00 */
[----:B--2---:R-:W-:-:S09]  /*1190*/  UISETP.GT.AND UP1, UPT, UR17, UR16, UPT ;  /* 0x000000101100728c */ /* 0x004fd2000bf24270 */
[----:B------:R-:W-:Y:S05]  /*11a0*/  BRA.U !UP1, `(.L_x_146) ;  /* 0x00000005093c7547 */ /* 0x000fea000b800000 */
[----:B------:R-:W2:Y:S01]  /*11b0*/  S2UR UR13, SR_CgaCtaId ;  /* 0x00000000000d79c3 */ /* 0x000ea20000008800 */
[----:B------:R-:W-:Y:S01]  /*11c0*/  UMOV UR4, 0x400 ;  /* 0x0000040000047882 */ /* 0x000fe20000000000 */
[----:B------:R-:W3:Y:S01]  /*11d0*/  LDCU UR14, c[0x0][0x398] ;  /* 0x00007300ff0e77ac */ /* 0x000ee20008000800 */
[----:B--2---:R-:W-:-:S03]  /*11e0*/  ULEA UR13, UR13, UR4, 0x18 ;  /* 0x000000040d0d7291 */ /* 0x004fc6000f8ec0ff */
[----:B---3--:R-:W-:-:S09]  /*11f0*/  UMOV UR4, URZ ;  /* 0x000000ff00047c82 */ /* 0x008fd20008000000 */
.L_x_147:
[----:B012---:R-:W-:Y:S01]  /*1200*/  IMAD R14, RZ, RZ, -UR14 ;  /* 0x8000000eff0e7e24 */ /* 0x007fe2000f8e02ff */
[----:B------:R-:W-:Y:S01]  /*1210*/  ULEA UR15, UR4, UR13, 0xa ;  /* 0x0000000d040f7291 */ /* 0x000fe2000f8e50ff */
[----:B------:R-:W-:Y:S01]  /*1220*/  IMAD.U32 R15, RZ, RZ, UR17 ;  /* 0x00000011ff0f7e24 */ /* 0x000fe2000f8e00ff */
[----:B------:R-:W-:-:S04]  /*1230*/  UIADD3 UR4, UPT, UPT, UR4, 0x1, URZ ;  /* 0x0000000104047890 */ /* 0x000fc8000fffe0ff */
[----:B------:R-:W-:Y:S01]  /*1240*/  VIADDMNMX R14, R14, R15, 0x8, PT ;  /* 0x000000080e0e7446 */ /* 0x000fe2000380010f */
[----:B------:R-:W-:-:S05]  /*1250*/  IMAD.MOV.U32 R15, RZ, RZ, -0x1 ;  /* 0xffffffffff0f7424 */ /* 0x000fca00078e00ff */
[----:B------:R-:W-:Y:S02]  /*1260*/  SHF.L.U32 R14, R15, R14, RZ ;  /* 0x0000000e0f0e7219 */ /* 0x000fe400000006ff */
[----:B-----5:R-:W-:-:S04]  /*1270*/  SHF.R.U32.HI R15, RZ, UR14, R17 ;  /* 0x0000000eff0f7c19 */ /* 0x020fc80008011611 */
[----:B------:R-:W-:-:S04]  /*1280*/  LOP3.LUT R15, R15, R14, RZ, 0x30, !PT ;  /* 0x0000000e0f0f7212 */ /* 0x000fc800078e30ff */
[----:B------:R-:W-:-:S05]  /*1290*/  LEA R15, R15, UR15, 0x2 ;  /* 0x0000000f0f0f7c11 */ /* 0x000fca000f8e10ff */
[----:B------:R0:W-:Y:S02]  /*12a0*/  ATOMS.POPC.INC.32 RZ, [R15+URZ] ;  /* 0x000000000fff7f8c */ /* 0x0001e4000d8000ff */
[----:B0-----:R-:W-:-:S04]  /*12b0*/  SHF.R.U32.HI R15, RZ, UR14, R16 ;  /* 0x0000000eff0f7c19 */ /* 0x001fc80008011610 */
        /* <DEDUP_REMOVED lines=55> */
[----:B0-----:R-:W-:Y:S01]  /*1630*/  SHF.R.U32.HI R15, RZ, UR14, R29 ;  /* 0x0000000eff0f7c19 */ /* 0x001fe2000801161d */
[----:B------:R-:W-:-:S03]  /*1640*/  UIADD3 UR14, UPT, UPT, UR14, 0x8, URZ ;  /* 0x000000080e0e7890 */ /* 0x000fc6000fffe0ff */
[----:B------:R-:W-:Y:S01]  /*1650*/  LOP3.LUT R14, R15, R14, RZ, 0x30, !PT ;  /* 0x0000000e0f0e7212 */ /* 0x000fe200078e30ff */
[----:B------:R-:W-:-:S03]  /*1660*/  UISETP.GE.AND UP1, UPT, UR14, UR17, UPT ;  /* 0x000000110e00728c */ /* 0x000fc6000bf26270 */
[----:B------:R-:W-:-:S05]  /*1670*/  LEA R14, R14, UR15, 0x2 ;  /* 0x0000000f0e0e7c11 */ /* 0x000fca000f8e10ff */
[----:B------:R2:W-:Y:S01]  /*1680*/  ATOMS.POPC.INC.32 RZ, [R14+URZ] ;  /* 0x000000000eff7f8c */ /* 0x0005e2000d8000ff */
[----:B------:R-:W-:Y:S05]  /*1690*/  BRA.U !UP1, `(.L_x_147) ;  /* 0xfffffff909d87547 */ /* 0x000fea000b83ffff */
.L_x_146:
[----:B------:R-:W-:Y:S05]  /*16a0*/  BRA.U !UP0, `(.L_x_148) ;  /* 0xfffffff508307547 */ /* 0x000fea000b83ffff */
.L_x_143:
[----:B------:R-:W-:Y:S01]  /*16b0*/  BAR.SYNC.DEFER_BLOCKING 0x0 ;  /* 0x0000000000007b1d */ /* 0x000fe20000010000 */
[----:B------:R-:W-:-:S05]  /*16c0*/  ISETP.NE.AND P0, PT, R28, RZ, PT ;  /* 0x000000ff1c00720c */ /* 0x000fca0003f05270 */
[----:B------:R-:W-:Y:S08]  /*16d0*/  BSSY.RECONVERGENT B0, `(.L_x_149) ;  /* 0x000016e000007945 */ /* 0x000ff00003800200 */
[----:B------:R-:W-:Y:S05]  /*16e0*/  @P0 BRA `(.L_x_150) ;  /* 0x0000001400b00947 */ /* 0x000fea0003800000 */
[----:B012345:R-:W0:Y:S01]  /*16f0*/  LDC.64 R2, c[0x0][0x398] ;  /* 0x0000e600ff027b82 */ /* 0x03fe220000000a00 */
[----:B------:R-:W-:Y:S01]  /*1700*/  IMAD.MOV.U32 R7, RZ, RZ, RZ ;  /* 0x000000ffff077224 */ /* 0x000fe200078e00ff */
[----:B0-----:R-:W-:-:S04]  /*1710*/  IADD3 R2, PT, PT, R3, 0x7, -R2 ;  /* 0x0000000703027810 */ /* 0x001fc80007ffe802 */
[----:B------:R-:W-:-:S04]  /*1720*/  SHF.R.S32.HI R3, RZ, 0x1f, R2 ;  /* 0x0000001fff037819 */ /* 0x000fc80000011402 */
[----:B------:R-:W-:-:S04]  /*1730*/  LEA.HI R0, R3, R2, RZ, 0x3 ;  /* 0x0000000203007211 */ /* 0x000fc800078f18ff */
[----:B------:R-:W-:-:S04]  /*1740*/  SHF.R.S32.HI R0, RZ, 0x3, R0 ;  /* 0x00000003ff007819 */ /* 0x000fc80000011400 */
[C---:B------:R-:W-:Y:S01]  /*1750*/  LOP3.LUT R9, R0.reuse, 0xffffff8, RZ, 0xc0, !PT ;  /* 0x0ffffff800097812 */ /* 0x040fe200078ec0ff */
[----:B------:R-:W-:-:S05]  /*1760*/  VIADD R8, R0, 0xffffffff ;  /* 0xffffffff00087836 */ /* 0x000fca0000000000 */
[----:B------:R-:W-:-:S13]  /*1770*/  ISETP.GE.U32.AND P0, PT, R8, 0x7, PT ;  /* 0x000000070800780c */ /* 0x000fda0003f06070 */
[----:B------:R-:W-:Y:S05]  /*1780*/  @!P0 BRA `(.L_x_151) ;  /* 0x00000004006c8947 */ /* 0x000fea0003800000 */
[----:B------:R-:W0:Y:S01]  /*1790*/  LDC.64 R2, c[0x0][0x380] ;  /* 0x0000e000ff027b82 */ /* 0x000e220000000a00 */
[----:B------:R-:W-:-:S07]  /*17a0*/  HFMA2 R11, -RZ, RZ, 0, 0 ;  /* 0x00000000ff0b7431 */ /* 0x000fce00000001ff */
.L_x_168:
[----:B------:R-:W-:Y:S01]  /*17b0*/  IMAD R29, R11, 0x400, R27 ;  /* 0x000004000b1d7824 */ /* 0x000fe200078e021b */
[----:B------:R-:W-:Y:S04]  /*17c0*/  BSSY.RECONVERGENT B1, `(.L_x_152) ;  /* 0x000000a000017945 */ /* 0x000fe80003800200 */
[----:B01234-:R-:W1:Y:S04]  /*17d0*/  LDS R4, [R29] ;  /* 0x000000001d047984 */ /* 0x01fe680000000800 */
[----:B------:R2:W3:Y:S04]  /*17e0*/  LDS R17, [R29+0x400] ;  /* 0x000400001d117984 */ /* 0x0004e80000000800 */
[----:B------:R2:W4:Y:S01]  /*17f0*/  LDS R15, [R29+0x800] ;  /* 0x000800001d0f7984 */ /* 0x0005220000000800 */
[----:B-1----:R-:W-:-:S13]  /*1800*/  ISETP.NE.AND P0, PT, R4, RZ, PT ;  /* 0x000000ff0400720c */ /* 0x002fda0003f05270 */
[----:B--234-:R-:W-:Y:S05]  /*1810*/  @!P0 BRA `(.L_x_153) ;  /* 0x0000000000108947 */ /* 0x01cfea0003800000 */
[----:B------:R-:W-:Y:S02]  /*1820*/  IMAD R7, R11, 0x100, R18 ;  /* 0x000001000b077824 */ /* 0x000fe400078e0212 */
[----:B------:R-:W-:Y:S02]  /*1830*/  IMAD.MOV.U32 R5, RZ, RZ, RZ ;  /* 0x000000ffff057224 */ /* 0x000fe400078e00ff */
[----:B0-----:R-:W-:-:S05]  /*1840*/  IMAD.WIDE.U32 R6, R7, 0x8, R2 ;  /* 0x0000000807067825 */ /* 0x001fca00078e0002 */
[----:B------:R1:W-:Y:S02]  /*1850*/  REDG.E.ADD.64.STRONG.GPU desc[UR18][R6.64], R4 ;  /* 0x000000040600798e */ /* 0x0003e4000c12e512 */
.L_x_153:
[----:B------:R-:W-:Y:S05]  /*1860*/  BSYNC.RECONVERGENT B1 ;  /* 0x0000000000017941 */ /* 0x000fea0003800200 */
.L_x_152:
[----:B------:R-:W2:Y:S01]  /*1870*/  LDS R10, [R29+0xc00] ;  /* 0x000c00001d0a7984 */ /* 0x000ea20000000800 */
[----:B------:R-:W-:Y:S01]  /*1880*/  ISETP.NE.AND P6, PT, R17, RZ, PT ;  /* 0x000000ff1100720c */ /* 0x000fe20003fc5270 */
[----:B------:R-:W-:Y:S01]  /*1890*/  BSSY.RECONVERGENT B1, `(.L_x_154) ;  /* 0x0000012000017945 */ /* 0x000fe20003800200 */
[----:B------:R-:W-:Y:S01]  /*18a0*/  ISETP.NE.AND P0, PT, R15, RZ, PT ;  /* 0x000000ff0f00720c */ /* 0x000fe20003f05270 */
[----:B------:R-:W3:Y:S04]  /*18b0*/  LDS R12, [R29+0x1000] ;  /* 0x001000001d0c7984 */ /* 0x000ee80000000800 */
[----:B------:R-:W4:Y:S04]  /*18c0*/  LDS R14, [R29+0x1400] ;  /* 0x001400001d0e7984 */ /* 0x000f280000000800 */
[----:B------:R-:W5:Y:S04]  /*18d0*/  LDS R16, [R29+0x1800] ;  /* 0x001800001d107984 */ /* 0x000f680000000800 */
[----:B------:R-:W0:Y:S01]  /*18e0*/  LDS R13, [R29+0x1c00] ;  /* 0x001c00001d0d7984 */ /* 0x000e220000000800 */
[----:B--2---:R-:W-:-:S02]  /*18f0*/  ISETP.NE.AND P1, PT, R10, RZ, PT ;  /* 0x000000ff0a00720c */ /* 0x004fc40003f25270 */
[----:B---3--:R-:W-:Y:S02]  /*1900*/  ISETP.NE.AND P2, PT, R12, RZ, PT ;  /* 0x000000ff0c00720c */ /* 0x008fe40003f45270 */
[----:B----4-:R-:W-:Y:S02]  /*1910*/  ISETP.NE.AND P3, PT, R14, RZ, PT ;  /* 0x000000ff0e00720c */ /* 0x010fe40003f65270 */
[----:B-----5:R-:W-:Y:S02]  /*1920*/  ISETP.NE.AND P4, PT, R16, RZ, PT ;  /* 0x000000ff1000720c */ /* 0x020fe40003f85270 */
[----:B0-----:R-:W-:Y:S01]  /*1930*/  ISETP.NE.AND P5, PT, R13, RZ, PT ;  /* 0x000000ff0d00720c */ /* 0x001fe20003fa5270 */
[----:B------:R-:W-:-:S12]  /*1940*/  @!P6 BRA `(.L_x_155) ;  /* 0x000000000018e947 */ /* 0x000fd80003800000 */
[----:B-1----:R-:W-:Y:S01]  /*1950*/  IMAD R7, R11, 0x100, R18 ;  /* 0x000001000b077824 */ /* 0x002fe200078e0212 */
[----:B------:R-:W-:Y:S01]  /*1960*/  MOV R5, RZ ;  /* 0x000000ff00057202 */ /* 0x000fe20000000f00 */
[----:B------:R-:W-:Y:S02]  /*1970*/  IMAD.MOV.U32 R4, RZ, RZ, R17 ;  /* 0x000000ffff047224 */ /* 0x000fe400078e0011 */
[----:B------:R-:W-:-:S04]  /*1980*/  VIADD R7, R7, 0x100 ;  /* 0x0000010007077836 */ /* 0x000fc80000000000 */
[----:B------:R-:W-:-:S05]  /*1990*/  IMAD.WIDE.U32 R6, R7, 0x8, R2 ;  /* 0x0000000807067825 */ /* 0x000fca00078e0002 */
[----:B------:R0:W-:Y:S02]  /*19a0*/  REDG.E.ADD.64.STRONG.GPU desc[UR18][R6.64], R4 ;  /* 0x000000040600798e */ /* 0x0001e4000c12e512 */
.L_x_155:
[----:B------:R-:W-:Y:S05]  /*19b0*/  BSYNC.RECONVERGENT B1 ;  /* 0x0000000000017941 */ /* 0x000fea0003800200 */
.L_x_154:
[----:B------:R-:W-:Y:S04]  /*19c0*/  BSSY.RECONVERGENT B1, `(.L_x_156) ;  /* 0x0000008000017945 */ /* 0x000fe80003800200 */
[----:B------:R-:W-:Y:S05]  /*19d0*/  @!P0 BRA `(.L_x_157) ;  /* 0x0000000000188947 */ /* 0x000fea0003800000 */
[----:B01----:R-:W-:Y:S02]  /*19e0*/  IMAD R5, R11, 0x100, R18 ;  /* 0x000001000b057824 */ /* 0x003fe400078e0212 */
[----:B------:R-:W-:Y:S02]  /*19f0*/  IMAD.MOV.U32 R6, RZ, RZ, R15 ;  /* 0x000000ffff067224 */ /* 0x000fe400078e000f */
[----:B------:R-:W-:Y:S02]  /*1a00*/  VIADD R5, R5, 0x200 ;  /* 0x0000020005057836 */ /* 0x000fe40000000000 */
[----:B------:R-:W-:Y:S02]  /*1a10*/  IMAD.MOV.U32 R7, RZ, RZ, RZ ;  /* 0x000000ffff077224 */ /* 0x000fe400078e00ff */
[----:B------:R-:W-:-:S05]  /*1a20*/  IMAD.WIDE.U32 R4, R5, 0x8, R2 ;  /* 0x0000000805047825 */ /* 0x000fca00078e0002 */
[----:B------:R2:W-:Y:S02]  /*1a30*/  REDG.E.ADD.64.STRONG.GPU desc[UR18][R4.64], R6 ;  /* 0x000000060400798e */ /* 0x0005e4000c12e512 */
.L_x_157:
[----:B------:R-:W-:Y:S05]  /*1a40*/  BSYNC.RECONVERGENT B1 ;  /* 0x0000000000017941 */ /* 0x000fea0003800200 */
.L_x_156:
[----:B------:R-:W-:Y:S04]  /*1a50*/  BSSY.RECONVERGENT B1, `(.L_x_158) ;  /* 0x0000008000017945 */ /* 0x000fe80003800200 */
[----:B------:R-:W-:Y:S05]  /*1a60*/  @!P1 BRA `(.L_x_159) ;  /* 0x0000000000189947 */ /* 0x000fea0003800000 */
[----:B012---:R-:W-:Y:S01]  /*1a70*/  IMAD R5, R11, 0x100, R18 ;  /* 0x000001000b057824 */ /* 0x007fe200078e0212 */
[----:B------:R-:W-:Y:S01]  /*1a80*/  MOV R6, R10 ;  /* 0x0000000a00067202 */ /* 0x000fe20000000f00 */
[----:B------:R-:W-:Y:S02]  /*1a90*/  IMAD.MOV.U32 R7, RZ, RZ, RZ ;  /* 0x000000ffff077224 */ /* 0x000fe400078e00ff */
[----:B------:R-:W-:-:S04]  /*1aa0*/  VIADD R5, R5, 0x300 ;  /* 0x0000030005057836 */ /* 0x000fc80000000000 */
[----:B------:R-:W-:-:S05]  /*1ab0*/  IMAD.WIDE.U32 R4, R5, 0x8, R2 ;  /* 0x0000000805047825 */ /* 0x000fca00078e0002 */
[----:B------:R3:W-:Y:S02]  /*1ac0*/  REDG.E.ADD.64.STRONG.GPU desc[UR18][R4.64], R6 ;  /* 0x000000060400798e */ /* 0x0007e4000c12e512 */
.L_x_159:
[----:B------:R-:W-:Y:S05]  /*1ad0*/  BSYNC.RECONVERGENT B1 ;  /* 0x0000000000017941 */ /* 0x000fea0003800200 */
.L_x_158:
[----:B------:R-:W-:Y:S04]  /*1ae0*/  BSSY.RECONVERGENT B1, `(.L_x_160) ;  /* 0x0000008000017945 */ /* 0x000fe80003800200 */
[----:B------:R-:W-:Y:S05]  /*1af0*/  @!P2 BRA `(.L_x_161) ;  /* 0x000000000018a947 */ /* 0x000fea0003800000 */
[----:B0123--:R-:W-:Y:S02]  /*1b00*/  IMAD R5, R11, 0x100, R18 ;  /* 0x000001000b057824 */ /* 0x00ffe400078e0212 */
[----:B------:R-:W-:Y:S02]  /*1b10*/  IMAD.MOV.U32 R6, RZ, RZ, R12 ;  /* 0x000000ffff067224 */ /* 0x000fe400078e000c */
[----:B------:R-:W-:Y:S02]  /*1b20*/  VIADD R5, R5, 0x400 ;  /* 0x0000040005057836 */ /* 0x000fe40000000000 */
[----:B------:R-:W-:Y:S02]  /*1b30*/  IMAD.MOV.U32 R7, RZ, RZ, RZ ;  /* 0x000000ffff077224 */ /* 0x000fe400078e00ff */
[----:B------:R-:W-:-:S05]  /*1b40*/  IMAD.WIDE.U32 R4, R5, 0x8, R2 ;  /* 0x0000000805047825 */ /* 0x000fca00078e0002 */
[----:B------:R4:W-:Y:S02]  /*1b50*/  REDG.E.ADD.64.STRONG.GPU desc[UR18][R4.64], R6 ;  /* 0x000000060400798e */ /* 0x0009e4000c12e512 */
.L_x_161:
[----:B------:R-:W-:Y:S05]  /*1b60*/  BSYNC.RECONVERGENT B1 ;  /* 0x0000000000017941 */ /* 0x000fea0003800200 */
.L_x_160:
[----:B------:R-:W-:Y:S04]  /*1b70*/  BSSY.RECONVERGENT B1, `(.L_x_162) ;  /* 0x0000007000017945 */ /* 0x000fe80003800200 */
[----:B------:R-:W-:Y:S05]  /*1b80*/  @!P3 BRA `(.L_x_163) ;  /* 0x000000000014b947 */ /* 0x000fea0003800000 */
[----:B01234-:R-:W-:Y:S02]  /*1b90*/  IMAD R5, R11, 0x100, R18 ;  /* 0x000001000b057824 */ /* 0x01ffe400078e0212 */
[----:B------:R-:W-:-:S03]  /*1ba0*/  IMAD.MOV.U32 R15, RZ, RZ, RZ ;  /* 0x000000ffff0f7224 */ /* 0x000fc600078e00ff */
[----:B------:R-:W-:-:S05]  /*1bb0*/  IADD3 R5, PT, PT, R5, 0x500, RZ ;  /* 0x0000050005057810 */ /* 0x000fca0007ffe0ff */
[----:B------:R-:W-:-:S05]  /*1bc0*/  IMAD.WIDE.U32 R4, R5, 0x8, R2 ;  /* 0x0000000805047825 */ /* 0x000fca00078e0002 */
[----:B------:R0:W-:Y:S02]  /*1bd0*/  REDG.E.ADD.64.STRONG.GPU desc[UR18][R4.64], R14 ;  /* 0x0000000e0400798e */ /* 0x0001e4000c12e512 */
.L_x_163:
[----:B------:R-:W-:Y:S05]  /*1be0*/  BSYNC.RECONVERGENT B1 ;  /* 0x0000000000017941 */ /* 0x000fea0003800200 */
.L_x_162:
[----:B------:R-:W-:Y:S04]  /*1bf0*/  BSSY.RECONVERGENT B1, `(.L_x_164) ;  /* 0x0000007000017945 */ /* 0x000fe80003800200 */
[----:B------:R-:W-:Y:S05]  /*1c00*/  @!P4 BRA `(.L_x_165) ;  /* 0x000000000014c947 */ /* 0x000fea0003800000 */
[----:B01234-:R-:W-:Y:S02]  /*1c10*/  IMAD R5, R11, 0x100, R18 ;  /* 0x000001000b057824 */ /* 0x01ffe400078e0212 */
[----:B------:R-:W-:Y:S02]  /*1c20*/  IMAD.MOV.U32 R17, RZ, RZ, RZ ;  /* 0x000000ffff117224 */ /* 0x000fe400078e00ff */
[----:B------:R-:W-:-:S04]  /*1c30*/  VIADD R5, R5, 0x600 ;  /* 0x0000060005057836 */ /* 0x000fc80000000000 */
[----:B------:R-:W-:-:S05]  /*1c40*/  IMAD.WIDE.U32 R4, R5, 0x8, R2 ;  /* 0x0000000805047825 */ /* 0x000fca00078e0002 */
[----:B------:R0:W-:Y:S02]  /*1c50*/  REDG.E.ADD.64.STRONG.GPU desc[UR18][R4.64], R16 ;  /* 0x000000100400798e */ /* 0x0001e4000c12e512 */
.L_x_165:
[----:B------:R-:W-:Y:S05]  /*1c60*/  BSYNC.RECONVERGENT B1 ;  /* 0x0000000000017941 */ /* 0x000fea0003800200 */
.L_x_164:
[----:B------:R-:W-:Y:S04]  /*1c70*/  BSSY.RECONVERGENT B1, `(.L_x_166) ;  /* 0x0000008000017945 */ /* 0x000fe80003800200 */
[----:B------:R-:W-:Y:S05]  /*1c80*/  @!P5 BRA `(.L_x_167) ;  /* 0x000000000018d947 */ /* 0x000fea0003800000 */
[----:B01234-:R-:W-:Y:S01]  /*1c90*/  IMAD R5, R11, 0x100, R18 ;  /* 0x000001000b057824 */ /* 0x01ffe200078e0212 */
[----:B------:R-:W-:Y:S01]  /*1ca0*/  MOV R6, R13 ;  /* 0x0000000d00067202 */ /* 0x000fe20000000f00 */
[----:B------:R-:W-:Y:S02]  /*1cb0*/  IMAD.MOV.U32 R7, RZ, RZ, RZ ;  /* 0x000000ffff077224 */ /* 0x000fe400078e00ff */
[----:B------:R-:W-:-:S04]  /*1cc0*/  VIADD R5, R5, 0x700 ;  /* 0x0000070005057836 */ /* 0x000fc80000000000 */
[----:B------:R-:W-:-:S05]  /*1cd0*/  IMAD.WIDE.U32 R4, R5, 0x8, R2 ;  /* 0x0000000805047825 */ /* 0x000fca00078e0002 */
[----:B------:R0:W-:Y:S02]  /*1ce0*/  REDG.E.ADD.64.STRONG.GPU desc[UR18][R4.64], R6 ;  /* 0x000000060400798e */ /* 0x0001e4000c12e512 */
.L_x_167:
[----:B------:R-:W-:Y:S05]  /*1cf0*/  BSYNC.RECONVERGENT B1 ;  /* 0x0000000000017941 */ /* 0x000fea0003800200 */
.L_x_166:
[----:B------:R-:W-:-:S05]  /*1d00*/  VIADD R11, R11, 0x8 ;  /* 0x000000080b0b7836 */ /* 0x000fca0000000000 */
[----:B------:R-:W-:-:S13]  /*1d10*/  ISETP.NE.AND P0, PT, R11, R9, PT ;  /* 0x000000090b00720c */ /* 0x000fda0003f05270 */
[----:B------:R-:W-:Y:S05]  /*1d20*/  @P0 BRA `(.L_x_168) ;  /* 0xfffffff800a00947 */ /* 0x000fea000383ffff */
[----:B01234-:R-:W-:-:S07]  /*1d30*/  IMAD.MOV.U32 R7, RZ, RZ, R9 ;  /* 0x000000ffff077224 */ /* 0x01ffce00078e0009 */
.L_x_151:
[----:B------:R-:W-:Y:S01]  /*1d40*/  UISETP.NE.AND UP0, UPT, UR20, URZ, UPT ;  /* 0x000000ff1400728c */ /* 0x000fe2000bf05270 */
[----:B------:R-:W-:Y:S01]  /*1d50*/  IMAD.U32 R2, RZ, RZ, UR9 ;  /* 0x00000009ff027e24 */ /* 0x000fe2000f8e00ff */
[----:B------:R-:W-:Y:S01]  /*1d60*/  LOP3.LUT R11, R0, 0x1, RZ, 0xc0, !PT ;  /* 0x00000001000b7812 */ /* 0x000fe200078ec0ff */
[----:B------:R-:W-:-:S03]  /*1d70*/  IMAD.U32 R10, RZ, RZ, UR20 ;  /* 0x00000014ff0a7e24 */ /* 0x000fc6000f8e00ff */
[----:B------:R-:W-:Y:S01]  /*1d80*/  IADD3 R0, PT, PT, R2, -0x1, RZ ;  /* 0xffffffff02007810 */ /* 0x000fe20007ffe0ff */
[----:B------:R-:W-:Y:S02]  /*1d90*/  VIADD R10, R10, 0xffffffff ;  /* 0xffffffff0a0a7836 */ /* 0x000fe40000000000 */
[----:B------:R-:W-:Y:S05]  /*1da0*/  BRA.U !UP0, `(.L_x_169) ;  /* 0x00000005086c7547 */ /* 0x000fea000b800000 */
[----:B------:R-:W-:-:S13]  /*1db0*/  ISETP.GE.U32.AND P0, PT, R10, 0x3, PT ;  /* 0x000000030a00780c */ /* 0x000fda0003f06070 */
[----:B------:R-:W-:Y:S05]  /*1dc0*/  @!P0 BRA `(.L_x_170) ;  /* 0x0000000000bc8947 */ /* 0x000fea0003800000 */
[----:B------:R-:W-:Y:S01]  /*1dd0*/  IMAD R2, R7, 0x400, R27 ;  /* 0x0000040007027824 */ /* 0x000fe200078e021b */
[----:B------:R-:W-:Y:S04]  /*1de0*/  BSSY.RECONVERGENT B1, `(.L_x_171) ;  /* 0x0000010000017945 */ /* 0x000fe80003800200 */
[----:B------:R-:W0:Y:S04]  /*1df0*/  LDS R13, [R2] ;  /* 0x00000000020d7984 */ /* 0x000e280000000800 */
[----:B------:R-:W1:Y:S04]  /*1e00*/  LDS R14, [R2+0x400] ;  /* 0x00040000020e7984 */ /* 0x000e680000000800 */
[----:B------:R-:W2:Y:S04]  /*1e10*/  LDS R6, [R2+0x800] ;  /* 0x0008000002067984 */ /* 0x000ea80000000800 */
[----:B------:R-:W3:Y:S01]  /*1e20*/  LDS R12, [R2+0xc00] ;  /* 0x000c0000020c7984 */ /* 0x000ee20000000800 */
[----:B0-----:R-:W-:-:S02]  /*1e30*/  ISETP.NE.AND P0, PT, R13, RZ, PT ;  /* 0x000000ff0d00720c */ /* 0x001fc40003f05270 */
[----:B-1----:R-:W-:Y:S02]  /*1e40*/  ISETP.NE.AND P1, PT, R14, RZ, PT ;  /* 0x000000ff0e00720c */ /* 0x002fe40003f25270 */
[----:B--2---:R-:W-:Y:S02]  /*1e50*/  ISETP.NE.AND P2, PT, R6, RZ, PT ;  /* 0x000000ff0600720c */ /* 0x004fe40003f45270 */
[----:B---3--:R-:W-:-:S07]  /*1e60*/  ISETP.NE.AND P3, PT, R12, RZ, PT ;  /* 0x000000ff0c00720c */ /* 0x008fce0003f65270 */
[----:B------:R-:W-:Y:S06]  /*1e70*/  @!P0 BRA `(.L_x_172) ;  /* 0x0000000000188947 */ /* 0x000fec0003800000 */
[----:B------:R-:W0:Y:S01]  /*1e80*/  LDC.64 R4, c[0x0][0x380] ;  /* 0x0000e000ff047b82 */ /* 0x000e220000000a00 */
[----:B------:R-:W-:Y:S02]  /*1e90*/  IMAD R3, R7, 0x100, R18 ;  /* 0x0000010007037824 */ /* 0x000fe400078e0212 */
[----:B------:R-:W-:Y:S02]  /*1ea0*/  IMAD.MOV.U32 R2, RZ, RZ, R13 ;  /* 0x000000ffff027224 */ /* 0x000fe400078e000d */
[----:B0-----:R-:W-:-:S04]  /*1eb0*/  IMAD.WIDE.U32 R4, R3, 0x8, R4 ;  /* 0x0000000803047825 */ /* 0x001fc800078e0004 */
[----:B------:R-:W-:-:S05]  /*1ec0*/  IMAD.MOV.U32 R3, RZ, RZ, RZ ;  /* 0x000000ffff037224 */ /* 0x000fca00078e00ff */
[----:B------:R0:W-:Y:S02]  /*1ed0*/  REDG.E.ADD.64.STRONG.GPU desc[UR18][R4.64], R2 ;  /* 0x000000020400798e */ /* 0x0001e4000c12e512 */
.L_x_172:
[----:B------:R-:W-:Y:S05]  /*1ee0*/  BSYNC.RECONVERGENT B1 ;  /* 0x0000000000017941 */ /* 0x000fea0003800200 */
.L_x_171:
[----:B------:R-:W-:Y:S04]  /*1ef0*/  BSSY.RECONVERGENT B1, `(.L_x_173) ;  /* 0x0000008000017945 */ /* 0x000fe80003800200 */
[----:B------:R-:W-:Y:S05]  /*1f00*/  @!P1 BRA `(.L_x_174) ;  /* 0x0000000000189947 */ /* 0x000fea0003800000 */
[----:B0-----:R-:W0:Y:S01]  /*1f10*/  LDC.64 R2, c[0x0][0x380] ;  /* 0x0000e000ff027b82 */ /* 0x001e220000000a00 */
[----:B------:R-:W-:Y:S02]  /*1f20*/  IMAD R5, R7, 0x100, R18 ;  /* 0x0000010007057824 */ /* 0x000fe400078e0212 */
[----:B------:R-:W-:Y:S02]  /*1f30*/  HFMA2 R15, -RZ, RZ, 0, 0 ;  /* 0x00000000ff0f7431 */ /* 0x000fe400000001ff */
[----:B------:R-:W-:-:S04]  /*1f40*/  VIADD R5, R5, 0x100 ;  /* 0x0000010005057836 */ /* 0x000fc80000000000 */
[----:B0-----:R-:W-:-:S05]  /*1f50*/  IMAD.WIDE.U32 R2, R5, 0x8, R2 ;  /* 0x0000000805027825 */ /* 0x001fca00078e0002 */
[----:B------:R1:W-:Y:S02]  /*1f60*/  REDG.E.ADD.64.STRONG.GPU desc[UR18][R2.64], R14 ;  /* 0x0000000e0200798e */ /* 0x0003e4000c12e512 */
.L_x_174:
[----:B------:R-:W-:Y:S05]  /*1f70*/  BSYNC.RECONVERGENT B1 ;  /* 0x0000000000017941 */ /* 0x000fea0003800200 */
.L_x_173:
[----:B------:R-:W-:Y:S04]  /*1f80*/  BSSY.RECONVERGENT B1, `(.L_x_175) ;  /* 0x0000009000017945 */ /* 0x000fe80003800200 */
[----:B------:R-:W-:Y:S05]  /*1f90*/  @!P2 BRA `(.L_x_176) ;  /* 0x00000000001ca947 */ /* 0x000fea0003800000 */
[----:B01----:R-:W0:Y:S01]  /*1fa0*/  LDC.64 R2, c[0x0][0x380] ;  /* 0x0000e000ff027b82 */ /* 0x003e220000000a00 */
[----:B------:R-:W-:Y:S02]  /*1fb0*/  IMAD R5, R7, 0x100, R18 ;  /* 0x0000010007057824 */ /* 0x000fe400078e0212 */
[----:B------:R-:W-:Y:S02]  /*1fc0*/  IMAD.MOV.U32 R4, RZ, RZ, R6 ;  /* 0x000000ffff047224 */ /* 0x000fe400078e0006 */
[----:B------:R-:W-:-:S04]  /*1fd0*/  VIADD R5, R5, 0x200 ;  /* 0x0000020005057836 */ /* 0x000fc80000000000 */
[----:B0-----:R-:W-:-:S04]  /*1fe0*/  IMAD.WIDE.U32 R2, R5, 0x8, R2 ;  /* 0x0000000805027825 */ /* 0x001fc800078e0002 */
[----:B------:R-:W-:-:S05]  /*1ff0*/  IMAD.MOV.U32 R5, RZ, RZ, RZ ;  /* 0x000000ffff057224 */ /* 0x000fca00078e00ff */
[----:B------:R2:W-:Y:S02]  /*2000*/  REDG.E.ADD.64.STRONG.GPU desc[UR18][R2.64], R4 ;  /* 0x000000040200798e */ /* 0x0005e4000c12e512 */
.L_x_176:
[----:B------:R-:W-:Y:S05]  /*2010*/  BSYNC.RECONVERGENT B1 ;  /* 0x0000000000017941 */ /* 0x000fea0003800200 */
.L_x_175:
[----:B------:R-:W-:Y:S04]  /*2020*/  BSSY.RECONVERGENT B1, `(.L_x_177) ;  /* 0x0000008000017945 */ /* 0x000fe80003800200 */
[----:B------:R-:W-:Y:S05]  /*2030*/  @!P3 BRA `(.L_x_178) ;  /* 0x000000000018b947 */ /* 0x000fea0003800000 */
[----:B012---:R-:W0:Y:S01]  /*2040*/  LDC.64 R2, c[0x0][0x380] ;  /* 0x0000e000ff027b82 */ /* 0x007e220000000a00 */
[----:B------:R-:W-:Y:S01]  /*2050*/  IMAD R5, R7, 0x100, R18 ;  /* 0x0000010007057824 */ /* 0x000fe200078e0212 */
[----:B------:R-:W-:-:S03]  /*2060*/  MOV R13, RZ ;  /* 0x000000ff000d7202 */ /* 0x000fc60000000f00 */
[----:B------:R-:W-:-:S04]  /*2070*/  VIADD R5, R5, 0x300 ;  /* 0x0000030005057836 */ /* 0x000fc80000000000 */
[----:B0-----:R-:W-:-:S05]  /*2080*/  IMAD.WIDE.U32 R2, R5, 0x8, R2 ;  /* 0x0000000805027825 */ /* 0x001fca00078e0002 */
[----:B------:R3:W-:Y:S02]  /*2090*/  REDG.E.ADD.64.STRONG.GPU desc[UR18][R2.64], R12 ;  /* 0x0000000c0200798e */ /* 0x0007e4000c12e512 */
.L_x_178:
[----:B------:R-:W-:Y:S05]  /*20a0*/  BSYNC.RECONVERGENT B1 ;  /* 0x0000000000017941 */ /* 0x000fea0003800200 */
.L_x_177:
[----:B------:R-:W-:-:S07]  /*20b0*/  VIADD R7, R7, 0x4 ;  /* 0x0000000407077836 */ /* 0x000fce0000000000 */
.L_x_170:
[----:B------:R-:W-:Y:S01]  /*20c0*/  UISETP.NE.AND UP0, UPT, UR9, URZ, UPT ;  /* 0x000000ff0900728c */ /* 0x000fe2000bf05270 */
[----:B------:R-:W-:Y:S08]  /*20d0*/  BSSY.RECONVERGENT B1, `(.L_x_169) ;  /* 0x0000028000017945 */ /* 0x000ff00003800200 */
[----:B------:R-:W-:Y:S05]  /*20e0*/  BRA.U !UP0, `(.L_x_179) ;  /* 0x0000000108987547 */ /* 0x000fea000b800000 */
[----:B------:R-:W-:-:S13]  /*20f0*/  ISETP.NE.AND P0, PT, R0, RZ, PT ;  /* 0x000000ff0000720c */ /* 0x000fda0003f05270 */
[----:B------:R-:W-:Y:S05]  /*2100*/  @!P0 BRA `(.L_x_180) ;  /* 0x0000000000608947 */ /* 0x000fea0003800000 */
[----:B0123--:R-:W-:Y:S01]  /*2110*/  IMAD R2, R7, 0x400, R27 ;  /* 0x0000040007027824 */ /* 0x00ffe200078e021b */
[----:B------:R-:W-:Y:S04]  /*2120*/  BSSY.RECONVERGENT B2, `(.L_x_181) ;  /* 0x000000b000027945 */ /* 0x000fe80003800200 */
[----:B------:R-:W0:Y:S04]  /*2130*/  LDS R4, [R2] ;  /* 0x0000000002047984 */ /* 0x000e280000000800 */
[----:B------:R-:W1:Y:S01]  /*2140*/  LDS R6, [R2+0x400] ;  /* 0x0004000002067984 */ /* 0x000e620000000800 */
[----:B0-----:R-:W-:-:S02]  /*2150*/  ISETP.NE.AND P0, PT, R4, RZ, PT ;  /* 0x000000ff0400720c */ /* 0x001fc40003f05270 */
[----:B-1----:R-:W-:-:S11]  /*2160*/  ISETP.NE.AND P1, PT, R6, RZ, PT ;  /* 0x000000ff0600720c */ /* 0x002fd60003f25270 */
[----:B------:R-:W-:Y:S05]  /*2170*/  @!P0 BRA `(.L_x_182) ;  /* 0x0000000000148947 */ /* 0x000fea0003800000 */
[----:B------:R-:W0:Y:S01]  /*2180*/  LDC.64 R2, c[0x0][0x380] ;  /* 0x0000e000ff027b82 */ /* 0x000e220000000a00 */
[----:B------:R-:W-:-:S04]  /*2190*/  IMAD R5, R7, 0x100, R18 ;  /* 0x0000010007057824 */ /* 0x000fc800078e0212 */
[----:B0-----:R-:W-:-:S04]  /*21a0*/  IMAD.WIDE.U32 R2, R5, 0x8, R2 ;  /* 0x0000000805027825 */ /* 0x001fc800078e0002 */
[----:B------:R-:W-:-:S05]  /*21b0*/  IMAD.MOV.U32 R5, RZ, RZ, RZ ;  /* 0x000000ffff057224 */ /* 0x000fca00078e00ff */
[----:B------:R0:W-:Y:S02]  /*21c0*/  REDG.E.ADD.64.STRONG.GPU desc[UR18][R2.64], R4 ;  /* 0x000000040200798e */ /* 0x0001e4000c12e512 */
.L_x_182:
[----:B------:R-:W-:Y:S05]  /*21d0*/  BSYNC.RECONVERGENT B2 ;  /* 0x0000000000027941 */ /* 0x000fea0003800200 */
.L_x_181:
[----:B------:R-:W-:Y:S04]  /*21e0*/  BSSY.RECONVERGENT B2, `(.L_x_183) ;  /* 0x0000009000027945 */ /* 0x000fe80003800200 */
[----:B------:R-:W-:Y:S05]  /*21f0*/  @!P1 BRA `(.L_x_184) ;  /* 0x00000000001c9947 */ /* 0x000fea0003800000 */
[----:B0-----:R-:W0:Y:S01]  /*2200*/  LDC.64 R2, c[0x0][0x380] ;  /* 0x0000e000ff027b82 */ /* 0x001e220000000a00 */
[----:B------:R-:W-:-:S05]  /*2210*/  IMAD R4, R7, 0x100, R18 ;  /* 0x0000010007047824 */ /* 0x000fca00078e0212 */
[----:B------:R-:W-:Y:S01]  /*2220*/  IADD3 R5, PT, PT, R4, 0x100, RZ ;  /* 0x0000010004057810 */ /* 0x000fe20007ffe0ff */
[----:B------:R-:W-:-:S04]  /*2230*/  IMAD.MOV.U32 R4, RZ, RZ, R6 ;  /* 0x000000ffff047224 */ /* 0x000fc800078e0006 */
[----:B0-----:R-:W-:-:S04]  /*2240*/  IMAD.WIDE.U32 R2, R5, 0x8, R2 ;  /* 0x0000000805027825 */ /* 0x001fc800078e0002 */
[----:B------:R-:W-:-:S05]  /*2250*/  IMAD.MOV.U32 R5, RZ, RZ, RZ ;  /* 0x000000ffff057224 */ /* 0x000fca00078e00ff */
[----:B------:R1:W-:Y:S02]  /*2260*/  REDG.E.ADD.64.STRONG.GPU desc[UR18][R2.64], R4 ;  /* 0x000000040200798e */ /* 0x0003e4000c12e512 */
.L_x_184:
[----:B------:R-:W-:Y:S05]  /*2270*/  BSYNC.RECONVERGENT B2 ;  /* 0x0000000000027941 */ /* 0x000fea0003800200 */
.L_x_183:
[----:B------:R-:W-:-:S07]  /*2280*/  VIADD R7, R7, 0x2 ;  /* 0x0000000207077836 */ /* 0x000fce0000000000 */
.L_x_180:
[----:B------:R-:W-:-:S13]  /*2290*/  ISETP.NE.AND P0, PT, R11, RZ, PT ;  /* 0x000000ff0b00720c */ /* 0x000fda0003f05270 */
[----:B------:R-:W-:Y:S05]  /*22a0*/  @!P0 BRA `(.L_x_179) ;  /* 0x0000000000288947 */ /* 0x000fea0003800000 */
[----:B0123--:R-:W-:-:S05]  /*22b0*/  IMAD R2, R7, 0x400, R27 ;  /* 0x0000040007027824 */ /* 0x00ffca00078e021b */
[----:B------:R-:W0:Y:S02]  /*22c0*/  LDS R6, [R2] ;  /* 0x0000000002067984 */ /* 0x000e240000000800 */
[----:B0-----:R-:W-:-:S13]  /*22d0*/  ISETP.NE.AND P0, PT, R6, RZ, PT ;  /* 0x000000ff0600720c */ /* 0x001fda0003f05270 */
[----:B------:R-:W-:Y:S05]  /*22e0*/  @!P0 BRA `(.L_x_179) ;  /* 0x0000000000188947 */ /* 0x000fea0003800000 */
[----:B------:R-:W0:Y:S01]  /*22f0*/  LDC.64 R2, c[0x0][0x380] ;  /* 0x0000e000ff027b82 */ /* 0x000e220000000a00 */
[----:B------:R-:W-:-:S04]  /*2300*/  IMAD R5, R7, 0x100, R18 ;  /* 0x0000010007057824 */ /* 0x000fc800078e0212 */
[----:B0-----:R-:W-:Y:S01]  /*2310*/  IMAD.WIDE.U32 R4, R5, 0x8, R2 ;  /* 0x0000000805047825 */ /* 0x001fe200078e0002 */
[----:B------:R-:W-:-:S03]  /*2320*/  MOV R2, R6 ;  /* 0x0000000600027202 */ /* 0x000fc60000000f00 */
[----:B------:R-:W-:-:S05]  /*2330*/  IMAD.MOV.U32 R3, RZ, RZ, RZ ;  /* 0x000000ffff037224 */ /* 0x000fca00078e00ff */
[----:B------:R4:W-:Y:S02]  /*2340*/  REDG.E.ADD.64.STRONG.GPU desc[UR18][R4.64], R2 ;  /* 0x000000020400798e */ /* 0x0009e4000c12e512 */
.L_x_179:
[----:B------:R-:W-:Y:S05]  /*2350*/  BSYNC.RECONVERGENT B1 ;  /* 0x0000000000017941 */ /* 0x000fea0003800200 */
.L_x_169:
[----:B------:R-:W-:-:S13]  /*2360*/  ISETP.GT.U32.AND P0, PT, R18, 0x7f, PT ;  /* 0x0000007f1200780c */ /* 0x000fda0003f04070 */
[----:B------:R-:W-:Y:S05]  /*2370*/  @P0 BRA `(.L_x_150) ;  /* 0x00000008008c0947 */ /* 0x000fea0003800000 */
[----:B------:R-:W-:Y:S01]  /*2380*/  ISETP.GE.U32.AND P0, PT, R8, 0x7, PT ;  /* 0x000000070800780c */ /* 0x000fe20003f06070 */
[----:B------:R-:W-:-:S12]  /*2390*/  IMAD.MOV.U32 R7, RZ, RZ, RZ ;  /* 0x000000ffff077224 */ /* 0x000fd800078e00ff */
[----:B------:R-:W-:Y:S05]  /*23a0*/  @!P0 BRA `(.L_x_185) ;  /* 0x0000000400148947 */ /* 0x000fea0003800000 */
[----:B01234-:R-:W0:Y:S01]  /*23b0*/  LDC.64 R2, c[0x0][0x380] ;  /* 0x0000e000ff027b82 */ /* 0x01fe220000000a00 */
[----:B------:R-:W-:-:S07]  /*23c0*/  IMAD.MOV.U32 R8, RZ, RZ, RZ ;  /* 0x000000ffff087224 */ /* 0x000fce00078e00ff */
.L_x_202:
[C---:B------:R-:W-:Y:S01]  /*23d0*/  IMAD R29, R8.reuse, 0x400, R27 ;  /* 0x00000400081d7824 */ /* 0x040fe200078e021b */
[----:B------:R-:W-:Y:S01]  /*23e0*/  BSSY.RECONVERGENT B1, `(.L_x_186) ;  /* 0x000000c000017945 */ /* 0x000fe20003800200 */
[----:B01234-:R-:W-:-:S03]  /*23f0*/  IMAD R5, R8, 0x100, R18 ;  /* 0x0000010008057824 */ /* 0x01ffc600078e0212 */
[----:B------:R-:W1:Y:S01]  /*2400*/  LDS R6, [R29+0x200] ;  /* 0x000200001d067984 */ /* 0x000e620000000800 */
[----:B0-----:R-:W-:-:S03]  /*2410*/  IMAD.WIDE.U32 R4, R5, 0x8, R2 ;  /* 0x0000000805047825 */ /* 0x001fc600078e0002 */
[----:B------:R-:W0:Y:S04]  /*2420*/  LDS R12, [R29+0x600] ;  /* 0x000600001d0c7984 */ /* 0x000e280000000800 */
[----:B------:R2:W3:Y:S04]  /*2430*/  LDS R17, [R29+0xa00] ;  /* 0x000a00001d117984 */ /* 0x0004e80000000800 */
[----:B------:R2:W4:Y:S01]  /*2440*/  LDS R13, [R29+0xe00] ;  /* 0x000e00001d0d7984 */ /* 0x0005220000000800 */
[----:B-1----:R-:W-:Y:S02]  /*2450*/  ISETP.NE.AND P0, PT, R6, RZ, PT ;  /* 0x000000ff0600720c */ /* 0x002fe40003f05270 */
[----:B0-----:R-:W-:-:S11]  /*2460*/  ISETP.NE.AND P1, PT, R12, RZ, PT ;  /* 0x000000ff0c00720c */ /* 0x001fd60003f25270 */
[----:B--234-:R-:W-:Y:S05]  /*2470*/  @!P0 BRA `(.L_x_187) ;  /* 0x0000000000088947 */ /* 0x01cfea0003800000 */
[----:B------:R-:W-:-:S05]  /*2480*/  HFMA2 R7, -RZ, RZ, 0, 0 ;  /* 0x00000000ff077431 */ /* 0x000fca00000001ff */
[----:B------:R0:W-:Y:S02]  /*2490*/  REDG.E.ADD.64.STRONG.GPU desc[UR18][R4.64+0x400], R6 ;  /* 0x000400060400798e */ /* 0x0001e4000c12e512 */
.L_x_187:
[----:B------:R-:W-:Y:S05]  /*24a0*/  BSYNC.RECONVERGENT B1 ;  /* 0x0000000000017941 */ /* 0x000fea0003800200 */
.L_x_186:
[----:B------:R-:W-:Y:S04]  /*24b0*/  BSSY.RECONVERGENT B1, `(.L_x_188) ;  /* 0x0000005000017945 */ /* 0x000fe80003800200 */
[----:B------:R-:W-:Y:S05]  /*24c0*/  @!P1 BRA `(.L_x_189) ;  /* 0x00000000000c9947 */ /* 0x000fea0003800000 */
[----:B0-----:R-:W-:Y:S02]  /*24d0*/  IMAD.MOV.U32 R6, RZ, RZ, R12 ;  /* 0x000000ffff067224 */ /* 0x001fe400078e000c */
[----:B------:R-:W-:-:S05]  /*24e0*/  IMAD.MOV.U32 R7, RZ, RZ, RZ ;  /* 0x000000ffff077224 */ /* 0x000fca00078e00ff */
[----:B------:R1:W-:Y:S02]  /*24f0*/  REDG.E.ADD.64.STRONG.GPU desc[UR18][R4.64+0xc00], R6 ;  /* 0x000c00060400798e */ /* 0x0003e4000c12e512 */
.L_x_189:
[----:B------:R-:W-:Y:S05]  /*2500*/  BSYNC.RECONVERGENT B1 ;  /* 0x0000000000017941 */ /* 0x000fea0003800200 */
.L_x_188:
[----:B------:R-:W2:Y:S01]  /*2510*/  LDS R15, [R29+0x1200] ;  /* 0x001200001d0f7984 */ /* 0x000ea20000000800 */
[----:B------:R-:W-:Y:S01]  /*2520*/  ISETP.NE.AND P6, PT, R17, RZ, PT ;  /* 0x000000ff1100720c */ /* 0x000fe20003fc5270 */
[----:B------:R-:W-:Y:S01]  /*2530*/  VIADD R8, R8, 0x8 ;  /* 0x0000000808087836 */ /* 0x000fe20000000000 */
[----:B------:R-:W-:Y:S01]  /*2540*/  BSSY.RECONVERGENT B1, `(.L_x_190) ;  /* 0x000000e000017945 */ /* 0x000fe20003800200 */
[----:B------:R-:W3:Y:S01]  /*2550*/  LDS R12, [R29+0x1600] ;  /* 0x001600001d0c7984 */ /* 0x000ee20000000800 */
[----:B------:R-:W-:Y:S02]  /*2560*/  ISETP.NE.AND P1, PT, R13, RZ, PT ;  /* 0x000000ff0d00720c */ /* 0x000fe40003f25270 */
[----:B------:R-:W-:Y:S01]  /*2570*/  ISETP.NE.AND P0, PT, R8, R9, PT ;  /* 0x000000090800720c */ /* 0x000fe20003f05270 */
[----:B------:R-:W4:Y:S04]  /*2580*/  LDS R14, [R29+0x1a00] ;  /* 0x001a00001d0e7984 */ /* 0x000f280000000800 */
[----:B------:R-:W5:Y:S01]  /*2590*/  LDS R16, [R29+0x1e00] ;  /* 0x001e00001d107984 */ /* 0x000f620000000800 */
[----:B--2---:R-:W-:-:S02]  /*25a0*/  ISETP.NE.AND P2, PT, R15, RZ, PT ;  /* 0x000000ff0f00720c */ /* 0x004fc40003f45270 */
[----:B---3--:R-:W-:Y:S02]  /*25b0*/  ISETP.NE.AND P3, PT, R12, RZ, PT ;  /* 0x000000ff0c00720c */ /* 0x008fe40003f65270 */
[----:B----4-:R-:W-:Y:S02]  /*25c0*/  ISETP.NE.AND P4, PT, R14, RZ, PT ;  /* 0x000000ff0e00720c */ /* 0x010fe40003f85270 */
[----:B-----5:R-:W-:Y:S01]  /*25d0*/  ISETP.NE.AND P5, PT, R16, RZ, PT ;  /* 0x000000ff1000720c */ /* 0x020fe20003fa5270 */
[----:B------:R-:W-:-:S12]  /*25e0*/  @!P6 BRA `(.L_x_191) ;  /* 0x00000000000ce947 */ /* 0x000fd80003800000 */
[----:B01----:R-:W-:Y:S02]  /*25f0*/  IMAD.MOV.U32 R6, RZ, RZ, R17 ;  /* 0x000000ffff067224 */ /* 0x003fe400078e0011 */
[----:B------:R-:W-:-:S05]  /*2600*/  IMAD.MOV.U32 R7, RZ, RZ, RZ ;  /* 0x000000ffff077224 */ /* 0x000fca00078e00ff */
[----:B------:R2:W-:Y:S02]  /*2610*/  REDG.E.ADD.64.STRONG.GPU desc[UR18][R4.64+0x1400], R6 ;  /* 0x001400060400798e */ /* 0x0005e4000c12e512 */
.L_x_191:
[----:B------:R-:W-:Y:S05]  /*2620*/  BSYNC.RECONVERGENT B1 ;  /* 0x0000000000017941 */ /* 0x000fea0003800200 */
.L_x_190:
[----:B------:R-:W-:Y:S04]  /*2630*/  BSSY.RECONVERGENT B1, `(.L_x_192) ;  /* 0x0000005000017945 */ /* 0x000fe80003800200 */
[----:B------:R-:W-:Y:S05]  /*2640*/  @!P1 BRA `(.L_x_193) ;  /* 0x00000000000c9947 */ /* 0x000fea0003800000 */
[----:B012---:R-:W-:Y:S01]  /*2650*/  MOV R6, R13 ;  /* 0x0000000d00067202 */ /* 0x007fe20000000f00 */
[----:B------:R-:W-:-:S05]  /*2660*/  IMAD.MOV.U32 R7, RZ, RZ, RZ ;  /* 0x000000ffff077224 */ /* 0x000fca00078e00ff */
[----:B------:R3:W-:Y:S02]  /*2670*/  REDG.E.ADD.64.STRONG.GPU desc[UR18][R4.64+0x1c00], R6 ;  /* 0x001c00060400798e */ /* 0x0007e4000c12e512 */
.L_x_193:
[----:B------:R-:W-:Y:S05]  /*2680*/  BSYNC.RECONVERGENT B1 ;  /* 0x0000000000017941 */ /* 0x000fea0003800200 */
.L_x_192:
[----:B------:R-:W-:Y:S04]  /*2690*/  BSSY.RECONVERGENT B1, `(.L_x_194) ;  /* 0x0000005000017945 */ /* 0x000fe80003800200 */
[----:B------:R-:W-:Y:S05]  /*26a0*/  @!P2 BRA `(.L_x_195) ;  /* 0x00000000000ca947 */ /* 0x000fea0003800000 */
[----:B0123--:R-:W-:Y:S02]  /*26b0*/  IMAD.MOV.U32 R6, RZ, RZ, R15 ;  /* 0x000000ffff067224 */ /* 0x00ffe400078e000f */
[----:B------:R-:W-:-:S05]  /*26c0*/  IMAD.MOV.U32 R7, RZ, RZ, RZ ;  /* 0x000000ffff077224 */ /* 0x000fca00078e00ff */
[----:B------:R4:W-:Y:S02]  /*26d0*/  REDG.E.ADD.64.STRONG.GPU desc[UR18][R4.64+0x2400], R6 ;  /* 0x002400060400798e */ /* 0x0009e4000c12e512 */
.L_x_195:
[----:B------:R-:W-:Y:S05]  /*26e0*/  BSYNC.RECONVERGENT B1 ;  /* 0x0000000000017941 */ /* 0x000fea0003800200 */
.L_x_194:
[----:B------:R-:W-:Y:S04]  /*26f0*/  BSSY.RECONVERGENT B1, `(.L_x_196) ;  /* 0x0000004000017945 */ /* 0x000fe80003800200 */
[----:B------:R-:W-:Y:S05]  /*2700*/  @!P3 BRA `(.L_x_197) ;  /* 0x000000000008b947 */ /* 0x000fea0003800000 */
[----:B------:R-:W-:-:S05]  /*2710*/  IMAD.MOV.U32 R13, RZ, RZ, RZ ;  /* 0x000000ffff0d7224 */ /* 0x000fca00078e00ff */
[----:B------:R0:W-:Y:S02]  /*2720*/  REDG.E.ADD.64.STRONG.GPU desc[UR18][R4.64+0x2c00], R12 ;  /* 0x002c000c0400798e */ /* 0x0001e4000c12e512 */
.L_x_197:
[----:B------:R-:W-:Y:S05]  /*2730*/  BSYNC.RECONVERGENT B1 ;  /* 0x0000000000017941 */ /* 0x000fea0003800200 */
.L_x_196:
[----:B------:R-:W-:Y:S04]  /*2740*/  BSSY.RECONVERGENT B1, `(.L_x_198) ;  /* 0x0000004000017945 */ /* 0x000fe80003800200 */
[----:B------:R-:W-:Y:S05]  /*2750*/  @!P4 BRA `(.L_x_199) ;  /* 0x000000000008c947 */ /* 0x000fea0003800000 */
[----:B------:R-:W-:-:S05]  /*2760*/  IMAD.MOV.U32 R15, RZ, RZ, RZ ;  /* 0x000000ffff0f7224 */ /* 0x000fca00078e00ff */
[----:B------:R0:W-:Y:S02]  /*2770*/  REDG.E.ADD.64.STRONG.GPU desc[UR18][R4.64+0x3400], R14 ;  /* 0x0034000e0400798e */ /* 0x0001e4000c12e512 */
.L_x_199:
[----:B------:R-:W-:Y:S05]  /*2780*/  BSYNC.RECONVERGENT B1 ;  /* 0x0000000000017941 */ /* 0x000fea0003800200 */
.L_x_198:
[----:B------:R-:W-:Y:S04]  /*2790*/  BSSY.RECONVERGENT B1, `(.L_x_200) ;  /* 0x0000004000017945 */ /* 0x000fe80003800200 */
[----:B------:R-:W-:Y:S05]  /*27a0*/  @!P5 BRA `(.L_x_201) ;  /* 0x000000000008d947 */ /* 0x000fea0003800000 */
[----:B------:R-:W-:-:S05]  /*27b0*/  HFMA2 R17, -RZ, RZ, 0, 0 ;  /* 0x00000000ff117431 */ /* 0x000fca00000001ff */
[----:B------:R0:W-:Y:S02]  /*27c0*/  REDG.E.ADD.64.STRONG.GPU desc[UR18][R4.64+0x3c00], R16 ;  /* 0x003c00100400798e */ /* 0x0001e4000c12e512 */
.L_x_201:
[----:B------:R-:W-:Y:S05]  /*27d0*/  BSYNC.RECONVERGENT B1 ;  /* 0x0000000000017941 */ /* 0x000fea0003800200 */
.L_x_200:
[----:B------:R-:W-:Y:S05]  /*27e0*/  @P0 BRA `(.L_x_202) ;  /* 0xfffffff800f80947 */ /* 0x000fea000383ffff */
[----:B01234-:R-:W-:-:S07]  /*27f0*/  IMAD.MOV.U32 R7, RZ, RZ, R9 ;  /* 0x000000ffff077224 */ /* 0x01ffce00078e0009 */
.L_x_185:
[----:B------:R-:W-:-:S09]  /*2800*/  UISETP.NE.AND UP0, UPT, UR20, URZ, UPT ;  /* 0x000000ff1400728c */ /* 0x000fd2000bf05270 */
[----:B------:R-:W-:Y:S05]  /*2810*/  BRA.U !UP0, `(.L_x_150) ;  /* 0x0000000508647547 */ /* 0x000fea000b800000 */
[----:B------:R-:W-:-:S13]  /*2820*/  ISETP.GE.U32.AND P0, PT, R10, 0x3, PT ;  /* 0x000000030a00780c */ /* 0x000fda0003f06070 */
[----:B------:R-:W-:Y:S05]  /*2830*/  @!P0 BRA `(.L_x_203) ;  /* 0x0000000000c08947 */ /* 0x000fea0003800000 */
[----:B01234-:R-:W-:Y:S01]  /*2840*/  IMAD R2, R7, 0x400, R27 ;  /* 0x0000040007027824 */ /* 0x01ffe200078e021b */
[----:B------:R-:W-:Y:S04]  /*2850*/  BSSY.RECONVERGENT B1, `(.L_x_204) ;  /* 0x0000010000017945 */ /* 0x000fe80003800200 */
[----:B------:R-:W0:Y:S04]  /*2860*/  LDS R10, [R2+0x200] ;  /* 0x00020000020a7984 */ /* 0x000e280000000800 */
        /* <DEDUP_REMOVED lines=14> */
.L_x_205:
[----:B------:R-:W-:Y:S05]  /*2950*/  BSYNC.RECONVERGENT B1 ;  /* 0x0000000000017941 */ /* 0x000fea0003800200 */
.L_x_204:
[----:B------:R-:W-:Y:S04]  /*2960*/  BSSY.RECONVERGENT B1, `(.L_x_206) ;  /* 0x0000009000017945 */ /* 0x000fe80003800200 */
[----:B------:R-:W-:Y:S05]  /*2970*/  @!P1 BRA `(.L_x_207) ;  /* 0x00000000001c9947 */ /* 0x000fea0003800000 */
[----:B0-----:R-:W0:Y:S01]  /*2980*/  LDC.64 R4, c[0x0][0x380] ;  /* 0x0000e000ff047b82 */ /* 0x001e220000000a00 */
[----:B------:R-:W-:Y:S01]  /*2990*/  LEA R3, R7, R18, 0x8 ;  /* 0x0000001207037211 */ /* 0x000fe200078e40ff */
[----:B------:R-:W-:-:S04]  /*29a0*/  IMAD.MOV.U32 R2, RZ, RZ, R9 ;  /* 0x000000ffff027224 */ /* 0x000fc800078e0009 */
[----:B------:R-:W-:-:S04]  /*29b0*/  VIADD R3, R3, 0x100 ;  /* 0x0000010003037836 */ /* 0x000fc80000000000 */
[----:B0-----:R-:W-:-:S04]  /*29c0*/  IMAD.WIDE.U32 R4, R3, 0x8, R4 ;  /* 0x0000000803047825 */ /* 0x001fc800078e0004 */
[----:B------:R-:W-:-:S05]  /*29d0*/  IMAD.MOV.U32 R3, RZ, RZ, RZ ;  /* 0x000000ffff037224 */ /* 0x000fca00078e00ff */
[----:B------:R1:W-:Y:S02]  /*29e0*/  REDG.E.ADD.64.STRONG.GPU desc[UR18][R4.64+0x400], R2 ;  /* 0x000400020400798e */ /* 0x0003e4000c12e512 */
.L_x_207:
[----:B------:R-:W-:Y:S05]  /*29f0*/  BSYNC.RECONVERGENT B1 ;  /* 0x0000000000017941 */ /* 0x000fea0003800200 */
.L_x_206:
[----:B------:R-:W-:Y:S04]  /*2a00*/  BSSY.RECONVERGENT B1, `(.L_x_208) ;  /* 0x0000009000017945 */ /* 0x000fe80003800200 */
[----:B------:R-:W-:Y:S05]  /*2a10*/  @!P2 BRA `(.L_x_209) ;  /* 0x00000000001ca947 */ /* 0x000fea0003800000 */
[----:B01----:R-:W0:Y:S01]  /*2a20*/  LDC.64 R2, c[0x0][0x380] ;  /* 0x0000e000ff027b82 */ /* 0x003e220000000a00 */
[----:B------:R-:W-:Y:S01]  /*2a30*/  IMAD R5, R7, 0x100, R18 ;  /* 0x0000010007057824 */ /* 0x000fe200078e0212 */
[----:B------:R-:W-:-:S03]  /*2a40*/  MOV R4, R6 ;  /* 0x0000000600047202 */ /* 0x000fc60000000f00 */
[----:B------:R-:W-:-:S04]  /*2a50*/  VIADD R5, R5, 0x200 ;  /* 0x0000020005057836 */ /* 0x000fc80000000000 */
[----:B0-----:R-:W-:-:S04]  /*2a60*/  IMAD.WIDE.U32 R2, R5, 0x8, R2 ;  /* 0x0000000805027825 */ /* 0x001fc800078e0002 */
[----:B------:R-:W-:-:S05]  /*2a70*/  IMAD.MOV.U32 R5, RZ, RZ, RZ ;  /* 0x000000ffff057224 */ /* 0x000fca00078e00ff */
[----:B------:R2:W-:Y:S02]  /*2a80*/  REDG.E.ADD.64.STRONG.GPU desc[UR18][R2.64+0x400], R4 ;  /* 0x000400040200798e */ /* 0x0005e4000c12e512 */
.L_x_209:
[----:B------:R-:W-:Y:S05]  /*2a90*/  BSYNC.RECONVERGENT B1 ;  /* 0x0000000000017941 */ /* 0x000fea0003800200 */
.L_x_208:
[----:B------:R-:W-:Y:S04]  /*2aa0*/  BSSY.RECONVERGENT B1, `(.L_x_210) ;  /* 0x0000008000017945 */ /* 0x000fe80003800200 */
[----:B------:R-:W-:Y:S05]  /*2ab0*/  @!P3 BRA `(.L_x_211) ;  /* 0x000000000018b947 */ /* 0x000fea0003800000 */
[----:B012---:R-:W0:Y:S01]  /*2ac0*/  LDC.64 R2, c[0x0][0x380] ;  /* 0x0000e000ff027b82 */ /* 0x007e220000000a00 */
[----:B------:R-:W-:Y:S02]  /*2ad0*/  IMAD R5, R7, 0x100, R18 ;  /* 0x0000010007057824 */ /* 0x000fe400078e0212 */
[----:B------:R-:W-:Y:S02]  /*2ae0*/  IMAD.MOV.U32 R9, RZ, RZ, RZ ;  /* 0x000000ffff097224 */ /* 0x000fe400078e00ff */
[----:B------:R-:W-:-:S04]  /*2af0*/  VIADD R5, R5, 0x300 ;  /* 0x0000030005057836 */ /* 0x000fc80000000000 */
[----:B0-----:R-:W-:-:S05]  /*2b00*/  IMAD.WIDE.U32 R2, R5, 0x8, R2 ;  /* 0x0000000805027825 */ /* 0x001fca00078e0002 */
[----:B------:R3:W-:Y:S02]  /*2b10*/  REDG.E.ADD.64.STRONG.GPU desc[UR18][R2.64+0x400], R8 ;  /* 0x000400080200798e */ /* 0x0007e4000c12e512 */
.L_x_211:
[----:B------:R-:W-:Y:S05]  /*2b20*/  BSYNC.RECONVERGENT B1 ;  /* 0x0000000000017941 */ /* 0x000fea0003800200 */
.L_x_210:
[----:B------:R-:W-:-:S07]  /*2b30*/  VIADD R7, R7, 0x4 ;  /* 0x0000000407077836 */ /* 0x000fce0000000000 */
.L_x_203:
[----:B------:R-:W-:-:S09]  /*2b40*/  UISETP.NE.AND UP0, UPT, UR9, URZ, UPT ;  /* 0x000000ff0900728c */ /* 0x000fd2000bf05270 */
[----:B------:R-:W-:Y:S05]  /*2b50*/  BRA.U !UP0, `(.L_x_150) ;  /* 0x0000000108947547 */ /* 0x000fea000b800000 */
[----:B------:R-:W-:-:S13]  /*2b60*/  ISETP.NE.AND P0, PT, R0, RZ, PT ;  /* 0x000000ff0000720c */ /* 0x000fda0003f05270 */
[----:B------:R-:W-:Y:S05]  /*2b70*/  @!P0 BRA `(.L_x_212) ;  /* 0x0000000000608947 */ /* 0x000fea0003800000 */
[----:B01234-:R-:W-:Y:S01]  /*2b80*/  LEA R2, R7, R27, 0xa ;  /* 0x0000001b07027211 */ /* 0x01ffe200078e50ff */
[----:B------:R-:W-:Y:S04]  /*2b90*/  BSSY.RECONVERGENT B1, `(.L_x_213) ;  /* 0x000000b000017945 */ /* 0x000fe80003800200 */
[----:B------:R-:W0:Y:S04]  /*2ba0*/  LDS R4, [R2+0x200] ;  /* 0x0002000002047984 */ /* 0x000e280000000800 */
        /* <DEDUP_REMOVED lines=9> */
.L_x_214:
[----:B------:R-:W-:Y:S05]  /*2c40*/  BSYNC.RECONVERGENT B1 ;  /* 0x0000000000017941 */ /* 0x000fea0003800200 */
.L_x_213:
[----:B------:R-:W-:Y:S04]  /*2c50*/  BSSY.RECONVERGENT B1, `(.L_x_215) ;  /* 0x0000009000017945 */ /* 0x000fe80003800200 */
[----:B------:R-:W-:Y:S05]  /*2c60*/  @!P1 BRA `(.L_x_216) ;  /* 0x00000000001c9947 */ /* 0x000fea0003800000 */
[----:B0-----:R-:W0:Y:S01]  /*2c70*/  LDC.64 R2, c[0x0][0x380] ;  /* 0x0000e000ff027b82 */ /* 0x001e220000000a00 */
[----:B------:R-:W-:-:S04]  /*2c80*/  IMAD R4, R7, 0x100, R18 ;  /* 0x0000010007047824 */ /* 0x000fc800078e0212 */
[----:B------:R-:W-:Y:S02]  /*2c90*/  VIADD R5, R4, 0x100 ;  /* 0x0000010004057836 */ /* 0x000fe40000000000 */
[----:B------:R-:W-:Y:S02]  /*2ca0*/  IMAD.MOV.U32 R4, RZ, RZ, R0 ;  /* 0x000000ffff047224 */ /* 0x000fe400078e0000 */
[----:B0-----:R-:W-:-:S04]  /*2cb0*/  IMAD.WIDE.U32 R2, R5, 0x8, R2 ;  /* 0x0000000805027825 */ /* 0x001fc800078e0002 */
[----:B------:R-:W-:-:S05]  /*2cc0*/  HFMA2 R5, -RZ, RZ, 0, 0 ;  /* 0x00000000ff057431 */ /* 0x000fca00000001ff */
[----:B------:R1:W-:Y:S02]  /*2cd0*/  REDG.E.ADD.64.STRONG.GPU desc[UR18][R2.64+0x400], R4 ;  /* 0x000400040200798e */ /* 0x0003e4000c12e512 */
.L_x_216:
[----:B------:R-:W-:Y:S05]  /*2ce0*/  BSYNC.RECONVERGENT B1 ;  /* 0x0000000000017941 */ /* 0x000fea0003800200 */
.L_x_215:
[----:B------:R-:W-:-:S07]  /*2cf0*/  VIADD R7, R7, 0x2 ;  /* 0x0000000207077836 */ /* 0x000fce0000000000 */
.L_x_212:
[----:B------:R-:W-:-:S13]  /*2d00*/  ISETP.NE.AND P0, PT, R11, RZ, PT ;  /* 0x000000ff0b00720c */ /* 0x000fda0003f05270 */
[----:B------:R-:W-:Y:S05]  /*2d10*/  @!P0 BRA `(.L_x_150) ;  /* 0x0000000000248947 */ /* 0x000fea0003800000 */
[----:B------:R-:W-:-:S05]  /*2d20*/  IMAD R0, R7, 0x400, R27 ;  /* 0x0000040007007824 */ /* 0x000fca00078e021b */
[----:B012-4-:R-:W0:Y:S02]  /*2d30*/  LDS R4, [R0+0x200] ;  /* 0x0002000000047984 */ /* 0x017e240000000800 */
[----:B0-----:R-:W-:-:S13]  /*2d40*/  ISETP.NE.AND P0, PT, R4, RZ, PT ;  /* 0x000000ff0400720c */ /* 0x001fda0003f05270 */
[----:B------:R-:W-:Y:S05]  /*2d50*/  @!P0 BRA `(.L_x_150) ;  /* 0x0000000000148947 */ /* 0x000fea0003800000 */
[----:B---3--:R-:W0:Y:S01]  /*2d60*/  LDC.64 R2, c[0x0][0x380] ;  /* 0x0000e000ff027b82 */ /* 0x008e220000000a00 */
[----:B------:R-:W-:Y:S02]  /*2d70*/  IMAD R7, R7, 0x100, R18 ;  /* 0x0000010007077824 */ /* 0x000fe400078e0212 */
[----:B------:R-:W-:Y:S02]  /*2d80*/  IMAD.MOV.U32 R5, RZ, RZ, RZ ;  /* 0x000000ffff057224 */ /* 0x000fe400078e00ff */
[----:B0-----:R-:W-:-:S05]  /*2d90*/  IMAD.WIDE.U32 R2, R7, 0x8, R2 ;  /* 0x0000000807027825 */ /* 0x001fca00078e0002 */
[----:B------:R0:W-:Y:S02]  /*2da0*/  REDG.E.ADD.64.STRONG.GPU desc[UR18][R2.64+0x400], R4 ;  /* 0x000400040200798e */ /* 0x0001e4000c12e512 */
.L_x_150:
[----:B------:R-:W-:Y:S05]  /*2db0*/  BSYNC.RECONVERGENT B0 ;  /* 0x0000000000007941 */ /* 0x000fea0003800200 */
.L_x_149:
[----:B------:R-:W1:Y:S01]  /*2dc0*/  LDCU.64 UR4, c[0x0][0x390] ;  /* 0x00007200ff0477ac */ /* 0x000e620008000a00 */
[----:B------:R-:W-:-:S04]  /*2dd0*/  UIADD3 UR6, UP1, UPT, UR6, 0x1, URZ ;  /* 0x0000000106067890 */ /* 0x000fc8000ff3e0ff */
[----:B------:R-:W-:Y:S02]  /*2de0*/  UIADD3.X UR7, UPT, UPT, URZ, UR7, URZ, UP1, !UPT ;  /* 0x00000007ff077290 */ /* 0x000fe40008ffe4ff */
[----:B-1----:R-:W-:-:S04]  /*2df0*/  UIADD3 UR10, UP0, UPT, UR4, -0x1, URZ ;  /* 0xffffffff040a7890 */ /* 0x002fc8000ff1e0ff */
[----:B------:R-:W-:-:S04]  /*2e00*/  UIADD3.X UR11, UPT, UPT, UR5, -0x1, URZ, UP0, !UPT ;  /* 0xffffffff050b7890 */ /* 0x000fc800087fe4ff */
[----:B------:R-:W-:-:S04]  /*2e10*/  USHF.R.U64 UR10, UR10, 0x1e, UR11 ;  /* 0x0000001e0a0a7899 */ /* 0x000fc8000800120b */
[----:B------:R-:W-:-:S04]  /*2e20*/  UIADD3 UR10, UP0, UPT, UR10, 0x1, URZ ;  /* 0x000000010a0a7890 */ /* 0x000fc8000ff1e0ff */
[----:B------:R-:W-:Y:S02]  /*2e30*/  ULEA.HI.X UR11, UR11, URZ, URZ, 0x2, UP0 ;  /* 0x000000ff0b0b7291 */ /* 0x000fe400080f14ff */
[----:B------:R-:W-:-:S04]  /*2e40*/  UISETP.LT.U32.AND UP0, UPT, UR10, UR4, UPT ;  /* 0x000000040a00728c */ /* 0x000fc8000bf01070 */
[----:B------:R-:W-:-:S04]  /*2e50*/  UISETP.LT.U32.AND.EX UP0, UPT, UR11, UR5, UPT, UP0 ;  /* 0x000000050b00728c */ /* 0x000fc8000bf01100 */
[----:B------:R-:W-:Y:S02]  /*2e60*/  USEL UR4, UR10, UR4, UP0 ;  /* 0x000000040a047287 */ /* 0x000fe40008000000 */
[----:B------:R-:W-:Y:S02]  /*2e70*/  USEL UR5, UR11, UR5, UP0 ;  /* 0x000000050b057287 */ /* 0x000fe40008000000 */
[----:B------:R-:W-:-:S04]  /*2e80*/  UISETP.NE.U32.AND UP0, UPT, UR6, UR4, UPT ;  /* 0x000000040600728c */ /* 0x000fc8000bf05070 */
[----:B------:R-:W-:Y:S01]  /*2e90*/  UISETP.NE.AND.EX UP0, UPT, UR7, UR5, UPT, UP0 ;  /* 0x000000050700728c */ /* 0x000fe2000bf05300 */
[----:B------:R-:W-:Y:S08]  /*2ea0*/  BAR.SYNC.DEFER_BLOCKING 0x0 ;  /* 0x0000000000007b1d */ /* 0x000ff00000010000 */
[----:B------:R-:W-:Y:S05]  /*2eb0*/  BRA.U UP0, `(.L_x_217) ;  /* 0xffffffd100dc7547 */ /* 0x000fea000b83ffff */
[----:B------:R-:W-:Y:S05]  /*2ec0*/  EXIT ;  /* 0x000000000000794d */ /* 0x000fea0003800000 */
.L_x_218:
        /* <DEDUP_REMOVED lines=11> */
.L_x_261:


//--------------------- .text._ZN3cub18CUB_300001_SM_10006detail10radix_sort31DeviceRadixSortSingleTileKernelINS1_5radix10policy_hubIjNS0_8NullTypeEyE10Policy1000ELNS0_9SortOrderE0EjS6_yNS1_21identity_decomposer_tEEEvPKT1_PSB_PKT2_PSF_T3_iiT4_ --------------------------
	.section	.text._ZN3cub18CUB_300001_SM_10006detail10radix_sort31DeviceRadixSortSingleTileKernelINS1_5radix10policy_hubIjNS0_8NullTypeEyE10Policy1000ELNS0_9SortOrderE0EjS6_yNS1_21identity_decomposer_tEEEvPKT1_PSB_PKT2_PSF_T3_iiT4_,"ax",@progbits
	.align	128
        .global         _ZN3cub18CUB_300001_SM_10006detail10radix_sort31DeviceRadixSortSingleTileKernelINS1_5radix10policy_hubIjNS0_8NullTypeEyE10Policy1000ELNS0_9SortOrderE0EjS6_yNS1_21identity_decomposer_tEEEvPKT1_PSB_PKT2_PSF_T3_iiT4_
        .type           _ZN3cub18CUB_300001_SM_10006detail10radix_sort31DeviceRadixSortSingleTileKernelINS1_5radix10policy_hubIjNS0_8NullTypeEyE10Policy1000ELNS0_9SortOrderE0EjS6_yNS1_21identity_decomposer_tEEEvPKT1_PSB_PKT2_PSF_T3_iiT4_,@function
        .size           _ZN3cub18CUB_300001_SM_10006detail10radix_sort31DeviceRadixSortSingleTileKernelINS1_5radix10policy_hubIjNS0_8NullTypeEyE10Policy1000ELNS0_9SortOrderE0EjS6_yNS1_21identity_decomposer_tEEEvPKT1_PSB_PKT2_PSF_T3_iiT4_,(.L_x_262 - _ZN3cub18CUB_300001_SM_10006detail10radix_sort31DeviceRadixSortSingleTileKernelINS1_5radix10policy_hubIjNS0_8NullTypeEyE10Policy1000ELNS0_9SortOrderE0EjS6_yNS1_21identity_decomposer_tEEEvPKT1_PSB_PKT2_PSF_T3_iiT4_)
        .other          _ZN3cub18CUB_300001_SM_10006detail10radix_sort31DeviceRadixSortSingleTileKernelINS1_5radix10policy_hubIjNS0_8NullTypeEyE10Policy1000ELNS0_9SortOrderE0EjS6_yNS1_21identity_decomposer_tEEEvPKT1_PSB_PKT2_PSF_T3_iiT4_,@"STO_CUDA_ENTRY STV_DEFAULT"
_ZN3cub18CUB_300001_SM_10006detail10radix_sort31DeviceRadixSortSingleTileKernelINS1_5radix10policy_hubIjNS0_8NullTypeEyE10Policy1000ELNS0_9SortOrderE0EjS6_yNS1_21identity_decomposer_tEEEvPKT1_PSB_PKT2_PSF_T3_iiT4_:
.text._ZN3cub18CUB_300001_SM_10006detail10radix_sort31DeviceRadixSortSingleTileKernelINS1_5radix10policy_hubIjNS0_8NullTypeEyE10Policy1000ELNS0_9SortOrderE0EjS6_yNS1_21identity_decomposer_tEEEvPKT1_PSB_PKT2_PSF_T3_iiT4_:
[----:B------:R-:W-:Y:S01]  /*0000*/  LDC R1, c[0x0][0x37c] ;  /* 0x0000df00ff017b82 */ /* 0x000fe20000000800 */
[----:B------:R-:W0:Y:S01]  /*0010*/  S2R R0, SR_TID.X ;  /* 0x0000000000007919 */ /* 0x000e220000002100 */
[----:B------:R-:W1:Y:S06]  /*0020*/  LDCU UR4, c[0x0][0x3a0] ;  /* 0x00007400ff0477ac */ /* 0x000e6c0008000800 */
[----:B------:R-:W2:Y:S01]  /*0030*/  LDC.64 R4, c[0x0][0x380] ;  /* 0x0000e000ff047b82 */ /* 0x000ea20000000a00 */
[----:B------:R-:W-:Y:S01]  /*0040*/  IMAD.MOV.U32 R12, RZ, RZ, -0x1 ;  /* 0xffffffffff0c7424 */ /* 0x000fe200078e00ff */
[----:B------:R-:W3:Y:S01]  /*0050*/  LDCU.64 UR10, c[0x0][0x358] ;  /* 0x00006b00ff0a77ac */ /* 0x000ee20008000a00 */
[----:B------:R-:W-:-:S02]  /*0060*/  IMAD.MOV.U32 R13, RZ, RZ, -0x1 ;  /* 0xffffffffff0d7424 */ /* 0x000fc400078e00ff */
[----:B------:R-:W-:Y:S02]  /*0070*/  IMAD.MOV.U32 R15, RZ, RZ, -0x1 ;  /* 0xffffffffff0f7424 */ /* 0x000fe400078e00ff */
[----:B------:R-:W-:Y:S02]  /*0080*/  IMAD.MOV.U32 R14, RZ, RZ, -0x1 ;  /* 0xffffffffff0e7424 */ /* 0x000fe400078e00ff */
[----:B------:R-:W-:Y:S02]  /*0090*/  IMAD.MOV.U32 R16, RZ, RZ, -0x1 ;  /* 0xffffffffff107424 */ /* 0x000fe400078e00ff */
[----:B------:R-:W-:Y:S02]  /*00a0*/  IMAD.MOV.U32 R17, RZ, RZ, -0x1 ;  /* 0xffffffffff117424 */ /* 0x000fe400078e00ff */
[----:B------:R-:W-:Y:S02]  /*00b0*/  IMAD.MOV.U32 R18, RZ, RZ, -0x1 ;  /* 0xffffffffff127424 */ /* 0x000fe400078e00ff */
[----:B------:R-:W-:-:S02]  /*00c0*/  IMAD.MOV.U32 R19, RZ, RZ, -0x1 ;  /* 0xffffffffff137424 */ /* 0x000fc400078e00ff */
[----:B------:R-:W-:Y:S02]  /*00d0*/  IMAD.MOV.U32 R20, RZ, RZ, -0x1 ;  /* 0xffffffffff147424 */ /* 0x000fe400078e00ff */
[----:B------:R-:W-:Y:S01]  /*00e0*/  IMAD.MOV.U32 R21, RZ, RZ, -0x1 ;  /* 0xffffffffff157424 */ /* 0x000fe200078e00ff */
[----:B------:R-:W4:Y:S01]  /*00f0*/  S2UR UR5, SR_CgaCtaId ;  /* 0x00000000000579c3 */ /* 0x000f220000008800 */
[----:B------:R-:W-:Y:S02]  /*0100*/  IMAD.MOV.U32 R22, RZ, RZ, -0x1 ;  /* 0xffffffffff167424 */ /* 0x000fe400078e00ff */
[----:B------:R-:W-:Y:S02]  /*0110*/  IMAD.MOV.U32 R23, RZ, RZ, -0x1 ;  /* 0xffffffffff177424 */ /* 0x000fe400078e00ff */
[----:B------:R-:W-:Y:S02]  /*0120*/  IMAD.MOV.U32 R24, RZ, RZ, -0x1 ;  /* 0xffffffffff187424 */ /* 0x000fe400078e00ff */
[----:B------:R-:W-:-:S02]  /*0130*/  IMAD.MOV.U32 R25, RZ, RZ, -0x1 ;  /* 0xffffffffff197424 */ /* 0x000fc400078e00ff */
[----:B------:R-:W-:Y:S02]  /*0140*/  IMAD.MOV.U32 R26, RZ, RZ, -0x1 ;  /* 0xffffffffff1a7424 */ /* 0x000fe400078e00ff */
[----:B------:R-:W-:Y:S02]  /*0150*/  IMAD.MOV.U32 R27, RZ, RZ, -0x1 ;  /* 0xffffffffff1b7424 */ /* 0x000fe400078e00ff */
[----:B------:R-:W-:Y:S01]  /*0160*/  IMAD.MOV.U32 R28, RZ, RZ, -0x1 ;  /* 0xffffffffff1c7424 */ /* 0x000fe200078e00ff */
[----:B------:R-:W4:Y:S01]  /*0170*/  S2R R29, SR_LANEID ;  /* 0x00000000001d7919 */ /* 0x000f220000000000 */
[----:B0-----:R-:W-:Y:S01]  /*0180*/  IMAD R7, R0, 0x13, RZ ;  /* 0x0000001300077824 */ /* 0x001fe200078e02ff */
[----:B------:R-:W0:Y:S03]  /*0190*/  LDCU.64 UR6, c[0x0][0x3a8] ;  /* 0x00007500ff0677ac */ /* 0x000e260008000a00 */
[C---:B------:R-:W-:Y:S01]  /*01a0*/  VIADD R2, R7.reuse, 0x1 ;  /* 0x0000000107027836 */ /* 0x040fe20000000000 */
[C---:B-1----:R-:W-:Y:S01]  /*01b0*/  ISETP.GE.AND P1, PT, R7.reuse, UR4, PT ;  /* 0x0000000407007c0c */ /* 0x042fe2000bf26270 */
[C---:B------:R-:W-:Y:S01]  /*01c0*/  VIADD R3, R7.reuse, 0x2 ;  /* 0x0000000207037836 */ /* 0x040fe20000000000 */
[----:B------:R-:W1:Y:S01]  /*01d0*/  LDCU UR9, c[0x0][0x3ac] ;  /* 0x00007580ff0977ac */ /* 0x000e620008000800 */
[C---:B------:R-:W-:Y:S01]  /*01e0*/  VIADD R6, R7.reuse, 0x5 ;  /* 0x0000000507067836 */ /* 0x040fe20000000000 */
[----:B------:R-:W-:Y:S01]  /*01f0*/  ISETP.GE.AND P2, PT, R2, UR4, PT ;  /* 0x0000000402007c0c */ /* 0x000fe2000bf46270 */
[----:B------:R-:W-:Y:S01]  /*0200*/  VIADD R2, R7, 0x3 ;  /* 0x0000000307027836 */ /* 0x000fe20000000000 */
[----:B------:R-:W-:Y:S01]  /*0210*/  ISETP.GE.AND P3, PT, R3, UR4, PT ;  /* 0x0000000403007c0c */ /* 0x000fe2000bf66270 */
[----:B--2---:R-:W-:Y:S01]  /*0220*/  IMAD.WIDE.U32 R4, R7, 0x4, R4 ;  /* 0x0000000407047825 */ /* 0x004fe200078e0004 */
[----:B------:R-:W-:-:S02]  /*0230*/  ISETP.GE.AND P6, PT, R6, UR4, PT ;  /* 0x0000000406007c0c */ /* 0x000fc4000bfc6270 */
[----:B------:R-:W-:Y:S01]  /*0240*/  ISETP.GE.AND P4, PT, R2, UR4, PT ;  /* 0x0000000402007c0c */ /* 0x000fe2000bf86270 */
[----:B------:R-:W-:Y:S02]  /*0250*/  IMAD.MOV.U32 R2, RZ, RZ, -0x1 ;  /* 0xffffffffff027424 */ /* 0x000fe400078e00ff */
[C---:B------:R-:W-:Y:S02]  /*0260*/  VIADD R6, R7.reuse, 0x7 ;  /* 0x0000000707067836 */ /* 0x040fe40000000000 */
[C---:B------:R-:W-:Y:S02]  /*0270*/  VIADD R3, R7.reuse, 0x4 ;  /* 0x0000000407037836 */ /* 0x040fe40000000000 */
[----:B---3--:R2:W5:Y:S01]  /*0280*/  @!P1 LDG.E R2, desc[UR10][R4.64] ;  /* 0x0000000a04029981 */ /* 0x008562000c1e1900 */
[----:B------:R-:W-:Y:S01]  /*0290*/  ISETP.GE.AND P1, PT, R6, UR4, PT ;  /* 0x0000000406007c0c */ /* 0x000fe2000bf26270 */
[----:B------:R-:W-:Y:S01]  /*02a0*/  VIADD R6, R7, 0x9 ;  /* 0x0000000907067836 */ /* 0x000fe20000000000 */
[----:B------:R-:W-:Y:S01]  /*02b0*/  ISETP.GE.AND P5, PT, R3, UR4, PT ;  /* 0x0000000403007c0c */ /* 0x000fe2000bfa6270 */
[C---:B------:R-:W-:Y:S01]  /*02c0*/  VIADD R8, R7.reuse, 0x6 ;  /* 0x0000000607087836 */ /* 0x040fe20000000000 */
[----:B------:R2:W5:Y:S01]  /*02d0*/  @!P3 LDG.E R12, desc[UR10][R4.64+0x8] ;  /* 0x0000080a040cb981 */ /* 0x000562000c1e1900 */
[----:B------:R-:W-:Y:S01]  /*02e0*/  IMAD.MOV.U32 R3, RZ, RZ, -0x1 ;  /* 0xffffffffff037424 */ /* 0x000fe200078e00ff */
[----:B------:R-:W-:Y:S01]  /*02f0*/  ISETP.GE.AND P3, PT, R6, UR4, PT ;  /* 0x0000000406007c0c */ /* 0x000fe2000bf66270 */
[C---:B------:R-:W-:Y:S01]  /*0300*/  VIADD R6, R7.reuse, 0xa ;  /* 0x0000000a07067836 */ /* 0x040fe20000000000 */
[----:B------:R-:W-:Y:S01]  /*0310*/  ISETP.GE.AND P0, PT, R8, UR4, PT ;  /* 0x0000000408007c0c */ /* 0x000fe2000bf06270 */
[C---:B------:R-:W-:Y:S01]  /*0320*/  VIADD R8, R7.reuse, 0x8 ;  /* 0x0000000807087836 */ /* 0x040fe20000000000 */
[----:B------:R2:W5:Y:S02]  /*0330*/  @!P4 LDG.E R13, desc[UR10][R4.64+0xc] ;  /* 0x00000c0a040dc981 */ /* 0x000564000c1e1900 */
[----:B------:R-:W-:Y:S01]  /*0340*/  ISETP.GE.AND P4, PT, R6, UR4, PT ;  /* 0x0000000406007c0c */ /* 0x000fe2000bf86270 */
[C---:B------:R-:W-:Y:S01]  /*0350*/  VIADD R6, R7.reuse, 0xc ;  /* 0x0000000c07067836 */ /* 0x040fe20000000000 */
[----:B------:R2:W5:Y:S01]  /*0360*/  @!P2 LDG.E R3, desc[UR10][R4.64+0x4] ;  /* 0x0000040a0403a981 */ /* 0x000562000c1e1900 */
[----:B------:R-:W-:Y:S01]  /*0370*/  ISETP.GE.AND P2, PT, R8, UR4, PT ;  /* 0x0000000408007c0c */ /* 0x000fe2000bf46270 */
[----:B------:R-:W-:-:S02]  /*0380*/  VIADD R8, R7, 0xb ;  /* 0x0000000b07087836 */ /* 0x000fc40000000000 */
[----:B------:R2:W5:Y:S01]  /*0390*/  @!P6 LDG.E R15, desc[UR10][R4.64+0x14] ;  /* 0x0000140a040fe981 */ /* 0x000562000c1e1900 */
[----:B------:R-:W-:Y:S01]  /*03a0*/  ISETP.GE.AND P6, PT, R6, UR4, PT ;  /* 0x0000000406007c0c */ /* 0x000fe2000bfc6270 */
[C---:B------:R-:W-:Y:S02]  /*03b0*/  VIADD R6, R7.reuse, 0xd ;  /* 0x0000000d07067836 */ /* 0x040fe40000000000 */
[----:B------:R2:W5:Y:S01]  /*03c0*/  @!P5 LDG.E R14, desc[UR10][R4.64+0x10] ;  /* 0x0000100a040ed981 */ /* 0x000562000c1e1900 */
[----:B------:R-:W-:Y:S01]  /*03d0*/  ISETP.GE.AND P5, PT, R8, UR4, PT ;  /* 0x0000000408007c0c */ /* 0x000fe2000bfa6270 */
[C---:B------:R-:W-:Y:S02]  /*03e0*/  VIADD R8, R7.reuse, 0xe ;  /* 0x0000000e07087836 */ /* 0x040fe40000000000 */
        /* <DEDUP_REMOVED lines=9> */
[----:B------:R-:W-:Y:S01]  /*0480*/  VIADD R7, R7, 0x12 ;  /* 0x0000001207077836 */ /* 0x000fe20000000000 */
[----:B------:R2:W5:Y:S02]  /*0490*/  @!P3 LDG.E R19, desc[UR10][R4.64+0x24] ;  /* 0x0000240a0413b981 */ /* 0x000564000c1e1900 */
[----:B------:R-:W-:-:S02]  /*04a0*/  ISETP.GE.AND P3, PT, R6, UR4, PT ;  /* 0x0000000406007c0c */ /* 0x000fc4000bf66270 */
[----:B------:R2:W5:Y:S01]  /*04b0*/  @!P4 LDG.E R20, desc[UR10][R4.64+0x28] ;  /* 0x0000280a0414c981 */ /* 0x000562000c1e1900 */
[----:B------:R-:W-:-:S03]  /*04c0*/  ISETP.GE.AND P4, PT, R8, UR4, PT ;  /* 0x0000000408007c0c */ /* 0x000fc6000bf86270 */
[----:B------:R2:W5:Y:S01]  /*04d0*/  @!P5 LDG.E R21, desc[UR10][R4.64+0x2c] ;  /* 0x00002c0a0415d981 */ /* 0x000562000c1e1900 */
[----:B------:R-:W-:-:S03]  /*04e0*/  ISETP.GE.AND P5, PT, R7, UR4, PT ;  /* 0x0000000407007c0c */ /* 0x000fc6000bfa6270 */
[----:B------:R2:W5:Y:S04]  /*04f0*/  @!P6 LDG.E R22, desc[UR10][R4.64+0x30] ;  /* 0x0000300a0416e981 */ /* 0x000568000c1e1900 */
[----:B------:R2:W5:Y:S04]  /*0500*/  @!P0 LDG.E R23, desc[UR10][R4.64+0x34] ;  /* 0x0000340a04178981 */ /* 0x000568000c1e1900 */
[----:B------:R2:W5:Y:S04]  /*0510*/  @!P1 LDG.E R24, desc[UR10][R4.64+0x38] ;  /* 0x0000380a04189981 */ /* 0x000568000c1e1900 */
[----:B------:R2:W5:Y:S04]  /*0520*/  @!P2 LDG.E R25, desc[UR10][R4.64+0x3c] ;  /* 0x00003c0a0419a981 */ /* 0x000568000c1e1900 */
[----:B------:R2:W5:Y:S04]  /*0530*/  @!P3 LDG.E R26, desc[UR10][R4.64+0x40] ;  /* 0x0000400a041ab981 */ /* 0x000568000c1e1900 */
[----:B------:R2:W5:Y:S04]  /*0540*/  @!P4 LDG.E R27, desc[UR10][R4.64+0x44] ;  /* 0x0000440a041bc981 */ /* 0x000568000c1e1900 */
[----:B------:R2:W5:Y:S01]  /*0550*/  @!P5 LDG.E R28, desc[UR10][R4.64+0x48] ;  /* 0x0000480a041cd981 */ /* 0x000562000c1e1900 */
[----:B------:R-:W-:-:S02]  /*0560*/  UMOV UR4, 0x400 ;  /* 0x0000040000047882 */ /* 0x000fc40000000000 */
[----:B----4-:R-:W-:Y:S01]  /*0570*/  ULEA UR4, UR5, UR4, 0x18 ;  /* 0x0000000405047291 */ /* 0x010fe2000f8ec0ff */
[----:B------:R-:W-:-:S05]  /*0580*/  SHF.R.U32.HI R105, RZ, 0x5, R0 ;  /* 0x00000005ff697819 */ /* 0x000fca0000011600 */
[----:B------:R-:W-:-:S05]  /*0590*/  LEA R31, R0, UR4, 0x2 ;  /* 0x00000004001f7c11 */ /* 0x000fca000f8e10ff */
[----:B------:R-:W-:Y:S01]  /*05a0*/  IMAD R33, R0, 0x80, R31 ;  /* 0x0000008000217824 */ /* 0x000fe200078e021f */
[----:B------:R-:W-:-:S03]  /*05b0*/  LEA R30, R105, UR4, 0x2 ;  /* 0x00000004691e7c11 */ /* 0x000fc6000f8e10ff */
[----:B------:R-:W-:Y:S01]  /*05c0*/  IMAD R35, R0, -0x38, R33 ;  /* 0xffffffc800237824 */ /* 0x000fe200078e0221 */
[----:B0-----:R-:W-:Y:S02]  /*05d0*/  UIADD3 UR8, UPT, UPT, UR6, 0x6, URZ ;  /* 0x0000000606087890 */ /* 0x001fe4000fffe0ff */
[----:B------:R-:W-:Y:S01]  /*05e0*/  UIADD3 UR5, UPT, UPT, -UR6, UR7, URZ ;  /* 0x0000000706057290 */ /* 0x000fe2000fffe1ff */
[----:B-12---:R-:W-:Y:S11]  /*05f0*/  BAR.SYNC.DEFER_BLOCKING 0x0 ;  /* 0x0000000000007b1d */ /* 0x006ff60000010000 */
.L_x_220:
[----:B------:R-:W-:Y:S01]  /*0600*/  UISETP.LT.AND UP0, UPT, UR5, 0x6, UPT ;  /* 0x000000060500788c */ /* 0x000fe2000bf01270 */
[----:B------:R-:W-:Y:S01]  /*0610*/  STS [R31], RZ ;  /* 0x000000ff1f007388 */ /* 0x000fe20000000800 */
[----:B------:R-:W-:Y:S01]  /*0620*/  UIADD3 UR6, UPT, UPT, UR8, -0x6, URZ ;  /* 0xfffffffa08067890 */ /* 0x000fe2000fffe0ff */
[----:B------:R-:W-:Y:S01]  /*0630*/  ISETP.NE.AND P1, PT, R29, 0x1f, PT ;  /* 0x0000001f1d00780c */ /* 0x000fe20003f25270 */
[----:B------:R-:W-:Y:S01]  /*0640*/  USEL UR4, UR5, 0x6, UP0 ;  /* 0x0000000605047887 */ /* 0x000fe20008000000 */
[----:B------:R-:W-:Y:S01]  /*0650*/  STS [R31+0x400], RZ ;  /* 0x000400ff1f007388 */ /* 0x000fe20000000800 */
[C---:B------:R-:W-:Y:S01]  /*0660*/  ISETP.NE.AND P2, PT, R105.reuse, 0x6, PT ;  /* 0x000000066900780c */ /* 0x040fe20003f45270 */
[----:B------:R-:W-:Y:S01]  /*0670*/  UISETP.GE.AND UP0, UPT, UR8, UR9, UPT ;  /* 0x000000090800728c */ /* 0x000fe2000bf06270 */
[----:B0----5:R-:W-:Y:S01]  /*0680*/  SHF.R.U32.HI R4, RZ, UR6, R2 ;  /* 0x00000006ff047c19 */ /* 0x021fe20008011602 */
[----:B------:R-:W-:Y:S01]  /*0690*/  UBMSK UR4, URZ, UR4 ;  /* 0x00000004ff04729b */ /* 0x000fe20008000000 */
[----:B------:R-:W-:Y:S01]  /*06a0*/  STS [R31+0x800], RZ ;  /* 0x000800ff1f007388 */ /* 0x000fe20000000800 */
[----:B------:R-:W-:-:S03]  /*06b0*/  ISETP.NE.AND P3, PT, R105, 0x7, PT ;  /* 0x000000076900780c */ /* 0x000fc60003f65270 */
[----:B------:R-:W-:Y:S01]  /*06c0*/  STS [R31+0xc00], RZ ;  /* 0x000c00ff1f007388 */ /* 0x000fe20000000800 */
[----:B------:R-:W-:-:S03]  /*06d0*/  LOP3.LUT R4, R4, UR4, RZ, 0xc0, !PT ;  /* 0x0000000404047c12 */ /* 0x000fc6000f8ec0ff */
[----:B------:R-:W-:Y:S02]  /*06e0*/  STS [R31+0x1000], RZ ;  /* 0x001000ff1f007388 */ /* 0x000fe40000000800 */
[----:B------:R-:W-:Y:S01]  /*06f0*/  IMAD.SHL.U32 R5, R4, 0x400, RZ ;  /* 0x0000040004057824 */ /* 0x000fe200078e00ff */
[----:B------:R-:W-:Y:S01]  /*0700*/  SHF.R.U32.HI R4, RZ, 0x4, R4 ;  /* 0x00000004ff047819 */ /* 0x000fe20000011604 */
[----:B------:R-:W-:Y:S03]  /*0710*/  STS [R31+0x1400], RZ ;  /* 0x001400ff1f007388 */ /* 0x000fe60000000800 */
[----:B------:R-:W-:Y:S01]  /*0720*/  LOP3.LUT R34, R5, 0x7c00, RZ, 0xc0, !PT ;  /* 0x00007c0005227812 */ /* 0x000fe200078ec0ff */
[----:B------:R-:W-:Y:S01]  /*0730*/  STS [R31+0x1800], RZ ;  /* 0x001800ff1f007388 */ /* 0x000fe20000000800 */
[----:B------:R-:W-:-:S03]  /*0740*/  LOP3.LUT R4, R4, 0xffffffe, RZ, 0xc0, !PT ;  /* 0x0ffffffe04047812 */ /* 0x000fc600078ec0ff */
[----:B------:R-:W-:Y:S01]  /*0750*/  STS [R31+0x1c00], RZ ;  /* 0x001c00ff1f007388 */ /* 0x000fe20000000800 */
[----:B------:R-:W-:Y:S02]  /*0760*/  IADD3 R34, PT, PT, R4, R31, R34 ;  /* 0x0000001f04227210 */ /* 0x000fe40007ffe022 */
[----:B------:R-:W-:Y:S01]  /*0770*/  SHF.R.U32.HI R4, RZ, UR6, R3 ;  /* 0x00000006ff047c19 */ /* 0x000fe20008011603 */
[----:B------:R-:W-:Y:S03]  /*0780*/  STS [R31+0x2000], RZ ;  /* 0x002000ff1f007388 */ /* 0x000fe60000000800 */
[----:B------:R-:W-:Y:S01]  /*0790*/  LOP3.LUT R4, R4, UR4, RZ, 0xc0, !PT ;  /* 0x0000000404047c12 */ /* 0x000fe2000f8ec0ff */
[----:B------:R-:W-:Y:S04]  /*07a0*/  STS [R31+0x2400], RZ ;  /* 0x002400ff1f007388 */ /* 0x000fe80000000800 */
[----:B------:R-:W-:Y:S01]  /*07b0*/  STS [R31+0x2800], RZ ;  /* 0x002800ff1f007388 */ /* 0x000fe20000000800 */
[----:B------:R-:W-:Y:S01]  /*07c0*/  IMAD.SHL.U32 R5, R4, 0x400, RZ ;  /* 0x0000040004057824 */ /* 0x000fe200078e00ff */
[----:B------:R-:W-:-:S02]  /*07d0*/  SHF.R.U32.HI R4, RZ, 0x4, R4 ;  /* 0x00000004ff047819 */ /* 0x000fc40000011604 */
[----:B------:R-:W-:Y:S02]  /*07e0*/  STS [R31+0x2c00], RZ ;  /* 0x002c00ff1f007388 */ /* 0x000fe40000000800 */
[----:B------:R-:W-:Y:S02]  /*07f0*/  LOP3.LUT R36, R5, 0x7c00, RZ, 0xc0, !PT ;  /* 0x00007c0005247812 */ /* 0x000fe400078ec0ff */
        /* <DEDUP_REMOVED lines=32> */
[----:B------:R-:W0:Y:S02]  /*0a00*/  LDS.U16 R32, [R34] ;  /* 0x0000000022207984 */ /* 0x000e240000000400 */
[----:B0-----:R-:W-:-:S05]  /*0a10*/  VIADD R5, R32, 0x1 ;  /* 0x0000000120057836 */ /* 0x001fca0000000000 */
[----:B------:R0:W-:Y:S04]  /*0a20*/  STS.U16 [R34], R5 ;  /* 0x0000000522007388 */ /* 0x0001e80000000400 */
[----:B------:R-:W1:Y:S01]  /*0a30*/  LDS.U16 R38, [R36] ;  /* 0x0000000024267984 */ /* 0x000e620000000400 */
[----:B0-----:R-:W-:Y:S01]  /*0a40*/  IMAD.SHL.U32 R5, R4, 0x400, RZ ;  /* 0x0000040004057824 */ /* 0x001fe200078e00ff */
[----:B------:R-:W-:-:S04]  /*0a50*/  SHF.R.U32.HI R4, RZ, 0x4, R4 ;  /* 0x00000004ff047819 */ /* 0x000fc80000011604 */
[----:B------:R-:W-:Y:S02]  /*0a60*/  LOP3.LUT R6, R5, 0x7c00, RZ, 0xc0, !PT ;  /* 0x00007c0005067812 */ /* 0x000fe400078ec0ff */
[----:B------:R-:W-:Y:S02]  /*0a70*/  LOP3.LUT R41, R4, 0xffffffe, RZ, 0xc0, !PT ;  /* 0x0ffffffe04297812 */ /* 0x000fe400078ec0ff */
[----:B------:R-:W-:Y:S02]  /*0a80*/  SHF.R.U32.HI R5, RZ, UR6, R14 ;  /* 0x00000006ff057c19 */ /* 0x000fe4000801160e */
[----:B------:R-:W-:Y:S02]  /*0a90*/  IADD3 R41, PT, PT, R41, R31, R6 ;  /* 0x0000001f29297210 */ /* 0x000fe40007ffe006 */
[----:B------:R-:W-:-:S05]  /*0aa0*/  LOP3.LUT R5, R5, UR4, RZ, 0xc0, !PT ;  /* 0x0000000405057c12 */ /* 0x000fca000f8ec0ff */
[----:B------:R-:W-:Y:S01]  /*0ab0*/  IMAD.SHL.U32 R6, R5, 0x400, RZ ;  /* 0x0000040005067824 */ /* 0x000fe200078e00ff */
[----:B------:R-:W-:-:S04]  /*0ac0*/  SHF.R.U32.HI R5, RZ, 0x4, R5 ;  /* 0x00000004ff057819 */ /* 0x000fc80000011605 */
[----:B------:R-:W-:Y:S02]  /*0ad0*/  LOP3.LUT R8, R6, 0x7c00, RZ, 0xc0, !PT ;  /* 0x00007c0006087812 */ /* 0x000fe400078ec0ff */
[----:B------:R-:W-:-:S04]  /*0ae0*/  LOP3.LUT R5, R5, 0xffffffe, RZ, 0xc0, !PT ;  /* 0x0ffffffe05057812 */ /* 0x000fc800078ec0ff */
[----:B------:R-:W-:Y:S01]  /*0af0*/  IADD3 R43, PT, PT, R5, R31, R8 ;  /* 0x0000001f052b7210 */ /* 0x000fe20007ffe008 */
[----:B-1----:R-:W-:-:S05]  /*0b00*/  VIADD R7, R38, 0x1 ;  /* 0x0000000126077836 */ /* 0x002fca0000000000 */
[----:B------:R-:W-:Y:S04]  /*0b10*/  STS.U16 [R36], R7 ;  /* 0x0000000724007388 */ /* 0x000fe80000000400 */
[----:B------:R-:W0:Y:S02]  /*0b20*/  LDS.U16 R40, [R39] ;  /* 0x0000000027287984 */ /* 0x000e240000000400 */
[----:B0-----:R-:W-:-:S05]  /*0b30*/  VIADD R4, R40, 0x1 ;  /* 0x0000000128047836 */ /* 0x001fca0000000000 */
[----:B------:R0:W-:Y:S04]  /*0b40*/  STS.U16 [R39], R4 ;  /* 0x0000000427007388 */ /* 0x0001e80000000400 */
[----:B------:R-:W1:Y:S01]  /*0b50*/  LDS.U16 R42, [R41] ;  /* 0x00000000292a7984 */ /* 0x000e620000000400 */
[----:B0-----:R-:W-:-:S04]  /*0b60*/  SHF.R.U32.HI R4, RZ, UR6, R15 ;  /* 0x00000006ff047c19 */ /* 0x001fc8000801160f */
[----:B------:R-:W-:-:S05]  /*0b70*/  LOP3.LUT R4, R4, UR4, RZ, 0xc0, !PT ;  /* 0x0000000404047c12 */ /* 0x000fca000f8ec0ff */
[----:B------:R-:W-:Y:S01]  /*0b80*/  IMAD.SHL.U32 R5, R4, 0x400, RZ ;  /* 0x0000040004057824 */ /* 0x000fe200078e00ff */
[----:B------:R-:W-:-:S04]  /*0b90*/  SHF.R.U32.HI R4, RZ, 0x4, R4 ;  /* 0x00000004ff047819 */ /* 0x000fc80000011604 */
[----:B------:R-:W-:Y:S02]  /*0ba0*/  LOP3.LUT R8, R5, 0x7c00, RZ, 0xc0, !PT ;  /* 0x00007c0005087812 */ /* 0x000fe400078ec0ff */
[----:B------:R-:W-:Y:S02]  /*0bb0*/  LOP3.LUT R45, R4, 0xffffffe, RZ, 0xc0, !PT ;  /* 0x0ffffffe042d7812 */ /* 0x000fe400078ec0ff */
[----:B------:R-:W-:Y:S02]  /*0bc0*/  SHF.R.U32.HI R5, RZ, UR6, R16 ;  /* 0x00000006ff057c19 */ /* 0x000fe40008011610 */
[----:B------:R-:W-:Y:S02]  /*0bd0*/  IADD3 R45, PT, PT, R45, R31, R8 ;  /* 0x0000001f2d2d7210 */ /* 0x000fe40007ffe008 */
[----:B------:R-:W-:Y:S01]  /*0be0*/  LOP3.LUT R5, R5, UR4, RZ, 0xc0, !PT ;  /* 0x0000000405057c12 */ /* 0x000fe2000f8ec0ff */
[----:B-1----:R-:W-:-:S05]  /*0bf0*/  VIADD R6, R42, 0x1 ;  /* 0x000000012a067836 */ /* 0x002fca0000000000 */
[----:B------:R0:W-:Y:S04]  /*0c00*/  STS.U16 [R41], R6 ;  /* 0x0000000629007388 */ /* 0x0001e80000000400 */
[----:B------:R-:W1:Y:S01]  /*0c10*/  LDS.U16 R44, [R43] ;  /* 0x000000002b2c7984 */ /* 0x000e620000000400 */
[----:B0-----:R-:W-:Y:S01]  /*0c20*/  IMAD.SHL.U32 R6, R5, 0x400, RZ ;  /* 0x0000040005067824 */ /* 0x001fe200078e00ff */
[----:B------:R-:W-:-:S04]  /*0c30*/  SHF.R.U32.HI R5, RZ, 0x4, R5 ;  /* 0x00000004ff057819 */ /* 0x000fc80000011605 */
[----:B------:R-:W-:Y:S02]  /*0c40*/  LOP3.LUT R8, R6, 0x7c00, RZ, 0xc0, !PT ;  /* 0x00007c0006087812 */ /* 0x000fe400078ec0ff */
[----:B------:R-:W-:-:S04]  /*0c50*/  LOP3.LUT R5, R5, 0xffffffe, RZ, 0xc0, !PT ;  /* 0x0ffffffe05057812 */ /* 0x000fc800078ec0ff */
[----:B------:R-:W-:Y:S01]  /*0c60*/  IADD3 R47, PT, PT, R5, R31, R8 ;  /* 0x0000001f052f7210 */ /* 0x000fe20007ffe008 */
[----:B-1----:R-:W-:-:S05]  /*0c70*/  VIADD R4, R44, 0x1 ;  /* 0x000000012c047836 */ /* 0x002fca0000000000 */
        /* <DEDUP_REMOVED lines=108> */
[----:B------:R-:W-:Y:S01]  /*1340*/  SHF.R.U32.HI R5, RZ, UR6, R28 ;  /* 0x00000006ff057c19 */ /* 0x000fe2000801161c */
[----:B------:R-:W0:Y:S01]  /*1350*/  S2UR UR6, SR_CgaCtaId ;  /* 0x00000000000679c3 */ /* 0x000e220000008800 */
[----:B------:R-:W-:Y:S02]  /*1360*/  IADD3 R69, PT, PT, R69, R31, R8 ;  /* 0x0000001f45457210 */ /* 0x000fe40007ffe008 */
[----:B------:R-:W-:Y:S01]  /*1370*/  LOP3.LUT R5, R5, UR4, RZ, 0xc0, !PT ;  /* 0x0000000405057c12 */ /* 0x000fe2000f8ec0ff */
[----:B------:R-:W-:Y:S01]  /*1380*/  UMOV UR4, 0x400 ;  /* 0x0000040000047882 */ /* 0x000fe20000000000 */
[----:B-1----:R-:W-:-:S05]  /*1390*/  VIADD R6, R66, 0x1 ;  /* 0x0000000142067836 */ /* 0x002fca0000000000 */
[----:B------:R1:W-:Y:S04]  /*13a0*/  STS.U16 [R65], R6 ;  /* 0x0000000641007388 */ /* 0x0003e80000000400 */
[----:B------:R-:W2:Y:S01]  /*13b0*/  LDS.U16 R68, [R67] ;  /* 0x0000000043447984 */ /* 0x000ea20000000400 */
[----:B0-----:R-:W-:Y:S01]  /*13c0*/  ULEA UR4, UR6, UR4, 0x18 ;  /* 0x0000000406047291 */ /* 0x001fe2000f8ec0ff */
[----:B-1----:R-:W-:Y:S01]  /*13d0*/  IMAD.SHL.U32 R6, R5, 0x400, RZ ;  /* 0x0000040005067824 */ /* 0x002fe200078e00ff */
[----:B------:R-:W-:-:S04]  /*13e0*/  SHF.R.U32.HI R5, RZ, 0x4, R5 ;  /* 0x00000004ff057819 */ /* 0x000fc80000011605 */
[----:B------:R-:W-:Y:S02]  /*13f0*/  LOP3.LUT R8, R6, 0x7c00, RZ, 0xc0, !PT ;  /* 0x00007c0006087812 */ /* 0x000fe400078ec0ff */
[----:B------:R-:W-:-:S04]  /*1400*/  LOP3.LUT R5, R5, 0xffffffe, RZ, 0xc0, !PT ;  /* 0x0ffffffe05057812 */ /* 0x000fc800078ec0ff */
[----:B------:R-:W-:Y:S01]  /*1410*/  IADD3 R71, PT, PT, R5, R31, R8 ;  /* 0x0000001f05477210 */ /* 0x000fe20007ffe008 */
[----:B--2---:R-:W-:-:S05]  /*1420*/  VIADD R4, R68, 0x1 ;  /* 0x0000000144047836 */ /* 0x004fca0000000000 */
[----:B------:R-:W-:Y:S04]  /*1430*/  STS.U16 [R67], R4 ;  /* 0x0000000443007388 */ /* 0x000fe80000000400 */
[----:B------:R-:W0:Y:S02]  /*1440*/  LDS.U16 R70, [R69] ;  /* 0x0000000045467984 */ /* 0x000e240000000400 */
[----:B0-----:R-:W-:-:S05]  /*1450*/  VIADD R6, R70, 0x1 ;  /* 0x0000000146067836 */ /* 0x001fca0000000000 */
[----:B------:R-:W-:Y:S04]  /*1460*/  STS.U16 [R69], R6 ;  /* 0x0000000645007388 */ /* 0x000fe80000000400 */
[----:B------:R-:W0:Y:S02]  /*1470*/  LDS.U16 R72, [R71] ;  /* 0x0000000047487984 */ /* 0x000e240000000400 */
[----:B0-----:R-:W-:-:S05]  /*1480*/  VIADD R4, R72, 0x1 ;  /* 0x0000000148047836 */ /* 0x001fca0000000000 */
[----:B------:R-:W-:Y:S01]  /*1490*/  STS.U16 [R71], R4 ;  /* 0x0000000447007388 */ /* 0x000fe20000000400 */
[----:B------:R-:W-:Y:S06]  /*14a0*/  BAR.SYNC.DEFER_BLOCKING 0x0 ;  /* 0x0000000000007b1d */ /* 0x000fec0000010000 */
[----:B------:R-:W-:Y:S04]  /*14b0*/  LDS R73, [R33] ;  /* 0x0000000021497984 */ /* 0x000fe80000000800 */
[----:B------:R-:W0:Y:S04]  /*14c0*/  LDS R74, [R33+0x4] ;  /* 0x00000400214a7984 */ /* 0x000e280000000800 */
[----:B------:R-:W1:Y:S04]  /*14d0*/  LDS R75, [R33+0x8] ;  /* 0x00000800214b7984 */ /* 0x000e680000000800 */
[----:B------:R-:W2:Y:S04]  /*14e0*/  LDS R76, [R33+0xc] ;  /* 0x00000c00214c7984 */ /* 0x000ea80000000800 */
[----:B------:R-:W3:Y:S04]  /*14f0*/  LDS R77, [R33+0x10] ;  /* 0x00001000214d7984 */ /* 0x000ee80000000800 */
[----:B------:R-:W4:Y:S04]  /*1500*/  LDS R78, [R33+0x14] ;  /* 0x00001400214e7984 */ /* 0x000f280000000800 */
[----:B------:R-:W4:Y:S04]  /*1510*/  LDS R79, [R33+0x18] ;  /* 0x00001800214f7984 */ /* 0x000f280000000800 */
[----:B------:R-:W4:Y:S04]  /*1520*/  LDS R80, [R33+0x1c] ;  /* 0x00001c0021507984 */ /* 0x000f280000000800 */
[----:B------:R-:W4:Y:S04]  /*1530*/  LDS R81, [R33+0x20] ;  /* 0x0000200021517984 */ /* 0x000f280000000800 */
[----:B------:R-:W4:Y:S04]  /*1540*/  LDS R82, [R33+0x24] ;  /* 0x0000240021527984 */ /* 0x000f280000000800 */
[----:B------:R-:W4:Y:S04]  /*1550*/  LDS R83, [R33+0x28] ;  /* 0x0000280021537984 */ /* 0x000f280000000800 */
[----:B------:R-:W4:Y:S01]  /*1560*/  LDS R84, [R33+0x2c] ;  /* 0x00002c0021547984 */ /* 0x000f220000000800 */
[----:B0-----:R-:W-:-:S03]  /*1570*/  IMAD.IADD R74, R73, 0x1, R74 ;  /* 0x00000001494a7824 */ /* 0x001fc600078e024a */
[----:B------:R-:W0:Y:S01]  /*1580*/  LDS R85, [R33+0x30] ;  /* 0x0000300021557984 */ /* 0x000e220000000800 */
[----:B-1----:R-:W-:-:S03]  /*1590*/  IMAD.IADD R75, R75, 0x1, R74 ;  /* 0x000000014b4b7824 */ /* 0x002fc600078e024a */
[----:B------:R-:W1:Y:S01]  /*15a0*/  LDS R86, [R33+0x34] ;  /* 0x0000340021567984 */ /* 0x000e620000000800 */
[----:B--2---:R-:W-:-:S03]  /*15b0*/  IMAD.IADD R76, R76, 0x1, R75 ;  /* 0x000000014c4c7824 */ /* 0x004fc600078e024b */
[----:B------:R-:W2:Y:S01]  /*15c0*/  LDS R87, [R33+0x38] ;  /* 0x0000380021577984 */ /* 0x000ea20000000800 */
[----:B---3--:R-:W-:-:S03]  /*15d0*/  IMAD.IADD R77, R77, 0x1, R76 ;  /* 0x000000014d4d7824 */ /* 0x008fc600078e024c */
[----:B------:R-:W3:Y:S01]  /*15e0*/  LDS R88, [R33+0x3c] ;  /* 0x00003c0021587984 */ /* 0x000ee20000000800 */
[----:B----4-:R-:W-:-:S03]  /*15f0*/  IMAD.IADD R78, R78, 0x1, R77 ;  /* 0x000000014e4e7824 */ /* 0x010fc600078e024d */
[----:B------:R-:W4:Y:S01]  /*1600*/  LDS R89, [R33+0x40] ;  /* 0x0000400021597984 */ /* 0x000f220000000800 */
[----:B------:R-:W-:-:S03]  /*1610*/  IMAD.IADD R79, R79, 0x1, R78 ;  /* 0x000000014f4f7824 */ /* 0x000fc600078e024e */
        /* <DEDUP_REMOVED lines=31> */
[----:B------:R-:W-:-:S04]  /*1810*/  IMAD.IADD R95, R95, 0x1, R94 ;  /* 0x000000015f5f7824 */ /* 0x000fc800078e025e */
[----:B0-----:R-:W-:-:S04]  /*1820*/  IMAD.IADD R96, R96, 0x1, R95 ;  /* 0x0000000160607824 */ /* 0x001fc800078e025f */
[----:B-1----:R-:W-:-:S04]  /*1830*/  IMAD.IADD R97, R97, 0x1, R96 ;  /* 0x0000000161617824 */ /* 0x002fc800078e0260 */
[----:B--2---:R-:W-:-:S04]  /*1840*/  IMAD.IADD R98, R98, 0x1, R97 ;  /* 0x0000000162627824 */ /* 0x004fc800078e0261 */
[----:B---3--:R-:W-:-:S04]  /*1850*/  IMAD.IADD R99, R99, 0x1, R98 ;  /* 0x0000000163637824 */ /* 0x008fc800078e0262 */
[----:B----4-:R-:W-:-:S04]  /*1860*/  IMAD.IADD R100, R100, 0x1, R99 ;  /* 0x0000000164647824 */ /* 0x010fc800078e0263 */
[----:B------:R-:W-:-:S04]  /*1870*/  IMAD.IADD R101, R101, 0x1, R100 ;  /* 0x0000000165657824 */ /* 0x000fc800078e0264 */
[----:B------:R-:W-:-:S04]  /*1880*/  IMAD.IADD R102, R102, 0x1, R101 ;  /* 0x0000000166667824 */ /* 0x000fc800078e0265 */
[----:B------:R-:W-:-:S04]  /*1890*/  IMAD.IADD R103, R103, 0x1, R102 ;  /* 0x0000000167677824 */ /* 0x000fc800078e0266 */
[----:B------:R-:W-:-:S04]  /*18a0*/  IMAD.IADD R104, R104, 0x1, R103 ;  /* 0x0000000168687824 */ /* 0x000fc800078e0267 */
[----:B------:R-:W-:-:S05]  /*18b0*/  IMAD.IADD R106, R5, 0x1, R104 ;  /* 0x00000001056a7824 */ /* 0x000fca00078e0268 */
        /* <DEDUP_REMOVED lines=8> */
[----:B------:R-:W0:Y:S02]  /*1940*/  SHFL.UP P0, R107, R108, 0x10, RZ ;  /* 0x060000006c6b7989 */ /* 0x000e2400000000ff */
[----:B0-----:R-:W-:Y:S01]  /*1950*/  @P0 IMAD.IADD R107, R108, 0x1, R107 ;  /* 0x000000016c6b0824 */ /* 0x001fe200078e026b */
[----:B------:R-:W-:-:S03]  /*1960*/  ISETP.NE.AND P0, PT, R105, 0x1, PT ;  /* 0x000000016900780c */ /* 0x000fc60003f05270 */
[----:B------:R-:W-:Y:S01]  /*1970*/  IMAD.IADD R106, R107, 0x1, -R106 ;  /* 0x000000016b6a7824 */ /* 0x000fe200078e0a6a */
[----:B------:R-:W-:Y:S01]  /*1980*/  @!P1 STS [R30+0x8400], R107 ;  /* 0x0084006b1e009388 */ /* 0x000fe20000000800 */
[----:B------:R-:W-:Y:S01]  /*1990*/  BAR.SYNC.DEFER_BLOCKING 0x0 ;  /* 0x0000000000007b1d */ /* 0x000fe20000010000 */
[----:B------:R-:W-:-:S05]  /*19a0*/  ISETP.NE.AND P1, PT, R105, 0x4, PT ;  /* 0x000000046900780c */ /* 0x000fca0003f25270 */
[----:B------:R-:W0:Y:S04]  /*19b0*/  LDS.128 R4, [UR4+0x8400] ;  /* 0x00840004ff047984 */ /* 0x000e280008000c00 */
[----:B------:R-:W1:Y:S01]  /*19c0*/  LDS.128 R8, [UR4+0x8410] ;  /* 0x00841004ff087984 */ /* 0x000e620008000c00 */
[C---:B0-----:R-:W-:Y:S01]  /*19d0*/  SEL R37, R4.reuse, R37, !P0 ;  /* 0x0000002504257207 */ /* 0x041fe20004000000 */
[----:B------:R-:W-:Y:S01]  /*19e0*/  IMAD.IADD R5, R4, 0x1, R5 ;  /* 0x0000000104057824 */ /* 0x000fe200078e0205 */
[----:B------:R-:W-:-:S03]  /*19f0*/  ISETP.NE.AND P0, PT, R105, 0x2, PT ;  /* 0x000000026900780c */ /* 0x000fc60003f05270 */
[----:B------:R-:W-:Y:S01]  /*1a00*/  IMAD.IADD R6, R6, 0x1, R5 ;  /* 0x0000000106067824 */ /* 0x000fe200078e0205 */
[----:B------:R-:W-:Y:S02]  /*1a10*/  SEL R37, R5, R37, !P0 ;  /* 0x0000002505257207 */ /* 0x000fe40004000000 */
[----:B------:R-:W-:Y:S01]  /*1a20*/  ISETP.NE.AND P0, PT, R105, 0x3, PT ;  /* 0x000000036900780c */ /* 0x000fe20003f05270 */
[----:B------:R-:W-:-:S03]  /*1a30*/  IMAD.IADD R7, R7, 0x1, R6 ;  /* 0x0000000107077824 */ /* 0x000fc600078e0206 */
[----:B------:R-:W-:Y:S01]  /*1a40*/  SEL R37, R6, R37, !P0 ;  /* 0x0000002506257207 */ /* 0x000fe20004000000 */
[----:B-1----:R-:W-:Y:S01]  /*1a50*/  IMAD.IADD R8, R7, 0x1, R8 ;  /* 0x0000000107087824 */ /* 0x002fe200078e0208 */
[----:B------:R-:W-:Y:S02]  /*1a60*/  ISETP.NE.AND P0, PT, R105, 0x5, PT ;  /* 0x000000056900780c */ /* 0x000fe40003f05270 */
[----:B------:R-:W-:Y:S01]  /*1a70*/  SEL R37, R7, R37, !P1 ;  /* 0x0000002507257207 */ /* 0x000fe20004800000 */
[----:B------:R-:W-:Y:S01]  /*1a80*/  IMAD.IADD R9, R9, 0x1, R8 ;  /* 0x0000000109097824 */ /* 0x000fe200078e0208 */
[----:B------:R-:W-:Y:S02]  /*1a90*/  ISETP.NE.AND P1, PT, R29, RZ, PT ;  /* 0x000000ff1d00720c */ /* 0x000fe40003f25270 */
[----:B------:R-:W-:Y:S01]  /*1aa0*/  SEL R37, R8, R37, !P0 ;  /* 0x0000002508257207 */ /* 0x000fe20004000000 */
[----:B------:R-:W-:Y:S01]  /*1ab0*/  IMAD.IADD R10, R10, 0x1, R9 ;  /* 0x000000010a0a7824 */ /* 0x000fe200078e0209 */
[----:B------:R-:W-:-:S02]  /*1ac0*/  ISETP.GT.U32.AND P0, PT, R0, 0x1f, PT ;  /* 0x0000001f0000780c */ /* 0x000fc40003f04070 */
[----:B------:R-:W-:Y:S01]  /*1ad0*/  SEL R37, R9, R37, !P2 ;  /* 0x0000002509257207 */ /* 0x000fe20005000000 */
[----:B------:R-:W-:Y:S01]  /*1ae0*/  IMAD.IADD R11, R11, 0x1, R10 ;  /* 0x000000010b0b7824 */ /* 0x000fe200078e020a */
[----:B------:R-:W-:Y:S02]  /*1af0*/  ISETP.GT.U32.OR P2, PT, R0, 0x1f, P1 ;  /* 0x0000001f0000780c */ /* 0x000fe40000f44470 */
[----:B------:R-:W-:Y:S02]  /*1b00*/  SEL R4, R106, RZ, P1 ;  /* 0x000000ff6a047207 */ /* 0x000fe40000800000 */
[----:B------:R-:W-:-:S05]  /*1b10*/  SEL R37, R10, R37, !P3 ;  /* 0x000000250a257207 */ /* 0x000fca0005800000 */
[----:B------:R-:W-:Y:S01]  /*1b20*/  @P0 IMAD.IADD R106, R37, 0x1, R4 ;  /* 0x00000001256a0824 */ /* 0x000fe200078e0204 */
[----:B------:R-:W-:-:S03]  /*1b30*/  ISETP.NE.AND P0, PT, R0, RZ, PT ;  /* 0x000000ff0000720c */ /* 0x000fc60003f05270 */
[----:B------:R-:W-:-:S05]  /*1b40*/  @!P2 IMAD.U32 R106, R11, 0x10000, RZ ;  /* 0x000100000b6aa824 */ /* 0x000fca00078e00ff */
[----:B------:R-:W-:Y:S01]  /*1b50*/  @!P2 STS [UR4+0x8428], R106 ;  /* 0x0084286aff00a988 */ /* 0x000fe20008000804 */
[----:B------:R-:W-:Y:S06]  /*1b60*/  BAR.SYNC.DEFER_BLOCKING 0x0 ;  /* 0x0000000000007b1d */ /* 0x000fec0000010000 */
[----:B------:R-:W0:Y:S02]  /*1b70*/  LDS R4, [UR4+0x8428] ;  /* 0x00842804ff047984 */ /* 0x000e240008000800 */
[----:B0-----:R-:W-:-:S05]  /*1b80*/  SEL R5, R4, RZ, P0 ;  /* 0x000000ff04057207 */ /* 0x001fca0000000000 */
[----:B------:R-:W-:-:S04]  /*1b90*/  IMAD.IADD R4, R5, 0x1, R106 ;  /* 0x0000000105047824 */ /* 0x000fc800078e026a */
[--C-:B------:R-:W-:Y:S01]  /*1ba0*/  IMAD.IADD R6, R73, 0x1, R4.reuse ;  /* 0x0000000149067824 */ /* 0x100fe200078e0204 */
[----:B------:R-:W-:Y:S01]  /*1bb0*/  STS [R33], R4 ;  /* 0x0000000421007388 */ /* 0x000fe20000000800 */
[--C-:B------:R-:W-:Y:S02]  /*1bc0*/  IMAD.IADD R74, R74, 0x1, R4.reuse ;  /* 0x000000014a4a7824 */ /* 0x100fe400078e0204 */
[--C-:B------:R-:W-:Y:S01]  /*1bd0*/  IMAD.IADD R8, R75, 0x1, R4.reuse ;  /* 0x000000014b087824 */ /* 0x100fe200078e0204 */
[----:B------:R-:W-:Y:S01]  /*1be0*/  STS [R33+0x4], R6 ;  /* 0x0000040621007388 */ /* 0x000fe20000000800 */
[--C-:B------:R-:W-:Y:S02]  /*1bf0*/  IMAD.IADD R76, R76, 0x1, R4.reuse ;  /* 0x000000014c4c7824 */ /* 0x100fe400078e0204 */
[--C-:B------:R-:W-:Y:S01]  /*1c00*/  IMAD.IADD R10, R77, 0x1, R4.reuse ;  /* 0x000000014d0a7824 */ /* 0x100fe200078e0204 */
[----:B------:R-:W-:Y:S01]  /*1c10*/  STS [R33+0x8], R74 ;  /* 0x0000084a21007388 */ /* 0x000fe20000000800 */
[----:B------:R-:W-:-:S02]  /*1c20*/  IMAD.IADD R78, R78, 0x1, R4 ;  /* 0x000000014e4e7824 */ /* 0x000fc400078e0204 */
[--C-:B------:R-:W-:Y:S01]  /*1c30*/  IMAD.IADD R106, R79, 0x1, R4.reuse ;  /* 0x000000014f6a7824 */ /* 0x100fe200078e0204 */
[----:B------:R-:W-:Y:S01]  /*1c40*/  STS [R33+0xc], R8 ;  /* 0x00000c0821007388 */ /* 0x000fe20000000800 */
        /* <DEDUP_REMOVED lines=36> */
[----:B------:R-:W-:-:S03]  /*1e90*/  IMAD.IADD R104, R104, 0x1, R4 ;  /* 0x0000000168687824 */ /* 0x000fc600078e0204 */
[----:B------:R-:W-:Y:S04]  /*1ea0*/  STS [R33+0x40], R88 ;  /* 0x0000405821007388 */ /* 0x000fe80000000800 */
        /* <DEDUP_REMOVED lines=15> */
[----:B------:R-:W-:Y:S01]  /*1fa0*/  STS [R33+0x80], R104 ;  /* 0x0000806821007388 */ /* 0x000fe20000000800 */
[----:B------:R-:W-:Y:S06]  /*1fb0*/  BAR.SYNC.DEFER_BLOCKING 0x0 ;  /* 0x0000000000007b1d */ /* 0x000fec0000010000 */
[----:B------:R-:W0:Y:S04]  /*1fc0*/  LDS.U16 R5, [R34] ;  /* 0x0000000022057984 */ /* 0x000e280000000400 */
[----:B------:R-:W1:Y:S04]  /*1fd0*/  LDS.U16 R7, [R36] ;  /* 0x0000000024077984 */ /* 0x000e680000000400 */
[----:B------:R-:W2:Y:S04]  /*1fe0*/  LDS.U16 R39, [R39] ;  /* 0x0000000027277984 */ /* 0x000ea80000000400 */
[----:B------:R-:W3:Y:S04]  /*1ff0*/  LDS.U16 R41, [R41] ;  /* 0x0000000029297984 */ /* 0x000ee80000000400 */
[----:B------:R-:W4:Y:S04]  /*2000*/  LDS.U16 R43, [R43] ;  /* 0x000000002b2b7984 */ /* 0x000f280000000400 */
[----:B------:R-:W4:Y:S04]  /*2010*/  LDS.U16 R45, [R45] ;  /* 0x000000002d2d7984 */ /* 0x000f280000000400 */
[----:B------:R-:W4:Y:S04]  /*2020*/  LDS.U16 R47, [R47] ;  /* 0x000000002f2f7984 */ /* 0x000f280000000400 */
[----:B------:R-:W4:Y:S04]  /*2030*/  LDS.U16 R49, [R49] ;  /* 0x0000000031317984 */ /* 0x000f280000000400 */
[----:B------:R-:W4:Y:S04]  /*2040*/  LDS.U16 R51, [R51] ;  /* 0x0000000033337984 */ /* 0x000f280000000400 */
[----:B------:R-:W4:Y:S04]  /*2050*/  LDS.U16 R53, [R53] ;  /* 0x0000000035357984 */ /* 0x000f280000000400 */
[----:B------:R-:W4:Y:S01]  /*2060*/  LDS.U16 R55, [R55] ;  /* 0x0000000037377984 */ /* 0x000f220000000400 */
[----:B0-----:R-:W-:-:S03]  /*2070*/  IMAD.IADD R5, R32, 0x1, R5 ;  /* 0x0000000120057824 */ /* 0x001fc600078e0205 */
[----:B------:R-:W0:Y:S01]  /*2080*/  LDS.U16 R57, [R57] ;  /* 0x0000000039397984 */ /* 0x000e220000000400 */
[----:B-1----:R-:W-:-:S03]  /*2090*/  IMAD.IADD R7, R38, 0x1, R7 ;  /* 0x0000000126077824 */ /* 0x002fc600078e0207 */
[----:B------:R-:W1:Y:S01]  /*20a0*/  LDS.U16 R59, [R59] ;  /* 0x000000003b3b7984 */ /* 0x000e620000000400 */
[----:B--2---:R-:W-:-:S03]  /*20b0*/  IMAD.IADD R39, R40, 0x1, R39 ;  /* 0x0000000128277824 */ /* 0x004fc600078e0227 */
[----:B------:R-:W2:Y:S01]  /*20c0*/  LDS.U16 R61, [R61] ;  /* 0x000000003d3d7984 */ /* 0x000ea20000000400 */
[----:B---3--:R-:W-:-:S03]  /*20d0*/  IMAD.IADD R41, R42, 0x1, R41 ;  /* 0x000000012a297824 */ /* 0x008fc600078e0229 */
[----:B------:R-:W3:Y:S01]  /*20e0*/  LDS.U16 R63, [R63] ;  /* 0x000000003f3f7984 */ /* 0x000ee20000000400 */
[----:B----4-:R-:W-:-:S03]  /*20f0*/  IMAD.IADD R43, R44, 0x1, R43 ;  /* 0x000000012c2b7824 */ /* 0x010fc600078e022b */
[----:B------:R-:W4:Y:S01]  /*2100*/  LDS.U16 R65, [R65] ;  /* 0x0000000041417984 */ /* 0x000f220000000400 */
[----:B------:R-:W-:-:S03]  /*2110*/  IMAD.IADD R45, R46, 0x1, R45 ;  /* 0x000000012e2d7824 */ /* 0x000fc600078e022d */
[----:B------:R-:W4:Y:S01]  /*2120*/  LDS.U16 R67, [R67] ;  /* 0x0000000043437984 */ /* 0x000f220000000400 */
[----:B------:R-:W-:-:S03]  /*2130*/  IMAD.IADD R47, R48, 0x1, R47 ;  /* 0x00000001302f7824 */ /* 0x000fc600078e022f */
[----:B------:R-:W4:Y:S01]  /*2140*/  LDS.U16 R69, [R69] ;  /* 0x0000000045457984 */ /* 0x000f220000000400 */
[----:B------:R-:W-:-:S03]  /*2150*/  IMAD.IADD R49, R50, 0x1, R49 ;  /* 0x0000000132317824 */ /* 0x000fc600078e0231 */
[----:B------:R-:W4:Y:S01]  /*2160*/  LDS.U16 R71, [R71] ;  /* 0x0000000047477984 */ /* 0x000f220000000400 */
[----:B------:R-:W-:Y:S02]  /*2170*/  IMAD.IADD R51, R52, 0x1, R51 ;  /* 0x0000000134337824 */ /* 0x000fe400078e0233 */
[----:B------:R-:W-:Y:S02]  /*2180*/  IMAD.IADD R53, R54, 0x1, R53 ;  /* 0x0000000136357824 */ /* 0x000fe400078e0235 */
[----:B------:R-:W-:Y:S02]  /*2190*/  IMAD.IADD R55, R56, 0x1, R55 ;  /* 0x0000000138377824 */ /* 0x000fe400078e0237 */
[----:B0-----:R-:W-:Y:S02]  /*21a0*/  IMAD.IADD R57, R58, 0x1, R57 ;  /* 0x000000013a397824 */ /* 0x001fe400078e0239 */
[----:B-1----:R-:W-:Y:S02]  /*21b0*/  IMAD.IADD R59, R60, 0x1, R59 ;  /* 0x000000013c3b7824 */ /* 0x002fe400078e023b */
[----:B--2---:R-:W-:-:S02]  /*21c0*/  IMAD.IADD R61, R62, 0x1, R61 ;  /* 0x000000013e3d7824 */ /* 0x004fc400078e023d */
[----:B---3--:R-:W-:Y:S02]  /*21d0*/  IMAD.IADD R63, R64, 0x1, R63 ;  /* 0x00000001403f7824 */ /* 0x008fe400078e023f */
[----:B----4-:R-:W-:Y:S02]  /*21e0*/  IMAD.IADD R65, R66, 0x1, R65 ;  /* 0x0000000142417824 */ /* 0x010fe400078e0241 */
[----:B------:R-:W-:Y:S02]  /*21f0*/  IMAD.IADD R67, R68, 0x1, R67 ;  /* 0x0000000144437824 */ /* 0x000fe400078e0243 */
[----:B------:R-:W-:Y:S02]  /*2200*/  IMAD.IADD R69, R70, 0x1, R69 ;  /* 0x0000000146457824 */ /* 0x000fe400078e0245 */
[----:B------:R-:W-:Y:S01]  /*2210*/  IMAD.IADD R71, R72, 0x1, R71 ;  /* 0x0000000148477824 */ /* 0x000fe200078e0247 */
[----:B------:R-:W-:Y:S06]  /*2220*/  BAR.SYNC.DEFER_BLOCKING 0x0 ;  /* 0x0000000000007b1d */ /* 0x000fec0000010000 */
[----:B------:R-:W-:Y:S05]  /*2230*/  BRA.U UP0, `(.L_x_219) ;  /* 0x0000000100f87547 */ /* 0x000fea000b800000 */
[----:B------:R-:W-:Y:S01]  /*2240*/  LEA R5, R5, UR4, 0x2 ;  /* 0x0000000405057c11 */ /* 0x000fe2000f8e10ff */
[----:B------:R-:W-:Y:S01]  /*2250*/  UIADD3 UR8, UPT, UPT, UR8, 0x6, URZ ;  /* 0x0000000608087890 */ /* 0x000fe2000fffe0ff */
[----:B------:R-:W-:Y:S01]  /*2260*/  LEA R4, R7, UR4, 0x2 ;  /* 0x0000000407047c11 */ /* 0x000fe2000f8e10ff */
[----:B------:R-:W-:Y:S01]  /*2270*/  UIADD3 UR5, UPT, UPT, UR5, -0x6, URZ ;  /* 0xfffffffa05057890 */ /* 0x000fe2000fffe0ff */
[----:B------:R-:W-:Y:S01]  /*2280*/  LEA R7, R39, UR4, 0x2 ;  /* 0x0000000427077c11 */ /* 0x000fe2000f8e10ff */
[----:B------:R0:W-:Y:S01]  /*2290*/  STS [R5], R2 ;  /* 0x0000000205007388 */ /* 0x0001e20000000800 */
[----:B------:R-:W-:Y:S02]  /*22a0*/  LEA R6, R41, UR4, 0x2 ;  /* 0x0000000429067c11 */ /* 0x000fe4000f8e10ff */
[----:B------:R-:W-:Y:S01]  /*22b0*/  LEA R9, R43, UR4, 0x2 ;  /* 0x000000042b097c11 */ /* 0x000fe2000f8e10ff */
[----:B------:R1:W-:Y:S01]  /*22c0*/  STS [R4], R3 ;  /* 0x0000000304007388 */ /* 0x0003e20000000800 */
[----:B------:R-:W-:-:S02]  /*22d0*/  LEA R8, R45, UR4, 0x2 ;  /* 0x000000042d087c11 */ /* 0x000fc4000f8e10ff */
[----:B------:R-:W-:Y:S01]  /*22e0*/  LEA R11, R47, UR4, 0x2 ;  /* 0x000000042f0b7c11 */ /* 0x000fe2000f8e10ff */
[----:B------:R2:W-:Y:S01]  /*22f0*/  STS [R7], R12 ;  /* 0x0000000c07007388 */ /* 0x0005e20000000800 */
[----:B------:R-:W-:Y:S02]  /*2300*/  LEA R10, R49, UR4, 0x2 ;  /* 0x00000004310a7c11 */ /* 0x000fe4000f8e10ff */
[----:B0-----:R-:W-:Y:S01]  /*2310*/  LEA R5, R51, UR4, 0x2 ;  /* 0x0000000433057c11 */ /* 0x001fe2000f8e10ff */
[----:B------:R0:W-:Y:S01]  /*2320*/  STS [R6], R13 ;  /* 0x0000000d06007388 */ /* 0x0001e20000000800 */
[----:B------:R-:W-:Y:S02]  /*2330*/  LEA R2, R53, UR4, 0x2 ;  /* 0x0000000435027c11 */ /* 0x000fe4000f8e10ff */
[----:B-1----:R-:W-:Y:S01]  /*2340*/  LEA R3, R55, UR4, 0x2 ;  /* 0x0000000437037c11 */ /* 0x002fe2000f8e10ff */
[----:B------:R1:W-:Y:S01]  /*2350*/  STS [R9], R14 ;  /* 0x0000000e09007388 */ /* 0x0003e20000000800 */
[----:B------:R-:W-:-:S02]  /*2360*/  LEA R4, R57, UR4, 0x2 ;  /* 0x0000000439047c11 */ /* 0x000fc4000f8e10ff */
[----:B--2---:R-:W-:Y:S01]  /*2370*/  LEA R7, R59, UR4, 0x2 ;  /* 0x000000043b077c11 */ /* 0x004fe2000f8e10ff */
[----:B------:R2:W-:Y:S01]  /*2380*/  STS [R8], R15 ;  /* 0x0000000f08007388 */ /* 0x0005e20000000800 */
[----:B0-----:R-:W-:-:S03]  /*2390*/  LEA R6, R61, UR4, 0x2 ;  /* 0x000000043d067c11 */ /* 0x001fc6000f8e10ff */
[----:B------:R0:W-:Y:S01]  /*23a0*/  STS [R11], R16 ;  /* 0x000000100b007388 */ /* 0x0001e20000000800 */
[----:B-1----:R-:W-:-:S03]  /*23b0*/  LEA R9, R63, UR4, 0x2 ;  /* 0x000000043f097c11 */ /* 0x002fc6000f8e10ff */
[----:B------:R1:W-:Y:S01]  /*23c0*/  STS [R10], R17 ;  /* 0x000000110a007388 */ /* 0x0003e20000000800 */
[----:B--2---:R-:W-:-:S03]  /*23d0*/  LEA R8, R65, UR4, 0x2 ;  /* 0x0000000441087c11 */ /* 0x004fc6000f8e10ff */
[----:B------:R2:W-:Y:S01]  /*23e0*/  STS [R5], R18 ;  /* 0x0000001205007388 */ /* 0x0005e20000000800 */
[----:B0-----:R-:W-:-:S03]  /*23f0*/  LEA R11, R71, UR4, 0x2 ;  /* 0x00000004470b7c11 */ /* 0x001fc6000f8e10ff */
[----:B------:R0:W-:Y:S01]  /*2400*/  STS [R2], R19 ;  /* 0x0000001302007388 */ /* 0x0001e20000000800 */
[----:B-1----:R-:W-:-:S03]  /*2410*/  LEA R10, R69, UR4, 0x2 ;  /* 0x00000004450a7c11 */ /* 0x002fc6000f8e10ff */
[----:B------:R0:W-:Y:S01]  /*2420*/  STS [R3], R20 ;  /* 0x0000001403007388 */ /* 0x0001e20000000800 */
[----:B--2---:R-:W-:-:S03]  /*2430*/  LEA R5, R67, UR4, 0x2 ;  /* 0x0000000443057c11 */ /* 0x004fc6000f8e10ff */
[----:B------:R0:W-:Y:S04]  /*2440*/  STS [R4], R21 ;  /* 0x0000001504007388 */ /* 0x0001e80000000800 */
[----:B------:R0:W-:Y:S04]  /*2450*/  STS [R7], R22 ;  /* 0x0000001607007388 */ /* 0x0001e80000000800 */
[----:B------:R0:W-:Y:S04]  /*2460*/  STS [R6], R23 ;  /* 0x0000001706007388 */ /* 0x0001e80000000800 */
[----:B------:R0:W-:Y:S04]  /*2470*/  STS [R9], R24 ;  /* 0x0000001809007388 */ /* 0x0001e80000000800 */
[----:B------:R0:W-:Y:S04]  /*2480*/  STS [R8], R25 ;  /* 0x0000001908007388 */ /* 0x0001e80000000800 */
[----:B------:R0:W-:Y:S04]  /*2490*/  STS [R5], R26 ;  /* 0x0000001a05007388 */ /* 0x0001e80000000800 */
[----:B------:R0:W-:Y:S04]  /*24a0*/  STS [R10], R27 ;  /* 0x0000001b0a007388 */ /* 0x0001e80000000800 */
[----:B------:R0:W-:Y:S01]  /*24b0*/  STS [R11], R28 ;  /* 0x0000001c0b007388 */ /* 0x0001e20000000800 */
[----:B------:R-:W-:Y:S06]  /*24c0*/  BAR.SYNC.DEFER_BLOCKING 0x0 ;  /* 0x0000000000007b1d */ /* 0x000fec0000010000 */
[----:B------:R0:W1:Y:S04]  /*24d0*/  LDS R2, [R35] ;  /* 0x0000000023027984 */ /* 0x0000680000000800 */
[----:B------:R0:W2:Y:S04]  /*24e0*/  LDS R3, [R35+0x4] ;  /* 0x0000040023037984 */ /* 0x0000a80000000800 */
[----:B------:R0:W3:Y:S04]  /*24f0*/  LDS R12, [R35+0x8] ;  /* 0x00000800230c7984 */ /* 0x0000e80000000800 */
[----:B------:R0:W4:Y:S04]  /*2500*/  LDS R13, [R35+0xc] ;  /* 0x00000c00230d7984 */ /* 0x0001280000000800 */
[----:B------:R0:W0:Y:S04]  /*2510*/  LDS R14, [R35+0x10] ;  /* 0x00001000230e7984 */ /* 0x0000280000000800 */
        /* <DEDUP_REMOVED lines=13> */
[----:B------:R0:W0:Y:S01]  /*25f0*/  LDS R28, [R35+0x48] ;  /* 0x00004800231c7984 */ /* 0x0000220000000800 */
[----:B------:R-:W-:Y:S06]  /*2600*/  BAR.SYNC.DEFER_BLOCKING 0x0 ;  /* 0x0000000000007b1d */ /* 0x000fec0000010000 */
[----:B-1234-:R-:W-:Y:S05]  /*2610*/  BRA `(.L_x_220) ;  /* 0xffffffdc00f87947 */ /* 0x01efea000383ffff */
.L_x_219:
[----:B------:R-:W-:Y:S01]  /*2620*/  LEA R5, R5, UR4, 0x2 ;  /* 0x0000000405057c11 */ /* 0x000fe2000f8e10ff */
[----:B------:R-:W-:Y:S01]  /*2630*/  IMAD R35, R0, -0x48, R35 ;  /* 0xffffffb800237824 */ /* 0x000fe200078e0223 */
[----:B------:R-:W-:Y:S02]  /*2640*/  LEA R4, R7, UR4, 0x2 ;  /* 0x0000000407047c11 */ /* 0x000fe4000f8e10ff */
[----:B------:R-:W-:Y:S01]  /*2650*/  LEA R39, R39, UR4, 0x2 ;  /* 0x0000000427277c11 */ /* 0x000fe2000f8e10ff */
[----:B------:R0:W-:Y:S01]  /*2660*/  STS [R5], R2 ;  /* 0x0000000205007388 */ /* 0x0001e20000000800 */
[----:B------:R-:W-:Y:S02]  /*2670*/  LEA R6, R41, UR4, 0x2 ;  /* 0x0000000429067c11 */ /* 0x000fe4000f8e10ff */
[----:B------:R-:W-:Y:S01]  /*2680*/  LEA R43, R43, UR4, 0x2 ;  /* 0x000000042b2b7c11 */ /* 0x000fe2000f8e10ff */
[----:B------:R1:W-:Y:S01]  /*2690*/  STS [R4], R3 ;  /* 0x0000000304007388 */ /* 0x0003e20000000800 */
[----:B------:R-:W-:-:S02]  /*26a0*/  LEA R8, R45, UR4, 0x2 ;  /* 0x000000042d087c11 */ /* 0x000fc4000f8e10ff */
[----:B------:R-:W-:Y:S01]  /*26b0*/  LEA R47, R47, UR4, 0x2 ;  /* 0x000000042f2f7c11 */ /* 0x000fe2000f8e10ff */
[----:B------:R-:W-:Y:S01]  /*26c0*/  STS [R39], R12 ;  /* 0x0000000c27007388 */ /* 0x000fe20000000800 */
[----:B------:R-:W-:Y:S02]  /*26d0*/  LEA R10, R49, UR4, 0x2 ;  /* 0x00000004310a7c11 */ /* 0x000fe4000f8e10ff */
[----:B------:R-:W-:Y:S01]  /*26e0*/  LEA R51, R51, UR4, 0x2 ;  /* 0x0000000433337c11 */ /* 0x000fe2000f8e10ff */
[----:B------:R2:W-:Y:S01]  /*26f0*/  STS [R6], R13 ;  /* 0x0000000d06007388 */ /* 0x0005e20000000800 */
[----:B0-----:R-:W-:Y:S02]  /*2700*/  LEA R2, R53, UR4, 0x2 ;  /* 0x0000000435027c11 */ /* 0x001fe4000f8e10ff */
[----:B------:R-:W-:Y:S01]  /*2710*/  LEA R55, R55, UR4, 0x2 ;  /* 0x0000000437377c11 */ /* 0x000fe2000f8e10ff */
[----:B------:R-:W-:Y:S01]  /*2720*/  STS [R43], R14 ;  /* 0x0000000e2b007388 */ /* 0x000fe20000000800 */
[----:B-1----:R-:W-:-:S02]  /*2730*/  LEA R4, R57, UR4, 0x2 ;  /* 0x0000000439047c11 */ /* 0x002fc4000f8e10ff */
[----:B------:R-:W-:Y:S01]  /*2740*/  LEA R59, R59, UR4, 0x2 ;  /* 0x000000043b3b7c11 */ /* 0x000fe2000f8e10ff */
[----:B------:R0:W-:Y:S01]  /*2750*/  STS [R8], R15 ;  /* 0x0000000f08007388 */ /* 0x0001e20000000800 */
[----:B------:R-:W-:Y:S02]  /*2760*/  LEA R63, R63, UR4, 0x2 ;  /* 0x000000043f3f7c11 */ /* 0x000fe4000f8e10ff */
[----:B--2---:R-:W-:Y:S01]  /*2770*/  LEA R6, R61, UR4, 0x2 ;  /* 0x000000043d067c11 */ /* 0x004fe2000f8e10ff */
[----:B------:R-:W-:Y:S01]  /*2780*/  STS [R47], R16 ;  /* 0x000000102f007388 */ /* 0x000fe20000000800 */
[----:B------:R-:W-:Y:S02]  /*2790*/  LEA R67, R67, UR4, 0x2 ;  /* 0x0000000443437c11 */ /* 0x000fe4000f8e10ff */
[----:B------:R-:W-:Y:S01]  /*27a0*/  LEA R71, R71, UR4, 0x2 ;  /* 0x0000000447477c11 */ /* 0x000fe2000f8e10ff */
[----:B------:R1:W-:Y:S01]  /*27b0*/  STS [R10], R17 ;  /* 0x000000110a007388 */ /* 0x0003e20000000800 */
[----:B0-----:R-:W-:-:S03]  /*27c0*/  LEA R8, R65, UR4, 0x2 ;  /* 0x0000000441087c11 */ /* 0x001fc6000f8e10ff */
[----:B------:R-:W-:Y:S04]  /*27d0*/  STS [R51], R18 ;  /* 0x0000001233007388 */ /* 0x000fe80000000800 */
[----:B------:R0:W-:Y:S01]  /*27e0*/  STS [R2], R19 ;  /* 0x0000001302007388 */ /* 0x0001e20000000800 */
[----:B-1----:R-:W-:Y:S01]  /*27f0*/  LEA R10, R69, UR4, 0x2 ;  /* 0x00000004450a7c11 */ /* 0x002fe2000f8e10ff */
[----:B------:R-:W1:Y:S02]  /*2800*/  LDCU.64 UR4, c[0x0][0x3a0] ;  /* 0x00007400ff0477ac */ /* 0x000e640008000a00 */
[----:B------:R-:W-:Y:S04]  /*2810*/  STS [R55], R20 ;  /* 0x0000001437007388 */ /* 0x000fe80000000800 */
[----:B------:R2:W-:Y:S01]  /*2820*/  STS [R4], R21 ;  /* 0x0000001504007388 */ /* 0x0005e20000000800 */
[----:B0-----:R-:W0:Y:S03]  /*2830*/  LDC.64 R2, c[0x0][0x388] ;  /* 0x0000e200ff027b82 */ /* 0x001e260000000a00 */
[----:B------:R-:W-:Y:S04]  /*2840*/  STS [R59], R22 ;  /* 0x000000163b007388 */ /* 0x000fe80000000800 */
[----:B------:R3:W-:Y:S01]  /*2850*/  STS [R6], R23 ;  /* 0x0000001706007388 */ /* 0x0007e20000000800 */
[----:B--2---:R-:W-:-:S03]  /*2860*/  VIADD R4, R0, 0x100 ;  /* 0x0000010000047836 */ /* 0x004fc60000000000 */
[----:B------:R-:W-:Y:S02]  /*2870*/  STS [R63], R24 ;  /* 0x000000183f007388 */ /* 0x000fe40000000800 */
[----:B-1----:R-:W-:Y:S02]  /*2880*/  ISETP.GE.U32.AND P3, PT, R4, UR4, PT ;  /* 0x0000000404007c0c */ /* 0x002fe4000bf66070 */
[----:B------:R1:W-:Y:S01]  /*2890*/  STS [R8], R25 ;  /* 0x0000001908007388 */ /* 0x0003e20000000800 */
[C---:B------:R-:W-:Y:S02]  /*28a0*/  VIADD R4, R0.reuse, 0x200 ;  /* 0x0000020000047836 */ /* 0x040fe40000000000 */
[----:B---3--:R-:W-:Y:S01]  /*28b0*/  VIADD R6, R0, 0x300 ;  /* 0x0000030000067836 */ /* 0x008fe20000000000 */
[----:B------:R-:W-:Y:S01]  /*28c0*/  STS [R67], R26 ;  /* 0x0000001a43007388 */ /* 0x000fe20000000800 */
[----:B------:R-:W-:Y:S02]  /*28d0*/  ISETP.GE.U32.AND.EX P3, PT, RZ, UR5, PT, P3 ;  /* 0x00000005ff007c0c */ /* 0x000fe4000bf66130 */
[----:B------:R-:W-:Y:S01]  /*28e0*/  ISETP.GE.U32.AND P4, PT, R4, UR4, PT ;  /* 0x0000000404007c0c */ /* 0x000fe2000bf86070 */
[----:B------:R2:W-:Y:S01]  /*28f0*/  STS [R10], R27 ;  /* 0x0000001b0a007388 */ /* 0x0005e20000000800 */
[----:B------:R-:W-:Y:S01]  /*2900*/  ISETP.GE.U32.AND P1, PT, R6, UR4, PT ;  /* 0x0000000406007c0c */ /* 0x000fe2000bf26070 */
[C---:B0-----:R-:W-:Y:S01]  /*2910*/  IMAD.WIDE.U32 R2, R0.reuse, 0x4, R2 ;  /* 0x0000000400027825 */ /* 0x041fe200078e0002 */
[C---:B-1----:R-:W-:Y:S01]  /*2920*/  LOP3.LUT R8, R0.reuse, 0x400, RZ, 0xfc, !PT ;  /* 0x0000040000087812 */ /* 0x042fe200078efcff */
[----:B------:R-:W-:Y:S01]  /*2930*/  STS [R71], R28 ;  /* 0x0000001c47007388 */ /* 0x000fe20000000800 */
[----:B------:R-:W-:Y:S01]  /*2940*/  BAR.SYNC.DEFER_BLOCKING 0x0 ;  /* 0x0000000000007b1d */ /* 0x000fe20000010000 */
[----:B------:R-:W-:Y:S01]  /*2950*/  ISETP.GE.U32.AND.EX P1, PT, RZ, UR5, PT, P1 ;  /* 0x00000005ff007c0c */ /* 0x000fe2000bf26110 */
[----:B--2---:R-:W-:Y:S01]  /*2960*/  VIADD R10, R0, 0x500 ;  /* 0x00000500000a7836 */ /* 0x004fe20000000000 */
[----:B------:R-:W-:Y:S01]  /*2970*/  ISETP.GE.U32.AND P6, PT, R8, UR4, PT ;  /* 0x0000000408007c0c */ /* 0x000fe2000bfc6070 */
[C---:B------:R-:W-:Y:S01]  /*2980*/  VIADD R4, R0.reuse, 0x600 ;  /* 0x0000060000047836 */ /* 0x040fe20000000000 */
[----:B------:R-:W-:Y:S01]  /*2990*/  ISETP.GE.U32.AND.EX P4, PT, RZ, UR5, PT, P4 ;  /* 0x00000005ff007c0c */ /* 0x000fe2000bf86140 */
[----:B------:R-:W-:Y:S01]  /*29a0*/  VIADD R6, R0, 0x700 ;  /* 0x0000070000067836 */ /* 0x000fe20000000000 */
[----:B------:R-:W-:-:S02]  /*29b0*/  ISETP.GE.U32.AND P0, PT, R10, UR4, PT ;  /* 0x000000040a007c0c */ /* 0x000fc4000bf06070 */
[----:B------:R-:W-:Y:S02]  /*29c0*/  ISETP.GE.U32.AND.EX P6, PT, RZ, UR5, PT, P6 ;  /* 0x00000005ff007c0c */ /* 0x000fe4000bfc6160 */
[----:B------:R-:W-:Y:S02]  /*29d0*/  ISETP.GE.U32.AND.EX P0, PT, RZ, UR5, PT, P0 ;  /* 0x00000005ff007c0c */ /* 0x000fe4000bf06100 */
[----:B------:R-:W-:Y:S02]  /*29e0*/  ISETP.GE.U32.AND P5, PT, R4, UR4, PT ;  /* 0x0000000404007c0c */ /* 0x000fe4000bfa6070 */
[----:B------:R-:W-:Y:S02]  /*29f0*/  LOP3.LUT R4, R0, 0x800, RZ, 0xfc, !PT ;  /* 0x0000080000047812 */ /* 0x000fe400078efcff */
[----:B------:R-:W-:Y:S01]  /*2a00*/  ISETP.GE.U32.AND P2, PT, R6, UR4, PT ;  /* 0x0000000406007c0c */ /* 0x000fe2000bf46070 */
[----:B------:R-:W-:Y:S01]  /*2a10*/  VIADD R6, R0, 0x900 ;  /* 0x0000090000067836 */ /* 0x000fe20000000000 */
[----:B------:R-:W-:-:S02]  /*2a20*/  ISETP.GE.U32.AND.EX P5, PT, RZ, UR5, PT, P5 ;  /* 0x00000005ff007c0c */ /* 0x000fc4000bfa6150 */
[----:B------:R-:W-:Y:S01]  /*2a30*/  ISETP.GE.U32.AND.EX P2, PT, RZ, UR5, PT, P2 ;  /* 0x00000005ff007c0c */ /* 0x000fe2000bf46120 */
[----:B------:R-:W0:Y:S04]  /*2a40*/  LDS R5, [R35+0x400] ;  /* 0x0004000023057984 */ /* 0x000e280000000800 */
[----:B------:R-:W1:Y:S04]  /*2a50*/  LDS R9, [R35+0xc00] ;  /* 0x000c000023097984 */ /* 0x000e680000000800 */
        /* <DEDUP_REMOVED lines=8> */
[----:B0-----:R-:W-:Y:S01]  /*2ae0*/  @!P3 STG.E desc[UR10][R2.64+0x400], R5 ;  /* 0x000400050200b986 */ /* 0x001fe2000c10190a */
[----:B------:R-:W-:Y:S01]  /*2af0*/  ISETP.GE.U32.AND P3, PT, R4, UR4, PT ;  /* 0x0000000404007c0c */ /* 0x000fe2000bf66070 */
[----:B------:R-:W-:-:S02]  /*2b00*/  VIADD R4, R0, 0xa00 ;  /* 0x00000a0000047836 */ /* 0x000fc40000000000 */
[----:B------:R-:W0:Y:S01]  /*2b10*/  LDS R25, [R35+0x2c00] ;  /* 0x002c000023197984 */ /* 0x000e220000000800 */
[----:B------:R-:W-:-:S03]  /*2b20*/  ISETP.GE.U32.AND.EX P3, PT, RZ, UR5, PT, P3 ;  /* 0x00000005ff007c0c */ /* 0x000fc6000bf66130 */
[----:B-1----:R-:W-:Y:S01]  /*2b30*/  @!P1 STG.E desc[UR10][R2.64+0xc00], R9 ;  /* 0x000c000902009986 */ /* 0x002fe2000c10190a */
[----:B------:R-:W-:-:S03]  /*2b40*/  ISETP.GE.U32.AND P1, PT, R0, UR4, PT ;  /* 0x0000000400007c0c */ /* 0x000fc6000bf26070 */
[----:B------:R-:W1:Y:S04]  /*2b50*/  LDS R5, [R35+0x3000] ;  /* 0x0030000023057984 */ /* 0x000e680000000800 */
[----:B--2---:R-:W-:Y:S01]  /*2b60*/  @!P0 STG.E desc[UR10][R2.64+0x1400], R13 ;  /* 0x0014000d02008986 */ /* 0x004fe2000c10190a */
[----:B------:R-:W-:-:S03]  /*2b70*/  ISETP.GE.U32.AND.EX P0, PT, RZ, UR5, PT, P1 ;  /* 0x00000005ff007c0c */ /* 0x000fc6000bf06110 */
[----:B---3--:R-:W-:Y:S01]  /*2b80*/  @!P6 STG.E desc[UR10][R2.64+0x1000], R11 ;  /* 0x0010000b0200e986 */ /* 0x008fe2000c10190a */
[----:B------:R-:W-:Y:S01]  /*2b90*/  ISETP.GE.U32.AND P6, PT, R4, UR4, PT ;  /* 0x0000000404007c0c */ /* 0x000fe2000bfc6070 */
[----:B------:R-:W-:Y:S02]  /*2ba0*/  VIADD R4, R0, 0xb00 ;  /* 0x00000b0000047836 */ /* 0x000fe40000000000 */
[----:B----4-:R-:W-:Y:S01]  /*2bb0*/  @!P4 STG.E desc[UR10][R2.64+0x800], R7 ;  /* 0x000800070200c986 */ /* 0x010fe2000c10190a */
[----:B------:R-:W-:Y:S01]  /*2bc0*/  ISETP.GE.U32.AND P4, PT, R6, UR4, PT ;  /* 0x0000000406007c0c */ /* 0x000fe2000bf86070 */
[----:B------:R-:W-:Y:S01]  /*2bd0*/  VIADD R6, R0, 0xe00 ;  /* 0x00000e0000067836 */ /* 0x000fe20000000000 */
[----:B------:R-:W-:Y:S01]  /*2be0*/  ISETP.GE.U32.AND P1, PT, R4, UR4, PT ;  /* 0x0000000404007c0c */ /* 0x000fe2000bf26070 */
[----:B------:R-:W2:Y:S01]  /*2bf0*/  LDS R7, [R35+0x3400] ;  /* 0x0034000023077984 */ /* 0x000ea20000000800 */
[----:B------:R-:W-:Y:S02]  /*2c00*/  LOP3.LUT R4, R0, 0xc00, RZ, 0xfc, !PT ;  /* 0x00000c0000047812 */ /* 0x000fe400078efcff */
[----:B------:R-:W-:Y:S01]  /*2c10*/  ISETP.GE.U32.AND.EX P4, PT, RZ, UR5, PT, P4 ;  /* 0x00000005ff007c0c */ /* 0x000fe2000bf86140 */
[----:B------:R-:W3:Y:S01]  /*2c20*/  LDS R9, [R35+0x3800] ;  /* 0x0038000023097984 */ /* 0x000ee20000000800 */
[----:B------:R-:W-:-:S03]  /*2c30*/  ISETP.GE.U32.AND.EX P6, PT, RZ, UR5, PT, P6 ;  /* 0x00000005ff007c0c */ /* 0x000fc6000bfc6160 */
[----:B------:R-:W-:Y:S04]  /*2c40*/  LDS R11, [R35+0x3c00] ;  /* 0x003c0000230b7984 */ /* 0x000fe80000000800 */
[----:B------:R-:W-:Y:S04]  /*2c50*/  LDS R13, [R35+0x4000] ;  /* 0x00400000230d7984 */ /* 0x000fe80000000800 */
[----:B------:R-:W-:Y:S04]  /*2c60*/  LDS R27, [R35+0x4400] ;  /* 0x00440000231b7984 */ /* 0x000fe80000000800 */
[----:B------:R-:W4:Y:S04]  /*2c70*/  @!P0 LDS R29, [R35] ;  /* 0x00000000231d8984 */ /* 0x000f280000000800 */
[----:B-----5:R0:W-:Y:S01]  /*2c80*/  @!P5 STG.E desc[UR10][R2.64+0x1800], R15 ;  /* 0x0018000f0200d986 */ /* 0x0201e2000c10190a */
[----:B------:R-:W-:Y:S01]  /*2c90*/  ISETP.GE.U32.AND P5, PT, R4, UR4, PT ;  /* 0x0000000404007c0c */ /* 0x000fe2000bfa6070 */
[----:B------:R-:W-:-:S02]  /*2ca0*/  VIADD R4, R0, 0xd00 ;  /* 0x00000d0000047836 */ /* 0x000fc40000000000 */
[----:B------:R0:W-:Y:S01]  /*2cb0*/  @!P2 STG.E desc[UR10][R2.64+0x1c00], R17 ;  /* 0x001c00110200a986 */ /* 0x0001e2000c10190a */
[----:B------:R-:W-:Y:S02]  /*2cc0*/  ISETP.GE.U32.AND.EX P2, PT, RZ, UR5, PT, P1 ;  /* 0x00000005ff007c0c */ /* 0x000fe4000bf46110 */
[----:B------:R-:W-:Y:S01]  /*2cd0*/  ISETP.GE.U32.AND.EX P5, PT, RZ, UR5, PT, P5 ;  /* 0x00000005ff007c0c */ /* 0x000fe2000bfa6150 */
[----:B------:R0:W-:Y:S01]  /*2ce0*/  @!P3 STG.E desc[UR10][R2.64+0x2000], R19 ;  /* 0x002000130200b986 */ /* 0x0001e2000c10190a */
[----:B------:R-:W-:Y:S01]  /*2cf0*/  ISETP.GE.U32.AND P1, PT, R4, UR4, PT ;  /* 0x0000000404007c0c */ /* 0x000fe2000bf26070 */
[----:B------:R-:W-:Y:S01]  /*2d00*/  VIADD R4, R0, 0xf00 ;  /* 0x00000f0000047836 */ /* 0x000fe20000000000 */
[----:B------:R-:W-:Y:S01]  /*2d10*/  ISETP.GE.U32.AND P3, PT, R6, UR4, PT ;  /* 0x0000000406007c0c */ /* 0x000fe2000bf66070 */
[----:B------:R1:W-:Y:S01]  /*2d20*/  @!P4 STG.E desc[UR10][R2.64+0x2400], R21 ;  /* 0x002400150200c986 */ /* 0x0003e2000c10190a */
[----:B------:R-:W-:Y:S01]  /*2d30*/  VIADD R6, R0, 0x1100 ;  /* 0x0000110000067836 */ /* 0x000fe20000000000 */
[----:B------:R-:W-:-:S02]  /*2d40*/  ISETP.GE.U32.AND.EX P1, PT, RZ, UR5, PT, P1 ;  /* 0x00000005ff007c0c */ /* 0x000fc4000bf26110 */
[----:B------:R-:W-:Y:S01]  /*2d50*/  ISETP.GE.U32.AND P4, PT, R4, UR4, PT ;  /* 0x0000000404007c0c */ /* 0x000fe2000bf86070 */
[----:B------:R2:W-:Y:S01]  /*2d60*/  @!P6 STG.E desc[UR10][R2.64+0x2800], R23 ;  /* 0x002800170200e986 */ /* 0x0005e2000c10190a */
[C---:B------:R-:W-:Y:S01]  /*2d70*/  LOP3.LUT R4, R0.reuse, 0x1000, RZ, 0xfc, !PT ;  /* 0x0000100000047812 */ /* 0x040fe200078efcff */
[----:B------:R-:W-:Y:S01]  /*2d80*/  VIADD R0, R0, 0x1200 ;  /* 0x0000120000007836 */ /* 0x000fe20000000000 */
[----:B------:R-:W-:Y:S01]  /*2d90*/  ISETP.GE.U32.AND.EX P3, PT, RZ, UR5, PT, P3 ;  /* 0x00000005ff007c0c */ /* 0x000fe2000bf66130 */
[----:B0-----:R0:W-:Y:S01]  /*2da0*/  @!P2 STG.E desc[UR10][R2.64+0x2c00], R25 ;  /* 0x002c00190200a986 */ /* 0x0011e2000c10190a */
[----:B------:R-:W-:Y:S02]  /*2db0*/  ISETP.GE.U32.AND P6, PT, R4, UR4, PT ;  /* 0x0000000404007c0c */ /* 0x000fe4000bfc6070 */
[----:B------:R-:W-:Y:S01]  /*2dc0*/  ISETP.GE.U32.AND P2, PT, R6, UR4, PT ;  /* 0x0000000406007c0c */ /* 0x000fe2000bf46070 */
[----:B-1----:R0:W-:Y:S01]  /*2dd0*/  @!P5 STG.E desc[UR10][R2.64+0x3000], R5 ;  /* 0x003000050200d986 */ /* 0x0021e2000c10190a */
[----:B------:R-:W-:-:S02]  /*2de0*/  ISETP.GE.U32.AND P5, PT, R0, UR4, PT ;  /* 0x0000000400007c0c */ /* 0x000fc4000bfa6070 */
[----:B------:R-:W-:Y:S01]  /*2df0*/  ISETP.GE.U32.AND.EX P4, PT, RZ, UR5, PT, P4 ;  /* 0x00000005ff007c0c */ /* 0x000fe2000bf86140 */
[----:B--2---:R0:W-:Y:S01]  /*2e00*/  @!P1 STG.E desc[UR10][R2.64+0x3400], R7 ;  /* 0x0034000702009986 */ /* 0x0041e2000c10190a */
[----:B------:R-:W-:Y:S02]  /*2e10*/  ISETP.GE.U32.AND.EX P6, PT, RZ, UR5, PT, P6 ;  /* 0x00000005ff007c0c */ /* 0x000fe4000bfc6160 */
[----:B------:R-:W-:Y:S01]  /*2e20*/  ISETP.GE.U32.AND.EX P2, PT, RZ, UR5, PT, P2 ;  /* 0x00000005ff007c0c */ /* 0x000fe2000bf46120 */
[----:B---3--:R0:W-:Y:S01]  /*2e30*/  @!P3 STG.E desc[UR10][R2.64+0x3800], R9 ;  /* 0x003800090200b986 */ /* 0x0081e2000c10190a */
[----:B------:R-:W-:-:S03]  /*2e40*/  ISETP.GE.U32.AND.EX P5, PT, RZ, UR5, PT, P5 ;  /* 0x00000005ff007c0c */ /* 0x000fc6000bfa6150 */
[----:B----4-:R0:W-:Y:S04]  /*2e50*/  @!P0 STG.E desc[UR10][R2.64], R29 ;  /* 0x0000001d02008986 */ /* 0x0101e8000c10190a */
[----:B------:R0:W-:Y:S04]  /*2e60*/  @!P4 STG.E desc[UR10][R2.64+0x3c00], R11 ;  /* 0x003c000b0200c986 */ /* 0x0001e8000c10190a */
[----:B------:R0:W-:Y:S04]  /*2e70*/  @!P6 STG.E desc[UR10][R2.64+0x4000], R13 ;  /* 0x0040000d0200e986 */ /* 0x0001e8000c10190a */
[----:B------:R0:W-:Y:S01]  /*2e80*/  @!P2 STG.E desc[UR10][R2.64+0x4400], R27 ;  /* 0x0044001b0200a986 */ /* 0x0001e2000c10190a */
[----:B------:R-:W-:Y:S05]  /*2e90*/  @P5 EXIT ;  /* 0x000000000000594d */ /* 0x000fea0003800000 */
[----:B------:R-:W1:Y:S04]  /*2ea0*/  LDS R35, [R35+0x4800] ;  /* 0x0048000023237984 */ /* 0x000e680000000800 */
[----:B-1----:R-:W-:Y:S01]  /*2eb0*/  STG.E desc[UR10][R2.64+0x4800], R35 ;  /* 0x0048002302007986 */ /* 0x002fe2000c10190a */
[----:B------:R-:W-:Y:S05]  /*2ec0*/  EXIT ;  /* 0x000000000000794d */ /* 0x000fea0003800000 */
.L_x_221:
        /* <DEDUP_REMOVED lines=11> */
.L_x_262:


//--------------------- .text._ZN3cub18CUB_300001_SM_10006detail11EmptyKernelIvEEvv --------------------------
	.section	.text._ZN3cub18CUB_300001_SM_10006detail11EmptyKernelIvEEvv,"ax",@progbits
	.align	128
        .global         _ZN3cub18CUB_300001_SM_10006detail11EmptyKernelIvEEvv
        .type           _ZN3cub18CUB_300001_SM_10006detail11EmptyKernelIvEEvv,@function
        .size           _ZN3cub18CUB_300001_SM_10006detail11EmptyKernelIvEEvv,(.L_x_263 - _ZN3cub18CUB_300001_SM_10006detail11EmptyKernelIvEEvv)
        .other          _ZN3cub18CUB_300001_SM_10006detail11EmptyKernelIvEEvv,@"STO_CUDA_ENTRY STV_DEFAULT"
_ZN3cub18CUB_300001_SM_10006detail11EmptyKernelIvEEvv:
.text._ZN3cub18CUB_300001_SM_10006detail11EmptyKernelIvEEvv:
[----:B------:R-:W-:Y:S01]  /*0000*/  LDC R1, c[0x0][0x37c] ;  /* 0x0000df00ff017b82 */ /* 0x000fe20000000800 */
[----:B------:R-:W-:Y:S05]  /*0010*/  EXIT ;  /* 0x000000000000794d */ /* 0x000fea0003800000 */
.L_x_222:
        /* <DEDUP_REMOVED lines=14> */
.L_x_263:


//--------------------- .text._Z27partitionBitonicMergeGlobalPjPKjS1_ij --------------------------
	.section	.text._Z27partitionBitonicMergeGlobalPjPKjS1_ij,"ax",@progbits
	.align	128
        .global         _Z27partitionBitonicMergeGlobalPjPKjS1_ij
        .type           _Z27partitionBitonicMergeGlobalPjPKjS1_ij,@function
        .size           _Z27partitionBitonicMergeGlobalPjPKjS1_ij,(.L_x_264 - _Z27partitionBitonicMergeGlobalPjPKjS1_ij)
        .other          _Z27partitionBitonicMergeGlobalPjPKjS1_ij,@"STO_CUDA_ENTRY STV_DEFAULT"
_Z27partitionBitonicMergeGlobalPjPKjS1_ij:
.text._Z27partitionBitonicMergeGlobalPjPKjS1_ij:
[----:B------:R-:W-:Y:S08]  /*0000*/  LDC R1, c[0x0][0x37c] ;  /* 0x0000df00ff017b82 */ /* 0x000ff00000000800 */
[----:B------:R-:W0:Y:S08]  /*0010*/  S2UR UR4, SR_CTAID.X ;  /* 0x00000000000479c3 */ /* 0x000e300000002500 */
[----:B------:R-:W0:Y:S02]  /*0020*/  LDC R0, c[0x0][0x398] ;  /* 0x0000e600ff007b82 */ /* 0x000e240000000800 */
[----:B0-----:R-:W-:-:S13]  /*0030*/  ISETP.LE.AND P0, PT, R0, UR4, PT ;  /* 0x0000000400007c0c */ /* 0x001fda000bf03270 */
[----:B------:R-:W-:Y:S05]  /*0040*/  @P0 EXIT ;  /* 0x000000000000094d */ /* 0x000fea0003800000 */
[----:B------:R-:W0:Y:S01]  /*0050*/  S2R R4, SR_TID.X ;  /* 0x0000000000047919 */ /* 0x000e220000002100 */
[----:B------:R-:W0:Y:S01]  /*0060*/  S2UR UR5, SR_CTAID.Y ;  /* 0x00000000000579c3 */ /* 0x000e220000002600 */
[----:B------:R-:W-:Y:S01]  /*0070*/  IMAD.U32 R5, RZ, RZ, UR4 ;  /* 0x00000004ff057e24 */ /* 0x000fe2000f8e00ff */
[----:B------:R-:W1:Y:S06]  /*0080*/  LDCU.64 UR6, c[0x0][0x358] ;  /* 0x00006b00ff0677ac */ /* 0x000e6c0008000a00 */
[----:B------:R-:W0:Y:S08]  /*0090*/  LDC R3, c[0x0][0x360] ;  /* 0x0000d800ff037b82 */ /* 0x000e300000000800 */
[----:B------:R-:W2:Y:S01]  /*00a0*/  LDC R0, c[0x0][0x370] ;  /* 0x0000dc00ff007b82 */ /* 0x000ea20000000800 */
[----:B01----:R-:W-:-:S07]  /*00b0*/  IMAD R4, R3, UR5, R4 ;  /* 0x0000000503047c24 */ /* 0x003fce000f8e0204 */
.L_x_229:
[----:B0-----:R-:W0:Y:S01]  /*00c0*/  LDC.64 R8, c[0x0][0x390] ;  /* 0x0000e400ff087b82 */ /* 0x001e220000000a00 */
[----:B-1----:R-:W1:Y:S07]  /*00d0*/  LDCU UR4, c[0x0][0x398] ;  /* 0x00007300ff0477ac */ /* 0x002e6e0008000800 */
[----:B------:R-:W3:Y:S01]  /*00e0*/  LDC.64 R6, c[0x0][0x388] ;  /* 0x0000e200ff067b82 */ /* 0x000ee20000000a00 */
[----:B0-----:R-:W-:-:S06]  /*00f0*/  IMAD.WIDE R8, R5, 0x4, R8 ;  /* 0x0000000405087825 */ /* 0x001fcc00078e0208 */
[----:B------:R-:W4:Y:S01]  /*0100*/  LDG.E R8, desc[UR6][R8.64] ;  /* 0x0000000608087981 */ /* 0x000f22000c1e1900 */
[----:B---3--:R-:W-:-:S04]  /*0110*/  IMAD.WIDE R6, R5, 0x4, R6 ;  /* 0x0000000405067825 */ /* 0x008fc800078e0206 */
[----:B--2---:R-:W-:-:S05]  /*0120*/  IMAD.IADD R5, R0, 0x1, R5 ;  /* 0x0000000100057824 */ /* 0x004fca00078e0205 */
[----:B-1----:R-:W-:Y:S02]  /*0130*/  ISETP.GE.AND P1, PT, R5, UR4, PT ;  /* 0x0000000405007c0c */ /* 0x002fe4000bf26270 */
[----:B----4-:R-:W-:-:S13]  /*0140*/  ISETP.GE.U32.AND P0, PT, R8, 0x2, PT ;  /* 0x000000020800780c */ /* 0x010fda0003f06070 */
[----:B------:R-:W-:Y:S05]  /*0150*/  @!P0 BRA `(.L_x_223) ;  /* 0x0000000000a08947 */ /* 0x000fea0003800000 */
[----:B------:R-:W2:Y:S01]  /*0160*/  LDG.E R13, desc[UR6][R6.64] ;  /* 0x00000006060d7981 */ /* 0x000ea2000c1e1900 */
[----:B------:R-:W0:Y:S01]  /*0170*/  LDC.64 R2, c[0x0][0x380] ;  /* 0x0000e000ff027b82 */ /* 0x000e220000000a00 */
[----:B------:R-:W-:Y:S02]  /*0180*/  IMAD.MOV.U32 R9, RZ, RZ, 0x2 ;  /* 0x00000002ff097424 */ /* 0x000fe400078e00ff */
[----:B--2---:R-:W-:Y:S02]  /*0190*/  IMAD.IADD R15, R4, 0x1, R13 ;  /* 0x00000001040f7824 */ /* 0x004fe400078e020d */
[----:B------:R-:W-:Y:S02]  /*01a0*/  IMAD.IADD R14, R13, 0x1, R8 ;  /* 0x000000010d0e7824 */ /* 0x000fe400078e0208 */
[----:B0-----:R-:W-:-:S07]  /*01b0*/  IMAD.WIDE.U32 R2, R15, 0x4, R2 ;  /* 0x000000040f027825 */ /* 0x001fce00078e0002 */
.L_x_228:
[----:B------:R-:W-:-:S13]  /*01c0*/  ISETP.NE.AND P0, PT, R9, RZ, PT ;  /* 0x000000ff0900720c */ /* 0x000fda0003f05270 */
[----:B01----:R-:W-:Y:S05]  /*01d0*/  @!P0 BRA `(.L_x_224) ;  /* 0x0000000000708947 */ /* 0x003fea0003800000 */
[C---:B------:R-:W-:Y:S01]  /*01e0*/  VIADD R6, R9.reuse, 0xffffffff ;  /* 0xffffffff09067836 */ /* 0x040fe20000000000 */
[----:B------:R-:W0:Y:S01]  /*01f0*/  LDC R12, c[0x0][0x39c] ;  /* 0x0000e700ff0c7b82 */ /* 0x000e220000000800 */
[----:B------:R-:W-:Y:S02]  /*0200*/  LOP3.LUT P0, RZ, R9, R15, RZ, 0xc0, !PT ;  /* 0x0000000f09ff7212 */ /* 0x000fe4000780c0ff */
[----:B------:R-:W-:Y:S02]  /*0210*/  ISETP.GE.U32.AND P2, PT, R15, R14, PT ;  /* 0x0000000e0f00720c */ /* 0x000fe40003f46070 */
[----:B------:R-:W-:Y:S02]  /*0220*/  LOP3.LUT R10, R9, R6, RZ, 0xc, !PT ;  /* 0x00000006090a7212 */ /* 0x000fe400078e0cff */
[----:B------:R-:W-:Y:S01]  /*0230*/  SEL R16, RZ, 0x1, P0 ;  /* 0x00000001ff107807 */ /* 0x000fe20000000000 */
[----:B------:R-:W1:Y:S03]  /*0240*/  LDC.64 R6, c[0x0][0x380] ;  /* 0x0000e000ff067b82 */ /* 0x000e660000000a00 */
[----:B------:R-:W2:Y:S02]  /*0250*/  POPC R10, R10 ;  /* 0x0000000a000a7309 */ /* 0x000ea40000000000 */
[----:B--2---:R-:W-:-:S04]  /*0260*/  SHF.R.U32.HI R11, RZ, R10, R13 ;  /* 0x0000000aff0b7219 */ /* 0x004fc8000001160d */
[----:B0-----:R-:W-:Y:S01]  /*0270*/  LOP3.LUT R17, R12, 0x1, R11, 0x78, !PT ;  /* 0x000000010c117812 */ /* 0x001fe200078e780b */
[----:B------:R-:W-:-:S07]  /*0280*/  IMAD.MOV.U32 R12, RZ, RZ, R9 ;  /* 0x000000ffff0c7224 */ /* 0x000fce00078e0009 */
.L_x_227:
[----:B------:R-:W-:Y:S01]  /*0290*/  BSSY.RECONVERGENT B0, `(.L_x_225) ;  /* 0x000000f000007945 */ /* 0x000fe20003800200 */
[----:B------:R-:W-:Y:S02]  /*02a0*/  ISETP.GT.U32.AND P3, PT, R12, 0x3, PT ;  /* 0x000000030c00780c */ /* 0x000fe40003f64070 */
[----:B------:R-:W-:Y:S01]  /*02b0*/  SHF.R.U32.HI R12, RZ, 0x1, R12 ;  /* 0x00000001ff0c7819 */ /* 0x000fe2000001160c */
[----:B0-----:R-:W-:Y:S10]  /*02c0*/  @P2 BRA `(.L_x_226) ;  /* 0x00000000002c2947 */ /* 0x001ff40003800000 */
[----:B------:R-:W-:-:S04]  /*02d0*/  LOP3.LUT R11, R12, R15, RZ, 0x3c, !PT ;  /* 0x0000000f0c0b7212 */ /* 0x000fc800078e3cff */
[----:B------:R-:W-:-:S04]  /*02e0*/  ISETP.GE.U32.AND P0, PT, R11, R14, PT ;  /* 0x0000000e0b00720c */ /* 0x000fc80003f06070 */
[----:B------:R-:W-:-:S13]  /*02f0*/  ISETP.LT.U32.OR P0, PT, R11, R13, P0 ;  /* 0x0000000d0b00720c */ /* 0x000fda0000701470 */
[----:B------:R-:W-:Y:S05]  /*0300*/  @P0 BRA `(.L_x_226) ;  /* 0x00000000001c0947 */ /* 0x000fea0003800000 */
[----:B-1----:R-:W-:Y:S01]  /*0310*/  IMAD.WIDE.U32 R10, R11, 0x4, R6 ;  /* 0x000000040b0a7825 */ /* 0x002fe200078e0006 */
[----:B------:R-:W2:Y:S04]  /*0320*/  LDG.E R19, desc[UR6][R2.64] ;  /* 0x0000000602137981 */ /* 0x000ea8000c1e1900 */
[----:B------:R-:W2:Y:S02]  /*0330*/  LDG.E R18, desc[UR6][R10.64] ;  /* 0x000000060a127981 */ /* 0x000ea4000c1e1900 */
[----:B--2---:R-:W-:-:S04]  /*0340*/  ISETP.GT.U32.AND P0, PT, R19, R18, PT ;  /* 0x000000121300720c */ /* 0x004fc80003f04070 */
[----:B------:R-:W-:-:S13]  /*0350*/  ISETP.EQ.XOR P0, PT, R17, R16, P0 ;  /* 0x000000101100720c */ /* 0x000fda0000702a70 */
[----:B------:R0:W-:Y:S04]  /*0360*/  @P0 STG.E desc[UR6][R2.64], R18 ;  /* 0x0000001202000986 */ /* 0x0001e8000c101906 */
[----:B------:R0:W-:Y:S02]  /*0370*/  @P0 STG.E desc[UR6][R10.64], R19 ;  /* 0x000000130a000986 */ /* 0x0001e4000c101906 */
.L_x_226:
[----:B------:R-:W-:Y:S05]  /*0380*/  BSYNC.RECONVERGENT B0 ;  /* 0x0000000000007941 */ /* 0x000fea0003800200 */
.L_x_225:
[----:B------:R-:W-:Y:S05]  /*0390*/  @P3 BRA `(.L_x_227) ;  /* 0xfffffffc00bc3947 */ /* 0x000fea000383ffff */
.L_x_224:
[----:B------:R-:W-:Y:S01]  /*03a0*/  IMAD.SHL.U32 R9, R9, 0x2, RZ ;  /* 0x0000000209097824 */ /* 0x000fe200078e00ff */
[----:B------:R-:W-:Y:S04]  /*03b0*/  BAR.SYNC.DEFER_BLOCKING 0x0 ;  /* 0x0000000000007b1d */ /* 0x000fe80000010000 */
[----:B------:R-:W-:-:S13]  /*03c0*/  ISETP.GT.U32.AND P0, PT, R9, R8, PT ;  /* 0x000000080900720c */ /* 0x000fda0003f04070 */
[----:B------:R-:W-:Y:S05]  /*03d0*/  @!P0 BRA `(.L_x_228) ;  /* 0xfffffffc00788947 */ /* 0x000fea000383ffff */
.L_x_223:
[----:B------:R-:W-:Y:S05]  /*03e0*/  @!P1 BRA `(.L_x_229) ;  /* 0xfffffffc00349947 */ /* 0x000fea000383ffff */
[----:B------:R-:W-:Y:S05]  /*03f0*/  EXIT ;  /* 0x000000000000794d */ /* 0x000fea0003800000 */
.L_x_230:
        /* <DEDUP_REMOVED lines=16> */
.L_x_264:


//--------------------- .text._Z26partitionBitonicSortSharedPjPKjS1_ij --------------------------
	.section	.text._Z26partitionBitonicSortSharedPjPKjS1_ij,"ax",@progbits
	.align	128
        .global         _Z26partitionBitonicSortSharedPjPKjS1_ij
        .type           _Z26partitionBitonicSortSharedPjPKjS1_ij,@function
        .size           _Z26partitionBitonicSortSharedPjPKjS1_ij,(.L_x_265 - _Z26partitionBitonicSortSharedPjPKjS1_ij)
        .other          _Z26partitionBitonicSortSharedPjPKjS1_ij,@"STO_CUDA_ENTRY STV_DEFAULT"
_Z26partitionBitonicSortSharedPjPKjS1_ij:
.text._Z26partitionBitonicSortSharedPjPKjS1_ij:
[----:B------:R-:W-:Y:S08]  /*0000*/  LDC R1, c[0x0][0x37c] ;  /* 0x0000df00ff017b82 */ /* 0x000ff00000000800 */
[----:B------:R-:W0:Y:S08]  /*0010*/  S2UR UR6, SR_CTAID.X ;  /* 0x00000000000679c3 */ /* 0x000e300000002500 */
[----:B------:R-:W0:Y:S02]  /*0020*/  LDC R0, c[0x0][0x398] ;  /* 0x0000e600ff007b82 */ /* 0x000e240000000800 */
[----:B0-----:R-:W-:-:S13]  /*0030*/  ISETP.LE.AND P0, PT, R0, UR6, PT ;  /* 0x0000000600007c0c */ /* 0x001fda000bf03270 */
[----:B------:R-:W-:Y:S05]  /*0040*/  @P0 EXIT ;  /* 0x000000000000094d */ /* 0x000fea0003800000 */
[----:B------:R-:W0:Y:S01]  /*0050*/  S2R R4, SR_TID.X ;  /* 0x0000000000047919 */ /* 0x000e220000002100 */
[----:B------:R-:W1:Y:S01]  /*0060*/  S2UR UR5, SR_CgaCtaId ;  /* 0x00000000000579c3 */ /* 0x000e620000008800 */
[----:B------:R-:W-:Y:S01]  /*0070*/  UMOV UR4, 0x400 ;  /* 0x0000040000047882 */ /* 0x000fe20000000000 */
[----:B------:R-:W-:Y:S01]  /*0080*/  IMAD.U32 R2, RZ, RZ, UR6 ;  /* 0x00000006ff027e24 */ /* 0x000fe2000f8e00ff */
[----:B------:R-:W2:Y:S05]  /*0090*/  LDCU.64 UR8, c[0x0][0x358] ;  /* 0x00006b00ff0877ac */ /* 0x000eaa0008000a00 */
[----:B------:R-:W3:Y:S01]  /*00a0*/  LDC R3, c[0x0][0x370] ;  /* 0x0000dc00ff037b82 */ /* 0x000ee20000000800 */
[----:B-1----:R-:W-:-:S06]  /*00b0*/  ULEA UR5, UR5, UR4, 0x18 ;  /* 0x0000000405057291 */ /* 0x002fcc000f8ec0ff */
[----:B0-2---:R-:W-:-:S07]  /*00c0*/  LEA R0, R4, UR5, 0x2 ;  /* 0x0000000504007c11 */ /* 0x005fce000f8e10ff */
.L_x_238:
[----:B0-----:R-:W0:Y:S01]  /*00d0*/  LDC.64 R6, c[0x0][0x390] ;  /* 0x0000e400ff067b82 */ /* 0x001e220000000a00 */
[----:B------:R-:W1:Y:S01]  /*00e0*/  LDCU UR4, c[0x0][0x398] ;  /* 0x00007300ff0477ac */ /* 0x000e620008000800 */
[----:B0-----:R-:W-:-:S05]  /*00f0*/  IMAD.WIDE R6, R2, 0x4, R6 ;  /* 0x0000000402067825 */ /* 0x001fca00078e0206 */
[----:B------:R-:W2:Y:S01]  /*0100*/  LDG.E R5, desc[UR8][R6.64] ;  /* 0x0000000806057981 */ /* 0x000ea2000c1e1900 */
[--C-:B------:R-:W-:Y:S02]  /*0110*/  IMAD.MOV.U32 R8, RZ, RZ, R2.reuse ;  /* 0x000000ffff087224 */ /* 0x100fe400078e0002 */
[----:B---3--:R-:W-:-:S05]  /*0120*/  IMAD.IADD R2, R3, 0x1, R2 ;  /* 0x0000000103027824 */ /* 0x008fca00078e0202 */
[----:B-1----:R-:W-:Y:S02]  /*0130*/  ISETP.GE.AND P0, PT, R2, UR4, PT ;  /* 0x0000000402007c0c */ /* 0x002fe4000bf06270 */
[----:B--2---:R-:W-:-:S13]  /*0140*/  ISETP.NE.AND P1, PT, R5, RZ, PT ;  /* 0x000000ff0500720c */ /* 0x004fda0003f25270 */
[----:B------:R-:W-:Y:S05]  /*0150*/  @!P1 BRA `(.L_x_231) ;  /* 0x0000000000e49947 */ /* 0x000fea0003800000 */
[----:B------:R-:W0:Y:S01]  /*0160*/  LDC.64 R6, c[0x0][0x388] ;  /* 0x0000e200ff067b82 */ /* 0x000e220000000a00 */
[----:B------:R-:W-:Y:S02]  /*0170*/  SHF.R.S32.HI R9, RZ, 0x1f, R8 ;  /* 0x0000001fff097819 */ /* 0x000fe40000011408 */
[----:B0-----:R-:W-:-:S04]  /*0180*/  LEA R6, P1, R8, R6, 0x2 ;  /* 0x0000000608067211 */ /* 0x001fc800078210ff */
[----:B------:R-:W-:-:S06]  /*0190*/  LEA.HI.X R7, R8, R7, R9, 0x2, P1 ;  /* 0x0000000708077211 */ /* 0x000fcc00008f1409 */
[----:B------:R-:W2:Y:S01]  /*01a0*/  LDG.E R7, desc[UR8][R6.64] ;  /* 0x0000000806077981 */ /* 0x000ea2000c1e1900 */
[----:B------:R-:W-:Y:S01]  /*01b0*/  UMOV UR4, URZ ;  /* 0x000000ff00047c82 */ /* 0x000fe20008000000 */
[----:B--2---:R-:W-:-:S07]  /*01c0*/  IMAD.IADD R10, R7, 0x1, R4 ;  /* 0x00000001070a7824 */ /* 0x004fce00078e0204 */
.L_x_237:
[----:B0-----:R-:W0:Y:S01]  /*01d0*/  LDC.64 R6, c[0x0][0x380] ;  /* 0x0000e000ff067b82 */ /* 0x001e220000000a00 */
[----:B------:R-:W-:Y:S02]  /*01e0*/  VIADD R13, R5, -UR4 ;  /* 0x80000004050d7c36 */ /* 0x000fe40008000000 */
[----:B------:R-:W-:-:S03]  /*01f0*/  VIADD R9, R10, UR4 ;  /* 0x000000040a097c36 */ /* 0x000fc60008000000 */
[----:B------:R-:W-:Y:S01]  /*0200*/  ISETP.GT.U32.AND P1, PT, R13, R4, PT ;  /* 0x000000040d00720c */ /* 0x000fe20003f24070 */
[----:B0-----:R-:W-:-:S12]  /*0210*/  IMAD.WIDE.U32 R6, R9, 0x4, R6 ;  /* 0x0000000409067825 */ /* 0x001fd800078e0006 */
[----:B------:R-:W2:Y:S01]  /*0220*/  @P1 LDG.E R9, desc[UR8][R6.64] ;  /* 0x0000000806091981 */ /* 0x000ea2000c1e1900 */
[----:B------:R-:W-:Y:S01]  /*0230*/  ISETP.GE.U32.AND P2, PT, R13, 0x2, PT ;  /* 0x000000020d00780c */ /* 0x000fe20003f46070 */
[----:B------:R-:W-:Y:S02]  /*0240*/  UIADD3 UR4, UPT, UPT, UR4, 0x400, URZ ;  /* 0x0000040004047890 */ /* 0x000fe4000fffe0ff */
[----:B--2---:R0:W-:Y:S01]  /*0250*/  @P1 STS [R0], R9 ;  /* 0x0000000900001388 */ /* 0x0041e20000000800 */
[----:B------:R-:W-:Y:S03]  /*0260*/  BAR.SYNC.DEFER_BLOCKING 0x0 ;  /* 0x0000000000007b1d */ /* 0x000fe60000010000 */
[----:B------:R-:W-:-:S06]  /*0270*/  ISETP.LE.U32.AND P1, PT, R5, UR4, PT ;  /* 0x0000000405007c0c */ /* 0x000fcc000bf23070 */
[----:B------:R-:W-:Y:S07]  /*0280*/  @!P2 BRA `(.L_x_232) ;  /* 0x000000000088a947 */ /* 0x000fee0003800000 */
[----:B------:R-:W-:Y:S01]  /*0290*/  VIMNMX.U32 R15, PT, PT, R13, 0x400, PT ;  /* 0x000004000d0f7848 */ /* 0x000fe20003fe0000 */
[----:B------:R-:W-:-:S06]  /*02a0*/  UMOV UR6, 0x2 ;  /* 0x0000000200067882 */ /* 0x000fcc0000000000 */
.L_x_236:
[----:B------:R-:W1:Y:S01]  /*02b0*/  LDCU UR10, c[0x0][0x39c] ;  /* 0x00007380ff0a77ac */ /* 0x000e620008000800 */
[----:B0-----:R-:W-:Y:S01]  /*02c0*/  IMAD.U32 R9, RZ, RZ, UR6 ;  /* 0x00000006ff097e24 */ /* 0x001fe2000f8e00ff */
[----:B------:R-:W-:-:S06]  /*02d0*/  USHF.R.U32.HI UR7, URZ, 0x1, UR6 ;  /* 0x00000001ff077899 */ /* 0x000fcc0008011606 */
[----:B------:R-:W-:-:S04]  /*02e0*/  LOP3.LUT P2, RZ, R4, UR7, RZ, 0xc0, !PT ;  /* 0x0000000704ff7c12 */ /* 0x000fc8000f84c0ff */
[----:B------:R-:W-:-:S04]  /*02f0*/  SEL R8, RZ, 0x1, !P2 ;  /* 0x00000001ff087807 */ /* 0x000fc80005000000 */
[----:B-1----:R-:W-:-:S07]  /*0300*/  LOP3.LUT R17, R8, UR10, RZ, 0x3c, !PT ;  /* 0x0000000a08117c12 */ /* 0x002fce000f8e3cff */
.L_x_235:
[--C-:B0-----:R-:W-:Y:S01]  /*0310*/  IMAD.MOV.U32 R12, RZ, RZ, R9.reuse ;  /* 0x000000ffff0c7224 */ /* 0x101fe200078e0009 */
[----:B------:R-:W-:Y:S01]  /*0320*/  SHF.R.U32.HI R9, RZ, 0x1, R9 ;  /* 0x00000001ff097819 */ /* 0x000fe20000011609 */
[----:B------:R-:W-:Y:S03]  /*0330*/  BAR.SYNC.DEFER_BLOCKING 0x0 ;  /* 0x0000000000007b1d */ /* 0x000fe60000010000 */
[----:B------:R-:W-:Y:S01]  /*0340*/  ISETP.GT.U32.AND P2, PT, R12, 0x3, PT ;  /* 0x000000030c00780c */ /* 0x000fe20003f44070 */
[----:B------:R-:W-:Y:S02]  /*0350*/  VIADD R11, R9, 0xffffffff ;  /* 0xffffffff090b7836 */ /* 0x000fe40000000000 */
[----:B------:R-:W-:Y:S03]  /*0360*/  BSSY.RECONVERGENT B0, `(.L_x_233) ;  /* 0x000000f000007945 */ /* 0x000fe60003800200 */
[----:B------:R-:W-:-:S05]  /*0370*/  LOP3.LUT R11, R11, R4, RZ, 0xc0, !PT ;  /* 0x000000040b0b7212 */ /* 0x000fca00078ec0ff */
[----:B------:R-:W-:-:S04]  /*0380*/  IMAD R14, R4, 0x2, -R11 ;  /* 0x00000002040e7824 */ /* 0x000fc800078e0a0b */
[----:B------:R-:W-:-:S05]  /*0390*/  IMAD.IADD R8, R9, 0x1, R14 ;  /* 0x0000000109087824 */ /* 0x000fca00078e020e */
[----:B------:R-:W-:-:S13]  /*03a0*/  ISETP.GE.U32.AND P3, PT, R8, R15, PT ;  /* 0x0000000f0800720c */ /* 0x000fda0003f66070 */
[----:B------:R-:W-:Y:S05]  /*03b0*/  @P3 BRA `(.L_x_234) ;  /* 0x0000000000243947 */ /* 0x000fea0003800000 */
[----:B------:R-:W-:-:S05]  /*03c0*/  LEA R14, R14, UR5, 0x2 ;  /* 0x000000050e0e7c11 */ /* 0x000fca000f8e10ff */
[----:B------:R-:W-:Y:S01]  /*03d0*/  IMAD R11, R9, 0x4, R14 ;  /* 0x00000004090b7824 */ /* 0x000fe200078e020e */
[----:B------:R-:W-:Y:S04]  /*03e0*/  LDS R12, [R14] ;  /* 0x000000000e0c7984 */ /* 0x000fe80000000800 */
[----:B------:R-:W0:Y:S02]  /*03f0*/  LDS R19, [R11] ;  /* 0x000000000b137984 */ /* 0x000e240000000800 */
[----:B0-----:R-:W-:-:S04]  /*0400*/  ISETP.GT.U32.AND P3, PT, R12, R19, PT ;  /* 0x000000130c00720c */ /* 0x001fc80003f64070 */
[----:B------:R-:W-:-:S04]  /*0410*/  SEL R8, RZ, 0x1, !P3 ;  /* 0x00000001ff087807 */ /* 0x000fc80005800000 */
[----:B------:R-:W-:-:S13]  /*0420*/  ISETP.NE.AND P3, PT, R17, R8, PT ;  /* 0x000000081100720c */ /* 0x000fda0003f65270 */
[----:B------:R0:W-:Y:S04]  /*0430*/  @!P3 STS [R14], R19 ;  /* 0x000000130e00b388 */ /* 0x0001e80000000800 */
[----:B------:R0:W-:Y:S02]  /*0440*/  @!P3 STS [R11], R12 ;  /* 0x0000000c0b00b388 */ /* 0x0001e40000000800 */
.L_x_234:
[----:B------:R-:W-:Y:S05]  /*0450*/  BSYNC.RECONVERGENT B0 ;  /* 0x0000000000007941 */ /* 0x000fea0003800200 */
.L_x_233:
[----:B------:R-:W-:Y:S05]  /*0460*/  @P2 BRA `(.L_x_235) ;  /* 0xfffffffc00a82947 */ /* 0x000fea000383ffff */
[----:B------:R-:W-:Y:S01]  /*0470*/  USHF.L.U32 UR6, UR6, 0x1, URZ ;  /* 0x0000000106067899 */ /* 0x000fe200080006ff */
[----:B------:R-:W-:Y:S05]  /*0480*/  BAR.SYNC.DEFER_BLOCKING 0x0 ;  /* 0x0000000000007b1d */ /* 0x000fea0000010000 */
[----:B------:R-:W-:-:S13]  /*0490*/  ISETP.LT.U32.AND P2, PT, R15, UR6, PT ;  /* 0x000000060f007c0c */ /* 0x000fda000bf41070 */
[----:B------:R-:W-:Y:S05]  /*04a0*/  @!P2 BRA `(.L_x_236) ;  /* 0xfffffffc0080a947 */ /* 0x000fea000383ffff */
.L_x_232:
[----:B------:R-:W-:-:S13]  /*04b0*/  ISETP.GT.U32.AND P2, PT, R13, R4, PT ;  /* 0x000000040d00720c */ /* 0x000fda0003f44070 */
[----:B0-----:R-:W0:Y:S04]  /*04c0*/  @P2 LDS R9, [R0] ;  /* 0x0000000000092984 */ /* 0x001e280000000800 */
[----:B0-----:R0:W-:Y:S01]  /*04d0*/  @P2 STG.E desc[UR8][R6.64], R9 ;  /* 0x0000000906002986 */ /* 0x0011e2000c101908 */
[----:B------:R-:W-:Y:S05]  /*04e0*/  @!P1 BRA `(.L_x_237) ;  /* 0xfffffffc00389947 */ /* 0x000fea000383ffff */
.L_x_231:
[----:B------:R-:W-:Y:S05]  /*04f0*/  @!P0 BRA `(.L_x_238) ;  /* 0xfffffff800f48947 */ /* 0x000fea000383ffff */
[----:B------:R-:W-:Y:S05]  /*0500*/  EXIT ;  /* 0x000000000000794d */ /* 0x000fea0003800000 */
.L_x_239:
        /* <DEDUP_REMOVED lines=15> */
.L_x_265:


//--------------------- .text._Z15partitionKernelPjS_S_iS_S_ijj --------------------------
	.section	.text._Z15partitionKernelPjS_S_iS_S_ijj,"ax",@progbits
	.align	128
        .global         _Z15partitionKernelPjS_S_iS_S_ijj
        .type           _Z15partitionKernelPjS_S_iS_S_ijj,@function
        .size           _Z15partitionKernelPjS_S_iS_S_ijj,(.L_x_266 - _Z15partitionKernelPjS_S_iS_S_ijj)
        .other          _Z15partitionKernelPjS_S_iS_S_ijj,@"STO_CUDA_ENTRY STV_DEFAULT"
_Z15partitionKernelPjS_S_iS_S_ijj:
.text._Z15partitionKernelPjS_S_iS_S_ijj:
[----:B------:R-:W-:Y:S01]  /*0000*/  LDC R1, c[0x0][0x37c] ;  /* 0x0000df00ff017b82 */ /* 0x000fe20000000800 */
[----:B------:R-:W0:Y:S01]  /*0010*/  S2R R0, SR_TID.X ;  /* 0x0000000000007919 */ /* 0x000e220000002100 */
[----:B------:R-:W0:Y:S06]  /*0020*/  LDCU UR7, c[0x0][0x398] ;  /* 0x00007300ff0777ac */ /* 0x000e2c0008000800 */
[----:B------:R-:W1:Y:S01]  /*0030*/  LDC R12, c[0x0][0x3b8] ;  /* 0x0000ee00ff0c7b82 */ /* 0x000e620000000800 */
[----:B------:R-:W2:Y:S01]  /*0040*/  S2R R5, SR_CTAID.X ;  /* 0x0000000000057919 */ /* 0x000ea20000002500 */
[----:B------:R-:W3:Y:S01]  /*0050*/  LDCU.64 UR8, c[0x0][0x358] ;  /* 0x00006b00ff0877ac */ /* 0x000ee20008000a00 */
[----:B0-----:R-:W-:-:S13]  /*0060*/  ISETP.GE.U32.AND P4, PT, R0, UR7, PT ;  /* 0x0000000700007c0c */ /* 0x001fda000bf86070 */
[----:B------:R-:W0:Y:S01]  /*0070*/  @!P4 LDC.64 R6, c[0x0][0x390] ;  /* 0x0000e400ff06cb82 */ /* 0x000e220000000a00 */
[----:B--2---:R-:W-:-:S07]  /*0080*/  @!P4 IMAD R3, R5, UR7, R0 ;  /* 0x000000070503cc24 */ /* 0x004fce000f8e0200 */
[----:B------:R-:W2:Y:S01]  /*0090*/  @!P4 LDC.64 R8, c[0x0][0x388] ;  /* 0x0000e200ff08cb82 */ /* 0x000ea20000000a00 */
[----:B0-----:R-:W-:Y:S01]  /*00a0*/  @!P4 IMAD.WIDE.U32 R6, R3, 0x4, R6 ;  /* 0x000000040306c825 */ /* 0x001fe200078e0006 */
[----:B------:R-:W0:Y:S06]  /*00b0*/  I2F.U32.RP R4, UR7 ;  /* 0x0000000700047d06 */ /* 0x000e2c0008209000 */
[----:B------:R-:W1:Y:S01]  /*00c0*/  LDC.64 R2, c[0x0][0x3b0] ;  /* 0x0000ec00ff027b82 */ /* 0x000e620000000a00 */
[----:B---3--:R-:W3:Y:S01]  /*00d0*/  @!P4 LDG.E R6, desc[UR8][R6.64] ;  /* 0x000000080606c981 */ /* 0x008ee2000c1e1900 */
[----:B--2---:R-:W-:-:S06]  /*00e0*/  @!P4 IMAD.WIDE.U32 R8, R0, 0x4, R8 ;  /* 0x000000040008c825 */ /* 0x004fcc00078e0008 */
[----:B------:R1:W3:Y:S01]  /*00f0*/  @!P4 LDG.E R9, desc[UR8][R8.64] ;  /* 0x000000080809c981 */ /* 0x0002e2000c1e1900 */
[----:B0-----:R-:W0:Y:S02]  /*0100*/  MUFU.RCP R4, R4 ;  /* 0x0000000400047308 */ /* 0x001e240000001000 */
[----:B0-----:R-:W-:-:S06]  /*0110*/  VIADD R10, R4, 0xffffffe ;  /* 0x0ffffffe040a7836 */ /* 0x001fcc0000000000 */
[----:B------:R0:W2:Y:S01]  /*0120*/  F2I.FTZ.U32.TRUNC.NTZ R11, R10 ;  /* 0x0000000a000b7305 */ /* 0x0000a2000021f000 */
[----:B-1----:R-:W-:Y:S02]  /*0130*/  IADD3 R8, PT, PT, R12, 0x1, -R3 ;  /* 0x000000010c087810 */ /* 0x002fe40007ffe803 */
[----:B------:R-:W1:Y:S01]  /*0140*/  @!P4 S2R R12, SR_CgaCtaId ;  /* 0x00000000000cc919 */ /* 0x000e620000008800 */
[----:B0-----:R-:W-:Y:S02]  /*0150*/  IMAD.MOV.U32 R10, RZ, RZ, RZ ;  /* 0x000000ffff0a7224 */ /* 0x001fe400078e00ff */
[----:B--2---:R-:W-:-:S04]  /*0160*/  IMAD.MOV R13, RZ, RZ, -R11 ;  /* 0x000000ffff0d7224 */ /* 0x004fc800078e0a0b */
[----:B------:R-:W-:-:S04]  /*0170*/  IMAD R13, R13, UR7, RZ ;  /* 0x000000070d0d7c24 */ /* 0x000fc8000f8e02ff */
[----:B------:R-:W-:-:S06]  /*0180*/  IMAD.HI.U32 R11, R11, R13, R10 ;  /* 0x0000000d0b0b7227 */ /* 0x000fcc00078e000a */
[----:B------:R-:W-:-:S05]  /*0190*/  IMAD.HI.U32 R4, R11, R8, RZ ;  /* 0x000000080b047227 */ /* 0x000fca00078e00ff */
[----:B------:R-:W-:Y:S01]  /*01a0*/  IADD3 R7, PT, PT, -R4, RZ, RZ ;  /* 0x000000ff04077210 */ /* 0x000fe20007ffe1ff */
[----:B------:R-:W0:Y:S04]  /*01b0*/  LDCU UR4, c[0x0][0x360] ;  /* 0x00006c00ff0477ac */ /* 0x000e280008000800 */
[----:B------:R-:W-:Y:S01]  /*01c0*/  IMAD R10, R7, UR7, R8 ;  /* 0x00000007070a7c24 */ /* 0x000fe2000f8e0208 */
[----:B------:R-:W-:-:S04]  /*01d0*/  @!P4 MOV R7, 0x400 ;  /* 0x000004000007c802 */ /* 0x000fc80000000f00 */
[----:B-1----:R-:W-:Y:S02]  /*01e0*/  @!P4 LEA R7, R12, R7, 0x18 ;  /* 0x000000070c07c211 */ /* 0x002fe400078ec0ff */
[----:B------:R-:W-:-:S03]  /*01f0*/  ISETP.GE.U32.AND P0, PT, R10, UR7, PT ;  /* 0x000000070a007c0c */ /* 0x000fc6000bf06070 */
[----:B------:R-:W-:Y:S01]  /*0200*/  @!P4 IMAD R7, R0, 0x4, R7 ;  /* 0x000000040007c824 */ /* 0x000fe200078e0207 */
[----:B------:R-:W1:Y:S01]  /*0210*/  LDC R11, c[0x0][0x370] ;  /* 0x0000dc00ff0b7b82 */ /* 0x000e620000000800 */
[----:B0-----:R-:W-:-:S08]  /*0220*/  IMAD R5, R5, UR4, R0 ;  /* 0x0000000405057c24 */ /* 0x001fd0000f8e0200 */
[----:B------:R-:W-:Y:S01]  /*0230*/  @P0 VIADD R10, R10, -UR7 ;  /* 0x800000070a0a0c36 */ /* 0x000fe20008000000 */
[----:B------:R-:W-:Y:S02]  /*0240*/  ISETP.GE.AND P2, PT, R5, R2, PT ;  /* 0x000000020500720c */ /* 0x000fe40003f46270 */
[----:B------:R-:W-:Y:S02]  /*0250*/  ISETP.NE.U32.AND P1, PT, RZ, UR7, PT ;  /* 0x00000007ff007c0c */ /* 0x000fe4000bf25070 */
[----:B------:R-:W-:Y:S02]  /*0260*/  ISETP.GE.U32.AND P3, PT, R10, UR7, PT ;  /* 0x000000070a007c0c */ /* 0x000fe4000bf66070 */
[----:B------:R-:W-:Y:S02]  /*0270*/  @P0 IADD3 R4, PT, PT, R4, 0x1, RZ ;  /* 0x0000000104040810 */ /* 0x000fe40007ffe0ff */
[----:B------:R-:W-:Y:S01]  /*0280*/  ISETP.GE.U32.AND P0, PT, R8, UR7, PT ;  /* 0x0000000708007c0c */ /* 0x000fe2000bf06070 */
[----:B-1----:R-:W-:-:S08]  /*0290*/  IMAD R0, R11, UR4, RZ ;  /* 0x000000040b007c24 */ /* 0x002fd0000f8e02ff */
[----:B------:R-:W-:Y:S01]  /*02a0*/  @P3 VIADD R4, R4, 0x1 ;  /* 0x0000000104043836 */ /* 0x000fe20000000000 */
[----:B------:R-:W-:Y:S01]  /*02b0*/  @!P1 LOP3.LUT R4, RZ, UR7, RZ, 0x33, !PT ;  /* 0x00000007ff049c12 */ /* 0x000fe2000f8e33ff */
[----:B---3--:R-:W-:-:S05]  /*02c0*/  @!P4 IMAD.IADD R6, R6, 0x1, R9 ;  /* 0x000000010606c824 */ /* 0x008fca00078e0209 */
[----:B------:R0:W-:Y:S01]  /*02d0*/  @!P4 STS [R7], R6 ;  /* 0x000000060700c388 */ /* 0x0001e20000000800 */
[----:B------:R-:W-:Y:S06]  /*02e0*/  BAR.SYNC.DEFER_BLOCKING 0x0 ;  /* 0x0000000000007b1d */ /* 0x000fec0000010000 */
[----:B------:R-:W-:Y:S05]  /*02f0*/  @P2 EXIT ;  /* 0x000000000000294d */ /* 0x000fea0003800000 */
[----:B------:R-:W1:Y:S01]  /*0300*/  I2F.U32.RP R11, R0 ;  /* 0x00000000000b7306 */ /* 0x000e620000209000 */
[C---:B------:R-:W-:Y:S01]  /*0310*/  IMAD.IADD R9, R0.reuse, 0x1, R5 ;  /* 0x0000000100097824 */ /* 0x040fe200078e0205 */
[----:B------:R-:W-:Y:S01]  /*0320*/  IADD3 R13, PT, PT, RZ, -R0, RZ ;  /* 0x80000000ff0d7210 */ /* 0x000fe20007ffe0ff */
[----:B------:R-:W-:Y:S01]  /*0330*/  UIADD3 UR6, UPT, UPT, UR7, -0x1, URZ ;  /* 0xffffffff07067890 */ /* 0x000fe2000fffe0ff */
[----:B------:R-:W-:Y:S01]  /*0340*/  ISETP.NE.U32.AND P3, PT, R0, RZ, PT ;  /* 0x000000ff0000720c */ /* 0x000fe20003f65070 */
[----:B------:R-:W-:Y:S01]  /*0350*/  BSSY.RECONVERGENT B0, `(.L_x_240) ;  /* 0x0000043000007945 */ /* 0x000fe20003800200 */
[CC--:B------:R-:W-:Y:S02]  /*0360*/  ISETP.GE.AND P1, PT, R9.reuse, R2.reuse, PT ;  /* 0x000000020900720c */ /* 0x0c0fe40003f26270 */
[----:B------:R-:W-:Y:S02]  /*0370*/  VIMNMX R8, PT, PT, R9, R2, !PT ;  /* 0x0000000209087248 */ /* 0x000fe40007fe0100 */
[----:B------:R-:W-:-:S02]  /*0380*/  SEL R10, RZ, 0x1, P1 ;  /* 0x00000001ff0a7807 */ /* 0x000fc40000800000 */
[----:B------:R-:W-:Y:S02]  /*0390*/  SEL R4, R4, 0x1, P0 ;  /* 0x0000000104047807 */ /* 0x000fe40000000000 */
[----:B------:R-:W-:Y:S01]  /*03a0*/  IADD3 R9, PT, PT, R8, -R9, -R10 ;  /* 0x8000000908097210 */ /* 0x000fe20007ffe80a */
[----:B-1----:R-:W0:Y:S02]  /*03b0*/  MUFU.RCP R11, R11 ;  /* 0x0000000b000b7308 */ /* 0x002e240000001000 */
[----:B0-----:R-:W-:-:S06]  /*03c0*/  VIADD R6, R11, 0xffffffe ;  /* 0x0ffffffe0b067836 */ /* 0x001fcc0000000000 */
[----:B------:R0:W1:Y:S02]  /*03d0*/  F2I.FTZ.U32.TRUNC.NTZ R7, R6 ;  /* 0x0000000600077305 */ /* 0x000064000021f000 */
[----:B0-----:R-:W-:Y:S02]  /*03e0*/  IMAD.MOV.U32 R6, RZ, RZ, RZ ;  /* 0x000000ffff067224 */ /* 0x001fe400078e00ff */
[----:B-1----:R-:W-:-:S04]  /*03f0*/  IMAD R13, R13, R7, RZ ;  /* 0x000000070d0d7224 */ /* 0x002fc800078e02ff */
[----:B------:R-:W-:-:S06]  /*0400*/  IMAD.HI.U32 R12, R7, R13, R6 ;  /* 0x0000000d070c7227 */ /* 0x000fcc00078e0006 */
[----:B------:R-:W-:-:S05]  /*0410*/  IMAD.HI.U32 R7, R12, R9, RZ ;  /* 0x000000090c077227 */ /* 0x000fca00078e00ff */
[----:B------:R-:W-:-:S05]  /*0420*/  IADD3 R6, PT, PT, -R7, RZ, RZ ;  /* 0x000000ff07067210 */ /* 0x000fca0007ffe1ff */
[----:B------:R-:W-:-:S05]  /*0430*/  IMAD R9, R0, R6, R9 ;  /* 0x0000000600097224 */ /* 0x000fca00078e0209 */
[----:B------:R-:W-:-:S13]  /*0440*/  ISETP.GE.U32.AND P1, PT, R9, R0, PT ;  /* 0x000000000900720c */ /* 0x000fda0003f26070 */
[----:B------:R-:W-:Y:S02]  /*0450*/  @P1 IMAD.IADD R9, R9, 0x1, -R0 ;  /* 0x0000000109091824 */ /* 0x000fe400078e0a00 */
[----:B------:R-:W-:-:S03]  /*0460*/  @P1 VIADD R7, R7, 0x1 ;  /* 0x0000000107071836 */ /* 0x000fc60000000000 */
[----:B------:R-:W-:-:S13]  /*0470*/  ISETP.GE.U32.AND P2, PT, R9, R0, PT ;  /* 0x000000000900720c */ /* 0x000fda0003f46070 */
[----:B------:R-:W-:Y:S02]  /*0480*/  @P2 IADD3 R7, PT, PT, R7, 0x1, RZ ;  /* 0x0000000107072810 */ /* 0x000fe40007ffe0ff */
[----:B------:R-:W-:-:S05]  /*0490*/  @!P3 LOP3.LUT R7, RZ, R0, RZ, 0x33, !PT ;  /* 0x00000000ff07b212 */ /* 0x000fca00078e33ff */
[----:B------:R-:W-:-:S05]  /*04a0*/  IMAD.IADD R11, R10, 0x1, R7 ;  /* 0x000000010a0b7824 */ /* 0x000fca00078e0207 */
[C---:B------:R-:W-:Y:S02]  /*04b0*/  LOP3.LUT R6, R11.reuse, 0x3, RZ, 0xc0, !PT ;  /* 0x000000030b067812 */ /* 0x040fe400078ec0ff */
[----:B------:R-:W-:Y:S02]  /*04c0*/  ISETP.GE.U32.AND P1, PT, R11, 0x3, PT ;  /* 0x000000030b00780c */ /* 0x000fe40003f26070 */
[----:B------:R-:W-:-:S13]  /*04d0*/  ISETP.NE.AND P2, PT, R6, 0x3, PT ;  /* 0x000000030600780c */ /* 0x000fda0003f45270 */
[----:B------:R-:W-:Y:S05]  /*04e0*/  @!P2 BRA `(.L_x_241) ;  /* 0x0000000000a4a947 */ /* 0x000fea0003800000 */
[----:B------:R-:W0:Y:S01]  /*04f0*/  I2F.U32.RP R10, R4 ;  /* 0x00000004000a7306 */ /* 0x000e220000209000 */
[----:B------:R-:W1:Y:S01]  /*0500*/  S2R R17, SR_CgaCtaId ;  /* 0x0000000000117919 */ /* 0x000e620000008800 */
[----:B------:R-:W2:Y:S01]  /*0510*/  LDC.64 R6, c[0x0][0x3a0] ;  /* 0x0000e800ff067b82 */ /* 0x000ea20000000a00 */
[-C--:B------:R-:W-:Y:S01]  /*0520*/  IADD3 R15, PT, PT, RZ, -R4.reuse, RZ ;  /* 0x80000004ff0f7210 */ /* 0x080fe20007ffe0ff */
[----:B------:R-:W-:Y:S01]  /*0530*/  VIADD R11, R11, 0x1 ;  /* 0x000000010b0b7836 */ /* 0x000fe20000000000 */
[----:B------:R-:W-:Y:S02]  /*0540*/  MOV R14, 0x400 ;  /* 0x00000400000e7802 */ /* 0x000fe40000000f00 */
[----:B------:R-:W-:Y:S02]  /*0550*/  ISETP.NE.U32.AND P0, PT, R4, RZ, PT ;  /* 0x000000ff0400720c */ /* 0x000fe40003f05070 */
[----:B------:R-:W-:Y:S01]  /*0560*/  LOP3.LUT R11, R11, 0x3, RZ, 0xc0, !PT ;  /* 0x000000030b0b7812 */ /* 0x000fe200078ec0ff */
[----:B------:R-:W3:Y:S01]  /*0570*/  LDC.64 R8, c[0x0][0x3a8] ;  /* 0x0000ea00ff087b82 */ /* 0x000ee20000000a00 */
[----:B------:R-:W-:-:S02]  /*0580*/  LOP3.LUT R18, RZ, R4, RZ, 0x33, !PT ;  /* 0x00000004ff127212 */ /* 0x000fc400078e33ff */
[----:B------:R-:W-:Y:S01]  /*0590*/  IADD3 R11, PT, PT, -R11, RZ, RZ ;  /* 0x000000ff0b0b7210 */ /* 0x000fe20007ffe1ff */
[----:B0-----:R-:W0:Y:S02]  /*05a0*/  MUFU.RCP R10, R10 ;  /* 0x0000000a000a7308 */ /* 0x001e240000001000 */
[----:B0-----:R-:W-:Y:S01]  /*05b0*/  VIADD R12, R10, 0xffffffe ;  /* 0x0ffffffe0a0c7836 */ /* 0x001fe20000000000 */
[----:B-1----:R-:W-:-:S05]  /*05c0*/  LEA R10, R17, R14, 0x18 ;  /* 0x0000000e110a7211 */ /* 0x002fca00078ec0ff */
[----:B------:R0:W1:Y:S02]  /*05d0*/  F2I.FTZ.U32.TRUNC.NTZ R13, R12 ;  /* 0x0000000c000d7305 */ /* 0x000064000021f000 */
[----:B0-----:R-:W-:Y:S02]  /*05e0*/  IMAD.MOV.U32 R12, RZ, RZ, RZ ;  /* 0x000000ffff0c7224 */ /* 0x001fe400078e00ff */
[----:B-1----:R-:W-:-:S04]  /*05f0*/  IMAD R15, R15, R13, RZ ;  /* 0x0000000d0f0f7224 */ /* 0x002fc800078e02ff */
[----:B--2---:R-:W-:-:S07]  /*0600*/  IMAD.HI.U32 R16, R13, R15, R12 ;  /* 0x0000000f0d107227 */ /* 0x004fce00078e000c */
.L_x_242:
[----:B0-----:R-:W-:-:S05]  /*0610*/  IMAD.WIDE R12, R5, 0x4, R6 ;  /* 0x00000004050c7825 */ /* 0x001fca00078e0206 */
[----:B------:R-:W2:Y:S01]  /*0620*/  LDG.E R14, desc[UR8][R12.64] ;  /* 0x000000080c0e7981 */ /* 0x000ea2000c1e1900 */
[----:B------:R-:W-:Y:S02]  /*0630*/  HFMA2 R20, -RZ, RZ, 0, 5.9604644775390625e-08 ;  /* 0x00000001ff147431 */ /* 0x000fe400000001ff */
[----:B------:R-:W-:Y:S01]  /*0640*/  VIADD R11, R11, 0x1 ;  /* 0x000000010b0b7836 */ /* 0x000fe20000000000 */
[----:B------:R-:W-:Y:S01]  /*0650*/  IADD3 R5, PT, PT, R0, R5, RZ ;  /* 0x0000000500057210 */ /* 0x000fe20007ffe0ff */
[----:B--2---:R-:W-:-:S04]  /*0660*/  IMAD.IADD R15, R14, 0x1, -R3 ;  /* 0x000000010e0f7824 */ /* 0x004fc800078e0a03 */
[----:B------:R-:W-:-:S04]  /*0670*/  IMAD.HI.U32 R17, R16, R15, RZ ;  /* 0x0000000f10117227 */ /* 0x000fc800078e00ff */
[----:B------:R-:W-:-:S04]  /*0680*/  IMAD.MOV R19, RZ, RZ, -R17 ;  /* 0x000000ffff137224 */ /* 0x000fc800078e0a11 */
[----:B------:R-:W-:-:S05]  /*0690*/  IMAD R15, R4, R19, R15 ;  /* 0x00000013040f7224 */ /* 0x000fca00078e020f */
[----:B------:R-:W-:-:S13]  /*06a0*/  ISETP.GE.U32.AND P2, PT, R15, R4, PT ;  /* 0x000000040f00720c */ /* 0x000fda0003f46070 */
[----:B------:R-:W-:Y:S01]  /*06b0*/  @P2 IADD3 R15, PT, PT, -R4, R15, RZ ;  /* 0x0000000f040f2210 */ /* 0x000fe20007ffe1ff */
[----:B------:R-:W-:-:S03]  /*06c0*/  @P2 VIADD R17, R17, 0x1 ;  /* 0x0000000111112836 */ /* 0x000fc60000000000 */
[----:B------:R-:W-:-:S13]  /*06d0*/  ISETP.GE.U32.AND P3, PT, R15, R4, PT ;  /* 0x000000040f00720c */ /* 0x000fda0003f66070 */
[----:B------:R-:W-:-:S05]  /*06e0*/  @P3 VIADD R17, R17, 0x1 ;  /* 0x0000000111113836 */ /* 0x000fca0000000000 */
[----:B------:R-:W-:-:S04]  /*06f0*/  SEL R17, R18, R17, !P0 ;  /* 0x0000001112117207 */ /* 0x000fc80004000000 */
[----:B------:R-:W-:-:S04]  /*0700*/  ISETP.GE.AND P2, PT, R17, UR7, PT ;  /* 0x0000000711007c0c */ /* 0x000fc8000bf46270 */
[----:B------:R-:W-:Y:S02]  /*0710*/  SEL R17, R17, UR6, !P2 ;  /* 0x0000000611117c07 */ /* 0x000fe4000d000000 */
[----:B------:R-:W-:-:S03]  /*0720*/  ISETP.NE.AND P2, PT, R11, RZ, PT ;  /* 0x000000ff0b00720c */ /* 0x000fc60003f45270 */
[----:B------:R-:W-:-:S05]  /*0730*/  IMAD R17, R17, 0x4, R10 ;  /* 0x0000000411117824 */ /* 0x000fca00078e020a */
[----:B------:R-:W3:Y:S02]  /*0740*/  ATOMS.ADD R13, [R17], R20 ;  /* 0x00000014110d738c */ /* 0x000ee40000000000 */
[----:B---3--:R-:W-:-:S05]  /*0750*/  IMAD.WIDE.U32 R12, R13, 0x4, R8 ;  /* 0x000000040d0c7825 */ /* 0x008fca00078e0008 */
[----:B------:R0:W-:Y:S01]  /*0760*/  STG.E desc[UR8][R12.64], R14 ;  /* 0x0000000e0c007986 */ /* 0x0001e2000c101908 */
[----:B------:R-:W-:Y:S05]  /*0770*/  @P2 BRA `(.L_x_242) ;  /* 0xfffffffc00a42947 */ /* 0x000fea000383ffff */
.L_x_241:
[----:B------:R-:W-:Y:S05]  /*0780*/  BSYNC.RECONVERGENT B0 ;  /* 0x0000000000007941 */ /* 0x000fea0003800200 */
.L_x_240:
[----:B------:R-:W-:Y:S05]  /*0790*/  @!P1 EXIT ;  /* 0x000000000000994d */ /* 0x000fea0003800000 */
[----:B0-----:R-:W0:Y:S01]  /*07a0*/  I2F.U32.RP R12, R4 ;  /* 0x00000004000c7306 */ /* 0x001e220000209000 */
[----:B------:R-:W1:Y:S01]  /*07b0*/  S2UR UR5, SR_CgaCtaId ;  /* 0x00000000000579c3 */ /* 0x000e620000008800 */
[----:B------:R-:W-:Y:S01]  /*07c0*/  IMAD.MOV R13, RZ, RZ, -R4 ;  /* 0x000000ffff0d7224 */ /* 0x000fe200078e0a04 */
[----:B------:R-:W-:Y:S01]  /*07d0*/  ISETP.NE.U32.AND P0, PT, R4, RZ, PT ;  /* 0x000000ff0400720c */ /* 0x000fe20003f05070 */
[----:B------:R-:W-:-:S05]  /*07e0*/  UMOV UR4, 0x400 ;  /* 0x0000040000047882 */ /* 0x000fca0000000000 */
[----:B------:R-:W2:Y:S01]  /*07f0*/  LDC.64 R6, c[0x0][0x3a0] ;  /* 0x0000e800ff067b82 */ /* 0x000ea20000000a00 */
[----:B0-----:R-:W0:Y:S07]  /*0800*/  MUFU.RCP R12, R12 ;  /* 0x0000000c000c7308 */ /* 0x001e2e0000001000 */
[----:B------:R-:W3:Y:S01]  /*0810*/  LDC.64 R8, c[0x0][0x3a8] ;  /* 0x0000ea00ff087b82 */ /* 0x000ee20000000a00 */
[----:B-1----:R-:W-:Y:S01]  /*0820*/  ULEA UR4, UR5, UR4, 0x18 ;  /* 0x0000000405047291 */ /* 0x002fe2000f8ec0ff */
[----:B0-----:R-:W-:-:S04]  /*0830*/  VIADD R10, R12, 0xffffffe ;  /* 0x0ffffffe0c0a7836 */ /* 0x001fc80000000000 */
[----:B------:R0:W1:Y:S02]  /*0840*/  F2I.FTZ.U32.TRUNC.NTZ R11, R10 ;  /* 0x0000000a000b7305 */ /* 0x000064000021f000 */
[----:B0-----:R-:W-:Y:S01]  /*0850*/  MOV R10, RZ ;  /* 0x000000ff000a7202 */ /* 0x001fe20000000f00 */
[----:B-1----:R-:W-:-:S04]  /*0860*/  IMAD R13, R13, R11, RZ ;  /* 0x0000000b0d0d7224 */ /* 0x002fc800078e02ff */
[----:B------:R-:W-:Y:S01]  /*0870*/  IMAD.HI.U32 R11, R11, R13, R10 ;  /* 0x0000000d0b0b7227 */ /* 0x000fe200078e000a */
[----:B------:R-:W-:-:S07]  /*0880*/  LOP3.LUT R10, RZ, R4, RZ, 0x33, !PT ;  /* 0x00000004ff0a7212 */ /* 0x000fce00078e33ff */
.L_x_243:
[----:B0-2---:R-:W-:-:S05]  /*0890*/  IMAD.WIDE R12, R5, 0x4, R6 ;  /* 0x00000004050c7825 */ /* 0x005fca00078e0206 */
[----:B------:R0:W2:Y:S02]  /*08a0*/  LDG.E R15, desc[UR8][R12.64] ;  /* 0x000000080c0f7981 */ /* 0x0000a4000c1e1900 */
[----:B0-----:R-:W-:-:S04]  /*08b0*/  IMAD.WIDE R12, R0, 0x4, R12 ;  /* 0x00000004000c7825 */ /* 0x001fc800078e020c */
[----:B--2---:R-:W-:-:S04]  /*08c0*/  IMAD.IADD R14, R15, 0x1, -R3 ;  /* 0x000000010f0e7824 */ /* 0x004fc800078e0a03 */
[----:B------:R-:W-:-:S04]  /*08d0*/  IMAD.HI.U32 R17, R11, R14, RZ ;  /* 0x0000000e0b117227 */ /* 0x000fc800078e00ff */
[----:B------:R-:W-:-:S04]  /*08e0*/  IMAD.MOV R19, RZ, RZ, -R17 ;  /* 0x000000ffff137224 */ /* 0x000fc800078e0a11 */
[----:B------:R-:W-:Y:S02]  /*08f0*/  IMAD R19, R4, R19, R14 ;  /* 0x0000001304137224 */ /* 0x000fe400078e020e */
[----:B------:R-:W-:-:S03]  /*0900*/  HFMA2 R14, -RZ, RZ, 0, 5.9604644775390625e-08 ;  /* 0x00000001ff0e7431 */ /* 0x000fc600000001ff */
[----:B------:R-:W-:-:S13]  /*0910*/  ISETP.GE.U32.AND P1, PT, R19, R4, PT ;  /* 0x000000041300720c */ /* 0x000fda0003f26070 */
[----:B------:R-:W-:Y:S01]  /*0920*/  @P1 IADD3 R19, PT, PT, -R4, R19, RZ ;  /* 0x0000001304131210 */ /* 0x000fe20007ffe1ff */
[----:B------:R-:W-:-:S03]  /*0930*/  @P1 VIADD R17, R17, 0x1 ;  /* 0x0000000111111836 */ /* 0x000fc60000000000 */
[----:B------:R-:W-:-:S13]  /*0940*/  ISETP.GE.U32.AND P2, PT, R19, R4, PT ;  /* 0x000000041300720c */ /* 0x000fda0003f46070 */
[----:B------:R-:W-:-:S05]  /*0950*/  @P2 VIADD R17, R17, 0x1 ;  /* 0x0000000111112836 */ /* 0x000fca0000000000 */
[----:B------:R-:W-:-:S04]  /*0960*/  SEL R17, R10, R17, !P0 ;  /* 0x000000110a117207 */ /* 0x000fc80004000000 */
[----:B------:R-:W-:-:S04]  /*0970*/  ISETP.GE.AND P1, PT, R17, UR7, PT ;  /* 0x0000000711007c0c */ /* 0x000fc8000bf26270 */
[----:B------:R-:W-:-:S04]  /*0980*/  SEL R17, R17, UR6, !P1 ;  /* 0x0000000611117c07 */ /* 0x000fc8000c800000 */
[----:B------:R-:W-:-:S05]  /*0990*/  LEA R19, R17, UR4, 0x2 ;  /* 0x0000000411137c11 */ /* 0x000fca000f8e10ff */
[----:B------:R-:W3:Y:S02]  /*09a0*/  ATOMS.ADD R17, [R19], R14 ;  /* 0x0000000e1311738c */ /* 0x000ee40000000000 */
[----:B---3--:R-:W-:-:S05]  /*09b0*/  IMAD.WIDE.U32 R16, R17, 0x4, R8 ;  /* 0x0000000411107825 */ /* 0x008fca00078e0008 */
[----:B------:R-:W-:Y:S04]  /*09c0*/  STG.E desc[UR8][R16.64], R15 ;  /* 0x0000000f10007986 */ /* 0x000fe8000c101908 */
[----:B------:R0:W2:Y:S02]  /*09d0*/  LDG.E R18, desc[UR8][R12.64] ;  /* 0x000000080c127981 */ /* 0x0000a4000c1e1900 */
[----:B0-----:R-:W-:-:S04]  /*09e0*/  IMAD.WIDE R12, R0, 0x4, R12 ;  /* 0x00000004000c7825 */ /* 0x001fc800078e020c */
        /* <DEDUP_REMOVED lines=13> */
[----:B------:R-:W0:Y:S02]  /*0ac0*/  ATOMS.ADD R17, [R21], R14 ;  /* 0x0000000e1511738c */ /* 0x000e240000000000 */
[----:B0-----:R-:W-:-:S05]  /*0ad0*/  IMAD.WIDE.U32 R16, R17, 0x4, R8 ;  /* 0x0000000411107825 */ /* 0x001fca00078e0008 */
[----:B------:R-:W-:Y:S04]  /*0ae0*/  STG.E desc[UR8][R16.64], R18 ;  /* 0x0000001210007986 */ /* 0x000fe8000c101908 */
[----:B------:R0:W2:Y:S02]  /*0af0*/  LDG.E R15, desc[UR8][R12.64] ;  /* 0x000000080c0f7981 */ /* 0x0000a4000c1e1900 */
[----:B0-----:R-:W-:Y:S01]  /*0b00*/  IMAD.WIDE R12, R0, 0x4, R12 ;  /* 0x00000004000c7825 */ /* 0x001fe200078e020c */
[----:B--2---:R-:W-:-:S05]  /*0b10*/  IADD3 R19, PT, PT, R15, -R3, RZ ;  /* 0x800000030f137210 */ /* 0x004fca0007ffe0ff */
[----:B------:R-:W-:-:S04]  /*0b20*/  IMAD.HI.U32 R23, R11, R19, RZ ;  /* 0x000000130b177227 */ /* 0x000fc800078e00ff */
[----:B------:R-:W-:-:S04]  /*0b30*/  IMAD.MOV R20, RZ, RZ, -R23 ;  /* 0x000000ffff147224 */ /* 0x000fc800078e0a17 */
[----:B------:R-:W-:-:S05]  /*0b40*/  IMAD R19, R4, R20, R19 ;  /* 0x0000001404137224 */ /* 0x000fca00078e0213 */
[----:B------:R-:W-:-:S13]  /*0b50*/  ISETP.GE.U32.AND P1, PT, R19, R4, PT ;  /* 0x000000041300720c */ /* 0x000fda0003f26070 */
[----:B------:R-:W-:Y:S01]  /*0b60*/  @P1 IMAD.IADD R19, R19, 0x1, -R4 ;  /* 0x0000000113131824 */ /* 0x000fe200078e0a04 */
[----:B------:R-:W-:-:S04]  /*0b70*/  @P1 IADD3 R23, PT, PT, R23, 0x1, RZ ;  /* 0x0000000117171810 */ /* 0x000fc80007ffe0ff */
        /* <DEDUP_REMOVED lines=9> */
[----:B------:R-:W2:Y:S01]  /*0c10*/  LDG.E R18, desc[UR8][R12.64] ;  /* 0x000000080c127981 */ /* 0x000ea2000c1e1900 */
[----:B------:R-:W-:Y:S02]  /*0c20*/  IMAD R5, R0, 0x4, R5 ;  /* 0x0000000400057824 */ /* 0x000fe400078e0205 */
[----:B--2---:R-:W-:-:S04]  /*0c30*/  IMAD.IADD R19, R18, 0x1, -R3 ;  /* 0x0000000112137824 */ /* 0x004fc800078e0a03 */
[----:B------:R-:W-:-:S05]  /*0c40*/  IMAD.HI.U32 R21, R11, R19, RZ ;  /* 0x000000130b157227 */ /* 0x000fca00078e00ff */
[----:B------:R-:W-:-:S05]  /*0c50*/  IADD3 R20, PT, PT, -R21, RZ, RZ ;  /* 0x000000ff15147210 */ /* 0x000fca0007ffe1ff */
[----:B------:R-:W-:-:S05]  /*0c60*/  IMAD R19, R4, R20, R19 ;  /* 0x0000001404137224 */ /* 0x000fca00078e0213 */
[----:B------:R-:W-:-:S13]  /*0c70*/  ISETP.GE.U32.AND P1, PT, R19, R4, PT ;  /* 0x000000041300720c */ /* 0x000fda0003f26070 */
[----:B------:R-:W-:Y:S02]  /*0c80*/  @P1 IMAD.IADD R19, R19, 0x1, -R4 ;  /* 0x0000000113131824 */ /* 0x000fe400078e0a04 */
[----:B------:R-:W-:-:S03]  /*0c90*/  @P1 VIADD R21, R21, 0x1 ;  /* 0x0000000115151836 */ /* 0x000fc60000000000 */
[----:B------:R-:W-:-:S13]  /*0ca0*/  ISETP.GE.U32.AND P2, PT, R19, R4, PT ;  /* 0x000000041300720c */ /* 0x000fda0003f46070 */
[----:B------:R-:W-:-:S04]  /*0cb0*/  @P2 IADD3 R21, PT, PT, R21, 0x1, RZ ;  /* 0x0000000115152810 */ /* 0x000fc80007ffe0ff */
[----:B------:R-:W-:-:S04]  /*0cc0*/  SEL R21, R10, R21, !P0 ;  /* 0x000000150a157207 */ /* 0x000fc80004000000 */
[----:B------:R-:W-:-:S04]  /*0cd0*/  ISETP.GE.AND P1, PT, R21, UR7, PT ;  /* 0x0000000715007c0c */ /* 0x000fc8000bf26270 */
[----:B------:R-:W-:Y:S02]  /*0ce0*/  SEL R21, R21, UR6, !P1 ;  /* 0x0000000615157c07 */ /* 0x000fe4000c800000 */
[----:B------:R-:W-:Y:S02]  /*0cf0*/  ISETP.GE.AND P1, PT, R5, R2, PT ;  /* 0x000000020500720c */ /* 0x000fe40003f26270 */
[----:B------:R-:W-:-:S05]  /*0d00*/  LEA R21, R21, UR4, 0x2 ;  /* 0x0000000415157c11 */ /* 0x000fca000f8e10ff */
[----:B------:R-:W0:Y:S02]  /*0d10*/  ATOMS.ADD R13, [R21], R14 ;  /* 0x0000000e150d738c */ /* 0x000e240000000000 */
[----:B0-----:R-:W-:-:S05]  /*0d20*/  IMAD.WIDE.U32 R12, R13, 0x4, R8 ;  /* 0x000000040d0c7825 */ /* 0x001fca00078e0008 */
[----:B------:R0:W-:Y:S01]  /*0d30*/  STG.E desc[UR8][R12.64], R18 ;  /* 0x000000120c007986 */ /* 0x0001e2000c101908 */
[----:B------:R-:W-:Y:S05]  /*0d40*/  @!P1 BRA `(.L_x_243) ;  /* 0xfffffff800d09947 */ /* 0x000fea000383ffff */
[----:B------:R-:W-:Y:S05]  /*0d50*/  EXIT ;  /* 0x000000000000794d */ /* 0x000fea0003800000 */
.L_x_244:
        /* <DEDUP_REMOVED lines=10> */
.L_x_266:


//--------------------- .text._Z14verticalScanHHPjS_i --------------------------
	.section	.text._Z14verticalScanHHPjS_i,"ax",@progbits
	.align	128
        .global         _Z14verticalScanHHPjS_i
        .type           _Z14verticalScanHHPjS_i,@function
        .size           _Z14verticalScanHHPjS_i,(.L_x_267 - _Z14verticalScanHHPjS_i)
        .other          _Z14verticalScanHHPjS_i,@"STO_CUDA_ENTRY STV_DEFAULT"
_Z14verticalScanHHPjS_i:
.text._Z14verticalScanHHPjS_i:
[----:B------:R-:W-:Y:S01]  /*0000*/  LDC R1, c[0x0][0x37c] ;  /* 0x0000df00ff017b82 */ /* 0x000fe20000000800 */
[----:B------:R-:W0:Y:S07]  /*0010*/  S2R R0, SR_TID.X ;  /* 0x0000000000007919 */ /* 0x000e2e0000002100 */
[----:B------:R-:W0:Y:S02]  /*0020*/  LDC R25, c[0x0][0x390] ;  /* 0x0000e400ff197b82 */ /* 0x000e240000000800 */
[----:B0-----:R-:W-:-:S13]  /*0030*/  ISETP.GE.U32.AND P0, PT, R0, R25, PT ;  /* 0x000000190000720c */ /* 0x001fda0003f06070 */
[----:B------:R-:W-:Y:S05]  /*0040*/  @P0 EXIT ;  /* 0x000000000000094d */ /* 0x000fea0003800000 */
[----:B------:R-:W0:Y:S01]  /*0050*/  S2UR UR7, SR_CTAID.X ;  /* 0x00000000000779c3 */ /* 0x000e220000002500 */
[----:B------:R-:W-:Y:S01]  /*0060*/  HFMA2 R26, -RZ, RZ, 0, 0 ;  /* 0x00000000ff1a7431 */ /* 0x000fe200000001ff */
[----:B------:R-:W1:Y:S01]  /*0070*/  LDCU.64 UR8, c[0x0][0x358] ;  /* 0x00006b00ff0877ac */ /* 0x000e620008000a00 */
[----:B0-----:R-:W-:-:S09]  /*0080*/  UISETP.NE.AND UP0, UPT, UR7, URZ, UPT ;  /* 0x000000ff0700728c */ /* 0x001fd2000bf05270 */
[----:B-1----:R-:W-:Y:S05]  /*0090*/  BRA.U !UP0, `(.L_x_245) ;  /* 0x0000000508c07547 */ /* 0x002fea000b800000 */
[----:B------:R-:W-:Y:S01]  /*00a0*/  UISETP.GE.U32.AND UP1, UPT, UR7, 0x10, UPT ;  /* 0x000000100700788c */ /* 0x000fe2000bf26070 */
[----:B------:R-:W-:Y:S01]  /*00b0*/  MOV R26, RZ ;  /* 0x000000ff001a7202 */ /* 0x000fe20000000f00 */
[----:B------:R-:W-:Y:S01]  /*00c0*/  ULOP3.LUT UR5, UR7, 0xf, URZ, 0xc0, !UPT ;  /* 0x0000000f07057892 */ /* 0x000fe2000f8ec0ff */
[----:B------:R-:W-:-:S03]  /*00d0*/  UMOV UR4, URZ ;  /* 0x000000ff00047c82 */ /* 0x000fc60008000000 */
[----:B------:R-:W-:-:S03]  /*00e0*/  UISETP.NE.AND UP0, UPT, UR5, URZ, UPT ;  /* 0x000000ff0500728c */ /* 0x000fc6000bf05270 */
[----:B------:R-:W-:Y:S08]  /*00f0*/  BRA.U !UP1, `(.L_x_246) ;  /* 0x0000000109c47547 */ /* 0x000ff0000b800000 */
[----:B------:R-:W-:Y:S01]  /*0100*/  ULOP3.LUT UR4, UR7, 0x7ffffff0, URZ, 0xc0, !UPT ;  /* 0x7ffffff007047892 */ /* 0x000fe2000f8ec0ff */
[----:B------:R-:W-:Y:S02]  /*0110*/  MOV R26, RZ ;  /* 0x000000ff001a7202 */ /* 0x000fe40000000f00 */
[----:B------:R-:W-:Y:S01]  /*0120*/  MOV R24, R0 ;  /* 0x0000000000187202 */ /* 0x000fe20000000f00 */
[----:B------:R-:W-:-:S12]  /*0130*/  UIADD3 UR6, UPT, UPT, -UR4, URZ, URZ ;  /* 0x000000ff04067290 */ /* 0x000fd8000fffe1ff */
.L_x_247:
[----:B------:R-:W0:Y:S02]  /*0140*/  LDC.64 R16, c[0x0][0x380] ;  /* 0x0000e000ff107b82 */ /* 0x000e240000000a00 */
[----:B0-----:R-:W-:-:S05]  /*0150*/  IMAD.WIDE R16, R24, 0x4, R16 ;  /* 0x0000000418107825 */ /* 0x001fca00078e0210 */
[----:B------:R0:W2:Y:S01]  /*0160*/  LDG.E R27, desc[UR8][R16.64] ;  /* 0x00000008101b7981 */ /* 0x0000a2000c1e1900 */
[----:B------:R-:W-:-:S04]  /*0170*/  IMAD.WIDE R18, R25, 0x4, R16 ;  /* 0x0000000419127825 */ /* 0x000fc800078e0210 */
[C---:B------:R-:W-:Y:S02]  /*0180*/  IMAD.WIDE R20, R25.reuse, 0x4, R18 ;  /* 0x0000000419147825 */ /* 0x040fe400078e0212 */
[----:B------:R-:W2:Y:S02]  /*0190*/  LDG.E R18, desc[UR8][R18.64] ;  /* 0x0000000812127981 */ /* 0x000ea4000c1e1900 */
[C---:B------:R-:W-:Y:S02]  /*01a0*/  IMAD.WIDE R2, R25.reuse, 0x4, R20 ;  /* 0x0000000419027825 */ /* 0x040fe400078e0214 */
[----:B------:R-:W3:Y:S02]  /*01b0*/  LDG.E R20, desc[UR8][R20.64] ;  /* 0x0000000814147981 */ /* 0x000ee4000c1e1900 */
[C---:B------:R-:W-:Y:S02]  /*01c0*/  IMAD.WIDE R4, R25.reuse, 0x4, R2 ;  /* 0x0000000419047825 */ /* 0x040fe400078e0202 */
[----:B------:R1:W3:Y:S02]  /*01d0*/  LDG.E R19, desc[UR8][R2.64] ;  /* 0x0000000802137981 */ /* 0x0002e4000c1e1900 */
[----:B------:R-:W-:-:S02]  /*01e0*/  IMAD.WIDE R6, R25, 0x4, R4 ;  /* 0x0000000419067825 */ /* 0x000fc400078e0204 */
[----:B------:R-:W4:Y:S02]  /*01f0*/  LDG.E R4, desc[UR8][R4.64] ;  /* 0x0000000804047981 */ /* 0x000f24000c1e1900 */
[----:B------:R-:W-:-:S04]  /*0200*/  IMAD.WIDE R8, R25, 0x4, R6 ;  /* 0x0000000419087825 */ /* 0x000fc800078e0206 */
[C---:B------:R-:W-:Y:S01]  /*0210*/  IMAD.WIDE R10, R25.reuse, 0x4, R8 ;  /* 0x00000004190a7825 */ /* 0x040fe200078e0208 */
[----:B------:R5:W4:Y:S04]  /*0220*/  LDG.E R5, desc[UR8][R6.64] ;  /* 0x0000000806057981 */ /* 0x000b28000c1e1900 */
[----:B------:R-:W4:Y:S01]  /*0230*/  LDG.E R8, desc[UR8][R8.64] ;  /* 0x0000000808087981 */ /* 0x000f22000c1e1900 */
[----:B------:R-:W-:-:S03]  /*0240*/  IMAD.WIDE R12, R25, 0x4, R10 ;  /* 0x00000004190c7825 */ /* 0x000fc600078e020a */
[----:B------:R-:W4:Y:S01]  /*0250*/  LDG.E R11, desc[UR8][R10.64] ;  /* 0x000000080a0b7981 */ /* 0x000f22000c1e1900 */
[----:B------:R-:W-:-:S03]  /*0260*/  IMAD.WIDE R14, R25, 0x4, R12 ;  /* 0x00000004190e7825 */ /* 0x000fc600078e020c */
[----:B------:R-:W4:Y:S01]  /*0270*/  LDG.E R12, desc[UR8][R12.64] ;  /* 0x000000080c0c7981 */ /* 0x000f22000c1e1900 */
[----:B0-----:R-:W-:-:S03]  /*0280*/  IMAD.WIDE R16, R25, 0x4, R14 ;  /* 0x0000000419107825 */ /* 0x001fc600078e020e */
[----:B------:R-:W4:Y:S01]  /*0290*/  LDG.E R15, desc[UR8][R14.64] ;  /* 0x000000080e0f7981 */ /* 0x000f22000c1e1900 */
[----:B------:R-:W-:-:S03]  /*02a0*/  IMAD.WIDE R22, R25, 0x4, R16 ;  /* 0x0000000419167825 */ /* 0x000fc600078e0210 */
[----:B------:R-:W4:Y:S01]  /*02b0*/  LDG.E R16, desc[UR8][R16.64] ;  /* 0x0000000810107981 */ /* 0x000f22000c1e1900 */
[----:B------:R-:W-:-:S03]  /*02c0*/  IMAD.WIDE R28, R25, 0x4, R22 ;  /* 0x00000004191c7825 */ /* 0x000fc600078e0216 */
[----:B------:R-:W4:Y:S01]  /*02d0*/  LDG.E R23, desc[UR8][R22.64] ;  /* 0x0000000816177981 */ /* 0x000f22000c1e1900 */
[----:B-1----:R-:W-:-:S03]  /*02e0*/  IMAD.WIDE R2, R25, 0x4, R28 ;  /* 0x0000000419027825 */ /* 0x002fc600078e021c */
[----:B------:R-:W4:Y:S01]  /*02f0*/  LDG.E R28, desc[UR8][R28.64] ;  /* 0x000000081c1c7981 */ /* 0x000f22000c1e1900 */
[----:B-----5:R-:W-:-:S03]  /*0300*/  IMAD.WIDE R6, R25, 0x4, R2 ;  /* 0x0000000419067825 */ /* 0x020fc600078e0202 */
[----:B------:R0:W5:Y:S02]  /*0310*/  LDG.E R21, desc[UR8][R2.64] ;  /* 0x0000000802157981 */ /* 0x000164000c1e1900 */
[----:B0-----:R-:W-:Y:S02]  /*0320*/  IMAD.WIDE R2, R25, 0x4, R6 ;  /* 0x0000000419027825 */ /* 0x001fe400078e0206 */
[----:B------:R-:W5:Y:S04]  /*0330*/  LDG.E R7, desc[UR8][R6.64] ;  /* 0x0000000806077981 */ /* 0x000f68000c1e1900 */
[----:B------:R-:W5:Y:S01]  /*0340*/  LDG.E R9, desc[UR8][R2.64] ;  /* 0x0000000802097981 */ /* 0x000f62000c1e1900 */
[----:B------:R-:W-:-:S04]  /*0350*/  UIADD3 UR6, UPT, UPT, UR6, 0x10, URZ ;  /* 0x0000001006067890 */ /* 0x000fc8000fffe0ff */
[----:B------:R-:W-:Y:S01]  /*0360*/  UISETP.NE.AND UP1, UPT, UR6, URZ, UPT ;  /* 0x000000ff0600728c */ /* 0x000fe2000bf25270 */
[----:B------:R-:W-:Y:S02]  /*0370*/  LEA R24, R25, R24, 0x4 ;  /* 0x0000001819187211 */ /* 0x000fe400078e20ff */
[----:B--2---:R-:W-:-:S04]  /*0380*/  IADD3 R18, PT, PT, R18, R27, R26 ;  /* 0x0000001b12127210 */ /* 0x004fc80007ffe01a */
[----:B---3--:R-:W-:-:S04]  /*0390*/  IADD3 R18, PT, PT, R19, R20, R18 ;  /* 0x0000001413127210 */ /* 0x008fc80007ffe012 */
[----:B----4-:R-:W-:-:S04]  /*03a0*/  IADD3 R4, PT, PT, R5, R4, R18 ;  /* 0x0000000405047210 */ /* 0x010fc80007ffe012 */
[----:B------:R-:W-:-:S04]  /*03b0*/  IADD3 R4, PT, PT, R11, R8, R4 ;  /* 0x000000080b047210 */ /* 0x000fc80007ffe004 */
[----:B------:R-:W-:-:S04]  /*03c0*/  IADD3 R4, PT, PT, R15, R12, R4 ;  /* 0x0000000c0f047210 */ /* 0x000fc80007ffe004 */
[----:B------:R-:W-:-:S04]  /*03d0*/  IADD3 R4, PT, PT, R23, R16, R4 ;  /* 0x0000001017047210 */ /* 0x000fc80007ffe004 */
[----:B-----5:R-:W-:-:S04]  /*03e0*/  IADD3 R4, PT, PT, R21, R28, R4 ;  /* 0x0000001c15047210 */ /* 0x020fc80007ffe004 */
[----:B------:R-:W-:Y:S01]  /*03f0*/  IADD3 R26, PT, PT, R9, R7, R4 ;  /* 0x00000007091a7210 */ /* 0x000fe20007ffe004 */
[----:B------:R-:W-:Y:S06]  /*0400*/  BRA.U UP1, `(.L_x_247) ;  /* 0xfffffffd014c7547 */ /* 0x000fec000b83ffff */
.L_x_246:
[----:B------:R-:W-:Y:S05]  /*0410*/  BRA.U !UP0, `(.L_x_245) ;  /* 0x0000000108e07547 */ /* 0x000fea000b800000 */
[----:B------:R-:W-:Y:S02]  /*0420*/  UISETP.GE.U32.AND UP0, UPT, UR5, 0x8, UPT ;  /* 0x000000080500788c */ /* 0x000fe4000bf06070 */
[----:B------:R-:W-:-:S04]  /*0430*/  ULOP3.LUT UR6, UR7, 0x7, URZ, 0xc0, !UPT ;  /* 0x0000000707067892 */ /* 0x000fc8000f8ec0ff */
[----:B------:R-:W-:-:S03]  /*0440*/  UISETP.NE.AND UP1, UPT, UR6, URZ, UPT ;  /* 0x000000ff0600728c */ /* 0x000fc6000bf25270 */
[----:B------:R-:W-:Y:S08]  /*0450*/  BRA.U !UP0, `(.L_x_248) ;  /* 0x00000001085c7547 */ /* 0x000ff0000b800000 */
[----:B------:R-:W0:Y:S01]  /*0460*/  LDC.64 R6, c[0x0][0x380] ;  /* 0x0000e000ff067b82 */ /* 0x000e220000000a00 */
[----:B------:R-:W-:-:S04]  /*0470*/  IMAD R3, R25, UR4, R0 ;  /* 0x0000000419037c24 */ /* 0x000fc8000f8e0200 */
[----:B0-----:R-:W-:-:S04]  /*0480*/  IMAD.WIDE R6, R3, 0x4, R6 ;  /* 0x0000000403067825 */ /* 0x001fc800078e0206 */
[C---:B------:R-:W-:Y:S02]  /*0490*/  IMAD.WIDE R8, R25.reuse, 0x4, R6 ;  /* 0x0000000419087825 */ /* 0x040fe400078e0206 */
[----:B------:R-:W2:Y:S02]  /*04a0*/  LDG.E R7, desc[UR8][R6.64] ;  /* 0x0000000806077981 */ /* 0x000ea4000c1e1900 */
[C---:B------:R-:W-:Y:S02]  /*04b0*/  IMAD.WIDE R10, R25.reuse, 0x4, R8 ;  /* 0x00000004190a7825 */ /* 0x040fe400078e0208 */
[----:B------:R-:W2:Y:S02]  /*04c0*/  LDG.E R8, desc[UR8][R8.64] ;  /* 0x0000000808087981 */ /* 0x000ea4000c1e1900 */
[C---:B------:R-:W-:Y:S02]  /*04d0*/  IMAD.WIDE R12, R25.reuse, 0x4, R10 ;  /* 0x00000004190c7825 */ /* 0x040fe400078e020a */
[----:B------:R-:W3:Y:S02]  /*04e0*/  LDG.E R11, desc[UR8][R10.64] ;  /* 0x000000080a0b7981 */ /* 0x000ee4000c1e1900 */
[----:B------:R-:W-:-:S02]  /*04f0*/  IMAD.WIDE R14, R25, 0x4, R12 ;  /* 0x00000004190e7825 */ /* 0x000fc400078e020c */
[----:B------:R-:W3:Y:S02]  /*0500*/  LDG.E R12, desc[UR8][R12.64] ;  /* 0x000000080c0c7981 */ /* 0x000ee4000c1e1900 */
[C---:B------:R-:W-:Y:S02]  /*0510*/  IMAD.WIDE R2, R25.reuse, 0x4, R14 ;  /* 0x0000000419027825 */ /* 0x040fe400078e020e */
[----:B------:R-:W4:Y:S02]  /*0520*/  LDG.E R15, desc[UR8][R14.64] ;  /* 0x000000080e0f7981 */ /* 0x000f24000c1e1900 */
[C---:B------:R-:W-:Y:S02]  /*0530*/  IMAD.WIDE R4, R25.reuse, 0x4, R2 ;  /* 0x0000000419047825 */ /* 0x040fe400078e0202 */
[----:B------:R-:W4:Y:S02]  /*0540*/  LDG.E R2, desc[UR8][R2.64] ;  /* 0x0000000802027981 */ /* 0x000f24000c1e1900 */
[----:B------:R-:W-:-:S02]  /*0550*/  IMAD.WIDE R16, R25, 0x4, R4 ;  /* 0x0000000419107825 */ /* 0x000fc400078e0204 */
[----:B------:R-:W5:Y:S04]  /*0560*/  LDG.E R5, desc[UR8][R4.64] ;  /* 0x0000000804057981 */ /* 0x000f68000c1e1900 */
[----:B------:R-:W5:Y:S01]  /*0570*/  LDG.E R16, desc[UR8][R16.64] ;  /* 0x0000000810107981 */ /* 0x000f62000c1e1900 */
[----:B------:R-:W-:Y:S01]  /*0580*/  UIADD3 UR4, UPT, UPT, UR4, 0x8, URZ ;  /* 0x0000000804047890 */ /* 0x000fe2000fffe0ff */
[----:B--2---:R-:W-:-:S04]  /*0590*/  IADD3 R26, PT, PT, R8, R7, R26 ;  /* 0x00000007081a7210 */ /* 0x004fc80007ffe01a */
[----:B---3--:R-:W-:-:S04]  /*05a0*/  IADD3 R26, PT, PT, R12, R11, R26 ;  /* 0x0000000b0c1a7210 */ /* 0x008fc80007ffe01a */
[----:B----4-:R-:W-:-:S04]  /*05b0*/  IADD3 R26, PT, PT, R2, R15, R26 ;  /* 0x0000000f021a7210 */ /* 0x010fc80007ffe01a */
[----:B-----5:R-:W-:-:S07]  /*05c0*/  IADD3 R26, PT, PT, R16, R5, R26 ;  /* 0x00000005101a7210 */ /* 0x020fce0007ffe01a */
.L_x_248:
        /* <DEDUP_REMOVED lines=12> */
[----:B------:R-:W-:Y:S02]  /*0690*/  IMAD.WIDE R8, R25, 0x4, R6 ;  /* 0x0000000419087825 */ /* 0x000fe400078e0206 */
[----:B------:R-:W3:Y:S04]  /*06a0*/  LDG.E R7, desc[UR8][R6.64] ;  /* 0x0000000806077981 */ /* 0x000ee8000c1e1900 */
[----:B------:R-:W3:Y:S01]  /*06b0*/  LDG.E R8, desc[UR8][R8.64] ;  /* 0x0000000808087981 */ /* 0x000ee2000c1e1900 */
[----:B------:R-:W-:Y:S01]  /*06c0*/  UIADD3 UR4, UPT, UPT, UR4, 0x4, URZ ;  /* 0x0000000404047890 */ /* 0x000fe2000fffe0ff */
[----:B--2---:R-:W-:-:S04]  /*06d0*/  IADD3 R26, PT, PT, R4, R3, R26 ;  /* 0x00000003041a7210 */ /* 0x004fc80007ffe01a */
[----:B---3--:R-:W-:-:S07]  /*06e0*/  IADD3 R26, PT, PT, R8, R7, R26 ;  /* 0x00000007081a7210 */ /* 0x008fce0007ffe01a */
.L_x_249:
[----:B------:R-:W-:Y:S05]  /*06f0*/  BRA.U !UP1, `(.L_x_245) ;  /* 0x0000000109287547 */ /* 0x000fea000b800000 */
[----:B------:R-:W0:Y:S01]  /*0700*/  LDC.64 R4, c[0x0][0x380] ;  /* 0x0000e000ff047b82 */ /* 0x000e220000000a00 */
[----:B------:R-:W-:Y:S01]  /*0710*/  IMAD R6, R25, UR4, R0 ;  /* 0x0000000419067c24 */ /* 0x000fe2000f8e0200 */
[----:B------:R-:W-:-:S12]  /*0720*/  UIADD3 UR5, UPT, UPT, -UR5, URZ, URZ ;  /* 0x000000ff05057290 */ /* 0x000fd8000fffe1ff */
.L_x_250:
[----:B0-----:R-:W-:-:S06]  /*0730*/  IMAD.WIDE R2, R6, 0x4, R4 ;  /* 0x0000000406027825 */ /* 0x001fcc00078e0204 */
[----:B------:R-:W2:Y:S01]  /*0740*/  LDG.E R3, desc[UR8][R2.64] ;  /* 0x0000000802037981 */ /* 0x000ea2000c1e1900 */
[----:B------:R-:W-:Y:S01]  /*0750*/  UIADD3 UR5, UPT, UPT, UR5, 0x1, URZ ;  /* 0x0000000105057890 */ /* 0x000fe2000fffe0ff */
[----:B------:R-:W-:-:S03]  /*0760*/  IADD3 R6, PT, PT, R6, R25, RZ ;  /* 0x0000001906067210 */ /* 0x000fc60007ffe0ff */
[----:B------:R-:W-:Y:S01]  /*0770*/  UISETP.NE.AND UP0, UPT, UR5, URZ, UPT ;  /* 0x000000ff0500728c */ /* 0x000fe2000bf05270 */
[----:B--2---:R-:W-:-:S08]  /*0780*/  IADD3 R26, PT, PT, R3, R26, RZ ;  /* 0x0000001a031a7210 */ /* 0x004fd00007ffe0ff */
[----:B------:R-:W-:Y:S05]  /*0790*/  BRA.U UP0, `(.L_x_250) ;  /* 0xfffffffd00e47547 */ /* 0x000fea000b83ffff */
.L_x_245:
[----:B------:R-:W0:Y:S01]  /*07a0*/  LDC.64 R2, c[0x0][0x388] ;  /* 0x0000e200ff027b82 */ /* 0x000e220000000a00 */
[----:B------:R-:W-:-:S04]  /*07b0*/  IMAD R25, R25, UR7, R0 ;  /* 0x0000000719197c24 */ /* 0x000fc8000f8e0200 */
[----:B0-----:R-:W-:-:S05]  /*07c0*/  IMAD.WIDE R2, R25, 0x4, R2 ;  /* 0x0000000419027825 */ /* 0x001fca00078e0202 */
[----:B------:R-:W-:Y:S01]  /*07d0*/  STG.E desc[UR8][R2.64], R26 ;  /* 0x0000001a02007986 */ /* 0x000fe2000c101908 */
[----:B------:R-:W-:Y:S05]  /*07e0*/  EXIT ;  /* 0x000000000000794d */ /* 0x000fea0003800000 */
.L_x_251:
        /* <DEDUP_REMOVED lines=9> */
.L_x_267:


//--------------------- .text._Z19globalHistogramScanPjS_i --------------------------
	.section	.text._Z19globalHistogramScanPjS_i,"ax",@progbits
	.align	128
        .global         _Z19globalHistogramScanPjS_i
        .type           _Z19globalHistogramScanPjS_i,@function
        .size           _Z19globalHistogramScanPjS_i,(.L_x_268 - _Z19globalHistogramScanPjS_i)
        .other          _Z19globalHistogramScanPjS_i,@"STO_CUDA_ENTRY STV_DEFAULT"
_Z19globalHistogramScanPjS_i:
.text._Z19globalHistogramScanPjS_i:
[----:B------:R-:W-:Y:S01]  /*0000*/  LDC R1, c[0x0][0x37c] ;  /* 0x0000df00ff017b82 */ /* 0x000fe20000000800 */
[----:B------:R-:W0:Y:S01]  /*0010*/  S2R R7, SR_TID.X ;  /* 0x0000000000077919 */ /* 0x000e220000002100 */
[----:B------:R-:W0:Y:S01]  /*0020*/  LDCU UR6, c[0x0][0x390] ;  /* 0x00007200ff0677ac */ /* 0x000e220008000800 */
[----:B------:R-:W1:Y:S01]  /*0030*/  LDCU.64 UR8, c[0x0][0x358] ;  /* 0x00006b00ff0877ac */ /* 0x000e620008000a00 */
[----:B0-----:R-:W-:-:S13]  /*0040*/  ISETP.GE.U32.AND P1, PT, R7, UR6, PT ;  /* 0x0000000607007c0c */ /* 0x001fda000bf26070 */
[----:B------:R-:W0:Y:S02]  /*0050*/  @!P1 LDC.64 R2, c[0x0][0x380] ;  /* 0x0000e000ff029b82 */ /* 0x000e240000000a00 */
[----:B0-----:R-:W-:-:S06]  /*0060*/  @!P1 IMAD.WIDE.U32 R2, R7, 0x4, R2 ;  /* 0x0000000407029825 */ /* 0x001fcc00078e0002 */
[----:B-1----:R-:W2:Y:S01]  /*0070*/  @!P1 LDG.E R3, desc[UR8][R2.64] ;  /* 0x0000000802039981 */ /* 0x002ea2000c1e1900 */
[----:B------:R-:W0:Y:S01]  /*0080*/  S2UR UR5, SR_CgaCtaId ;  /* 0x00000000000579c3 */ /* 0x000e220000008800 */
[----:B------:R-:W-:Y:S01]  /*0090*/  ISETP.NE.AND P0, PT, R7, RZ, PT ;  /* 0x000000ff0700720c */ /* 0x000fe20003f05270 */
[----:B------:R-:W-:Y:S01]  /*00a0*/  UMOV UR4, 0x400 ;  /* 0x0000040000047882 */ /* 0x000fe20000000000 */
[----:B------:R-:W-:Y:S02]  /*00b0*/  UISETP.GE.AND UP0, UPT, UR6, 0x1, UPT ;  /* 0x000000010600788c */ /* 0x000fe4000bf06270 */
[----:B0-----:R-:W-:-:S06]  /*00c0*/  ULEA UR4, UR5, UR4, 0x18 ;  /* 0x0000000405047291 */ /* 0x001fcc000f8ec0ff */
[----:B------:R-:W-:-:S03]  /*00d0*/  LEA R0, R7, UR4, 0x2 ;  /* 0x0000000407007c11 */ /* 0x000fc6000f8e10ff */
[----:B------:R-:W-:Y:S04]  /*00e0*/  @!P0 STS [UR4], RZ ;  /* 0x000000ffff008988 */ /* 0x000fe80008000804 */
[----:B--2---:R0:W-:Y:S01]  /*00f0*/  @!P1 STS [R0+0x4], R3 ;  /* 0x0000040300009388 */ /* 0x0041e20000000800 */
[----:B------:R-:W-:Y:S06]  /*0100*/  BAR.SYNC.DEFER_BLOCKING 0x0 ;  /* 0x0000000000007b1d */ /* 0x000fec0000010000 */
[----:B------:R-:W-:Y:S05]  /*0110*/  BRA.U !UP0, `(.L_x_252) ;  /* 0x0000000108307547 */ /* 0x000fea000b800000 */
[----:B------:R-:W1:Y:S01]  /*0120*/  LDCU UR6, c[0x0][0x390] ;  /* 0x00007200ff0677ac */ /* 0x000e620008000800 */
[----:B------:R-:W-:-:S05]  /*0130*/  UMOV UR5, 0x1 ;  /* 0x0000000100057882 */ /* 0x000fca0000000000 */
.L_x_253:
[----:B------:R-:W-:-:S04]  /*0140*/  ISETP.GE.U32.AND P0, PT, R7, UR5, PT ;  /* 0x0000000507007c0c */ /* 0x000fc8000bf06070 */
[----:B-1----:R-:W-:-:S13]  /*0150*/  ISETP.GT.U32.OR P0, PT, R7, UR6, !P0 ;  /* 0x0000000607007c0c */ /* 0x002fda000c704470 */
[----:B------:R-:W-:Y:S01]  /*0160*/  @!P0 VIADD R2, R7, -UR5 ;  /* 0x8000000507028c36 */ /* 0x000fe20008000000 */
[----:B------:R-:W-:-:S04]  /*0170*/  USHF.L.U32 UR5, UR5, 0x1, URZ ;  /* 0x0000000105057899 */ /* 0x000fc800080006ff */
[----:B------:R-:W-:Y:S01]  /*0180*/  @!P0 LEA R2, R2, UR4, 0x2 ;  /* 0x0000000402028c11 */ /* 0x000fe2000f8e10ff */
[----:B------:R-:W-:-:S04]  /*0190*/  UISETP.GT.AND UP0, UPT, UR5, UR6, UPT ;  /* 0x000000060500728c */ /* 0x000fc8000bf04270 */
[----:B0-2---:R-:W0:Y:S04]  /*01a0*/  @!P0 LDS R3, [R2] ;  /* 0x0000000002038984 */ /* 0x005e280000000800 */
[----:B0-----:R2:W-:Y:S01]  /*01b0*/  @!P0 STS [R0], R3 ;  /* 0x0000000300008388 */ /* 0x0015e20000000800 */
[----:B------:R-:W-:Y:S06]  /*01c0*/  BAR.SYNC.DEFER_BLOCKING 0x0 ;  /* 0x0000000000007b1d */ /* 0x000fec0000010000 */
[----:B------:R-:W-:Y:S05]  /*01d0*/  BRA.U !UP0, `(.L_x_253) ;  /* 0xfffffffd08d87547 */ /* 0x000fea000b83ffff */
.L_x_252:
[----:B------:R-:W-:-:S13]  /*01e0*/  ISETP.GE.U32.AND P0, PT, R7, UR6, PT ;  /* 0x0000000607007c0c */ /* 0x000fda000bf06070 */
[----:B------:R-:W-:Y:S05]  /*01f0*/  @P0 EXIT ;  /* 0x000000000000094d */ /* 0x000fea0003800000 */
[----:B------:R-:W1:Y:S01]  /*0200*/  LDS R5, [R0] ;  /* 0x0000000000057984 */ /* 0x000e620000000800 */
[----:B0-2---:R-:W0:Y:S02]  /*0210*/  LDC.64 R2, c[0x0][0x388] ;  /* 0x0000e200ff027b82 */ /* 0x005e240000000a00 */
[----:B0-----:R-:W-:-:S05]  /*0220*/  IMAD.WIDE.U32 R2, R7, 0x4, R2 ;  /* 0x0000000407027825 */ /* 0x001fca00078e0002 */
[----:B-1----:R-:W-:Y:S01]  /*0230*/  STG.E desc[UR8][R2.64], R5 ;  /* 0x0000000502007986 */ /* 0x002fe2000c101908 */
[----:B------:R-:W-:Y:S05]  /*0240*/  EXIT ;  /* 0x000000000000794d */ /* 0x000fea0003800000 */
.L_x_254:
        /* <DEDUP_REMOVED lines=11> */
.L_x_268:


//--------------------- .text._Z23blockAndGlobalHistogramPjS_iS_jjj --------------------------
	.section	.text._Z23blockAndGlobalHistogramPjS_iS_jjj,"ax",@progbits
	.align	128
        .global         _Z23blockAndGlobalHistogramPjS_iS_jjj
        .type           _Z23blockAndGlobalHistogramPjS_iS_jjj,@function
        .size           _Z23blockAndGlobalHistogramPjS_iS_jjj,(.L_x_269 - _Z23blockAndGlobalHistogramPjS_iS_jjj)
        .other          _Z23blockAndGlobalHistogramPjS_iS_jjj,@"STO_CUDA_ENTRY STV_DEFAULT"
_Z23blockAndGlobalHistogramPjS_iS_jjj:
.text._Z23blockAndGlobalHistogramPjS_iS_jjj:
[----:B------:R-:W-:Y:S01]  /*0000*/  LDC R1, c[0x0][0x37c] ;  /* 0x0000df00ff017b82 */ /* 0x000fe20000000800 */
[----:B------:R-:W0:Y:S07]  /*0010*/  S2R R0, SR_TID.X ;  /* 0x0000000000007919 */ /* 0x000e2e0000002100 */
[----:B------:R-:W0:Y:S01]  /*0020*/  LDC R5, c[0x0][0x390] ;  /* 0x0000e400ff057b82 */ /* 0x000e220000000800 */
[----:B------:R-:W1:Y:S01]  /*0030*/  LDCU UR6, c[0x0][0x360] ;  /* 0x00006c00ff0677ac */ /* 0x000e620008000800 */
[----:B------:R-:W-:Y:S01]  /*0040*/  BSSY.RECONVERGENT B0, `(.L_x_255) ;  /* 0x0000046000007945 */ /* 0x000fe20003800200 */
[----:B------:R-:W1:Y:S01]  /*0050*/  S2R R3, SR_CTAID.X ;  /* 0x0000000000037919 */ /* 0x000e620000002500 */
[----:B------:R-:W2:Y:S04]  /*0060*/  LDCU.64 UR10, c[0x0][0x3a0] ;  /* 0x00007400ff0a77ac */ /* 0x000ea80008000a00 */
[----:B------:R-:W3:Y:S01]  /*0070*/  S2UR UR5, SR_CgaCtaId ;  /* 0x00000000000579c3 */ /* 0x000ee20000008800 */
[----:B------:R-:W-:Y:S01]  /*0080*/  UMOV UR4, 0x400 ;  /* 0x0000040000047882 */ /* 0x000fe20000000000 */
[----:B------:R-:W4:Y:S01]  /*0090*/  LDCU.64 UR8, c[0x0][0x358] ;  /* 0x00006b00ff0877ac */ /* 0x000f220008000a00 */
[----:B0-----:R-:W-:Y:S01]  /*00a0*/  ISETP.GE.U32.AND P0, PT, R0, R5, PT ;  /* 0x000000050000720c */ /* 0x001fe20003f06070 */
[----:B---3--:R-:W-:Y:S01]  /*00b0*/  ULEA UR4, UR5, UR4, 0x18 ;  /* 0x0000000405047291 */ /* 0x008fe2000f8ec0ff */
[----:B-1----:R-:W-:-:S05]  /*00c0*/  IMAD R8, R3, UR6, R0 ;  /* 0x0000000603087c24 */ /* 0x002fca000f8e0200 */
[----:B------:R-:W-:Y:S02]  /*00d0*/  LEA R2, R0, UR4, 0x2 ;  /* 0x0000000400027c11 */ /* 0x000fe4000f8e10ff */
[----:B--2---:R-:W-:-:S04]  /*00e0*/  ISETP.GE.U32.AND P1, PT, R8, UR10, PT ;  /* 0x0000000a08007c0c */ /* 0x004fc8000bf26070 */
[----:B------:R0:W-:Y:S01]  /*00f0*/  @!P0 STS [R2], RZ ;  /* 0x000000ff02008388 */ /* 0x0001e20000000800 */
[----:B------:R-:W-:Y:S08]  /*0100*/  BAR.SYNC.DEFER_BLOCKING 0x0 ;  /* 0x0000000000007b1d */ /* 0x000ff00000010000 */
[----:B0---4-:R-:W-:Y:S05]  /*0110*/  @P1 BRA `(.L_x_256) ;  /* 0x0000000000e01947 */ /* 0x011fea0003800000 */
[----:B------:R-:W0:Y:S01]  /*0120*/  I2F.U32.RP R4, R5 ;  /* 0x0000000500047306 */ /* 0x000e220000209000 */
[----:B------:R-:W1:Y:S01]  /*0130*/  LDCU UR5, c[0x0][0x3a8] ;  /* 0x00007500ff0577ac */ /* 0x000e620008000800 */
[----:B------:R-:W-:Y:S01]  /*0140*/  ISETP.NE.U32.AND P1, PT, R5, RZ, PT ;  /* 0x000000ff0500720c */ /* 0x000fe20003f25070 */
[----:B------:R-:W2:Y:S05]  /*0150*/  LDC R12, c[0x0][0x370] ;  /* 0x0000dc00ff0c7b82 */ /* 0x000eaa0000000800 */
[----:B0-----:R-:W0:Y:S01]  /*0160*/  MUFU.RCP R4, R4 ;  /* 0x0000000400047308 */ /* 0x001e220000001000 */
[----:B-1----:R-:W-:Y:S01]  /*0170*/  UIADD3 UR5, UPT, UPT, UR5, 0x1, -UR11 ;  /* 0x0000000105057890 */ /* 0x002fe2000fffe80b */
[----:B--2---:R-:W-:-:S02]  /*0180*/  IMAD R12, R12, UR6, RZ ;  /* 0x000000060c0c7c24 */ /* 0x004fc4000f8e02ff */
[----:B0-----:R-:W-:-:S04]  /*0190*/  VIADD R6, R4, 0xffffffe ;  /* 0x0ffffffe04067836 */ /* 0x001fc80000000000 */
[----:B------:R0:W1:Y:S02]  /*01a0*/  F2I.FTZ.U32.TRUNC.NTZ R7, R6 ;  /* 0x0000000600077305 */ /* 0x000064000021f000 */
[----:B0-----:R-:W-:Y:S02]  /*01b0*/  HFMA2 R6, -RZ, RZ, 0, 0 ;  /* 0x00000000ff067431 */ /* 0x001fe400000001ff */
[----:B-1----:R-:W-:-:S04]  /*01c0*/  IMAD.MOV R10, RZ, RZ, -R7 ;  /* 0x000000ffff0a7224 */ /* 0x002fc800078e0a07 */
[----:B------:R-:W-:Y:S01]  /*01d0*/  IMAD R9, R10, R5, RZ ;  /* 0x000000050a097224 */ /* 0x000fe200078e02ff */
[----:B------:R-:W-:-:S03]  /*01e0*/  MOV R10, RZ ;  /* 0x000000ff000a7202 */ /* 0x000fc60000000f00 */
[----:B------:R-:W-:-:S06]  /*01f0*/  IMAD.HI.U32 R7, R7, R9, R6 ;  /* 0x0000000907077227 */ /* 0x000fcc00078e0006 */
[----:B------:R-:W-:-:S04]  /*0200*/  IMAD.HI.U32 R7, R7, UR5, RZ ;  /* 0x0000000507077c27 */ /* 0x000fc8000f8e00ff */
[----:B------:R-:W-:-:S04]  /*0210*/  IMAD.MOV R4, RZ, RZ, -R7 ;  /* 0x000000ffff047224 */ /* 0x000fc800078e0a07 */
[----:B------:R-:W-:-:S05]  /*0220*/  IMAD R4, R5, R4, UR5 ;  /* 0x0000000505047e24 */ /* 0x000fca000f8e0204 */
[----:B------:R-:W-:-:S13]  /*0230*/  ISETP.GE.U32.AND P2, PT, R4, R5, PT ;  /* 0x000000050400720c */ /* 0x000fda0003f46070 */
[----:B------:R-:W-:Y:S01]  /*0240*/  @P2 IMAD.IADD R4, R4, 0x1, -R5 ;  /* 0x0000000104042824 */ /* 0x000fe200078e0a05 */
[----:B------:R-:W-:Y:S02]  /*0250*/  @P2 IADD3 R7, PT, PT, R7, 0x1, RZ ;  /* 0x0000000107072810 */ /* 0x000fe40007ffe0ff */
[----:B------:R-:W-:Y:S02]  /*0260*/  ISETP.LE.U32.AND P2, PT, R5, UR5, PT ;  /* 0x0000000505007c0c */ /* 0x000fe4000bf43070 */
[----:B------:R-:W-:-:S13]  /*0270*/  ISETP.GE.U32.AND P3, PT, R4, R5, PT ;  /* 0x000000050400720c */ /* 0x000fda0003f66070 */
[----:B------:R-:W-:Y:S01]  /*0280*/  @P3 VIADD R7, R7, 0x1 ;  /* 0x0000000107073836 */ /* 0x000fe20000000000 */
[----:B------:R-:W-:-:S04]  /*0290*/  @!P1 LOP3.LUT R7, RZ, R5, RZ, 0x33, !PT ;  /* 0x00000005ff079212 */ /* 0x000fc800078e33ff */
[----:B------:R-:W-:Y:S02]  /*02a0*/  SEL R4, R7, 0x1, P2 ;  /* 0x0000000107047807 */ /* 0x000fe40001000000 */
[----:B------:R-:W0:Y:S02]  /*02b0*/  LDC.64 R6, c[0x0][0x398] ;  /* 0x0000e600ff067b82 */ /* 0x000e240000000a00 */
[----:B------:R-:W1:Y:S01]  /*02c0*/  I2F.U32.RP R9, R4 ;  /* 0x0000000400097306 */ /* 0x000e620000209000 */
[----:B------:R-:W-:Y:S01]  /*02d0*/  IMAD.MOV R15, RZ, RZ, -R4 ;  /* 0x000000ffff0f7224 */ /* 0x000fe200078e0a04 */
[----:B------:R-:W-:Y:S02]  /*02e0*/  ISETP.NE.U32.AND P1, PT, R4, RZ, PT ;  /* 0x000000ff0400720c */ /* 0x000fe40003f25070 */
[----:B------:R-:W-:-:S04]  /*02f0*/  LOP3.LUT R16, RZ, R4, RZ, 0x33, !PT ;  /* 0x00000004ff107212 */ /* 0x000fc800078e33ff */
[----:B-1----:R-:W1:Y:S02]  /*0300*/  MUFU.RCP R9, R9 ;  /* 0x0000000900097308 */ /* 0x002e640000001000 */
[----:B-1----:R-:W-:-:S06]  /*0310*/  IADD3 R13, PT, PT, R9, 0xffffffe, RZ ;  /* 0x0ffffffe090d7810 */ /* 0x002fcc0007ffe0ff */
[----:B------:R-:W1:Y:S02]  /*0320*/  F2I.FTZ.U32.TRUNC.NTZ R11, R13 ;  /* 0x0000000d000b7305 */ /* 0x000e64000021f000 */
[----:B-1----:R-:W-:-:S04]  /*0330*/  IMAD R15, R15, R11, RZ ;  /* 0x0000000b0f0f7224 */ /* 0x002fc800078e02ff */
[----:B------:R-:W-:Y:S01]  /*0340*/  IMAD.HI.U32 R14, R11, R15, R10 ;  /* 0x0000000f0b0e7227 */ /* 0x000fe200078e000a */
[----:B------:R-:W-:-:S03]  /*0350*/  IADD3 R10, PT, PT, R5, -0x1, RZ ;  /* 0xffffffff050a7810 */ /* 0x000fc60007ffe0ff */
[----:B0-----:R-:W-:-:S07]  /*0360*/  IMAD.MOV.U32 R11, RZ, RZ, R8 ;  /* 0x000000ffff0b7224 */ /* 0x001fce00078e0008 */
.L_x_257:
[----:B------:R-:W-:-:S06]  /*0370*/  IMAD.WIDE R8, R11, 0x4, R6 ;  /* 0x000000040b087825 */ /* 0x000fcc00078e0206 */
[----:B------:R-:W2:Y:S01]  /*0380*/  LDG.E R8, desc[UR8][R8.64] ;  /* 0x0000000808087981 */ /* 0x000ea2000c1e1900 */
[----:B------:R-:W-:Y:S01]  /*0390*/  IADD3 R11, PT, PT, R12, R11, RZ ;  /* 0x0000000b0c0b7210 */ /* 0x000fe20007ffe0ff */
[----:B--2---:R-:W-:-:S04]  /*03a0*/  VIADD R13, R8, -UR11 ;  /* 0x8000000b080d7c36 */ /* 0x004fc80008000000 */
[----:B0-----:R-:W-:-:S05]  /*03b0*/  IMAD.HI.U32 R15, R14, R13, RZ ;  /* 0x0000000d0e0f7227 */ /* 0x001fca00078e00ff */
[----:B------:R-:W-:-:S05]  /*03c0*/  IADD3 R17, PT, PT, -R15, RZ, RZ ;  /* 0x000000ff0f117210 */ /* 0x000fca0007ffe1ff */
[----:B------:R-:W-:-:S05]  /*03d0*/  IMAD R13, R4, R17, R13 ;  /* 0x00000011040d7224 */ /* 0x000fca00078e020d */
[----:B------:R-:W-:-:S13]  /*03e0*/  ISETP.GE.U32.AND P2, PT, R13, R4, PT ;  /* 0x000000040d00720c */ /* 0x000fda0003f46070 */
[----:B------:R-:W-:Y:S01]  /*03f0*/  @P2 IMAD.IADD R13, R13, 0x1, -R4 ;  /* 0x000000010d0d2824 */ /* 0x000fe200078e0a04 */
[----:B------:R-:W-:-:S04]  /*0400*/  @P2 IADD3 R15, PT, PT, R15, 0x1, RZ ;  /* 0x000000010f0f2810 */ /* 0x000fc80007ffe0ff */
[----:B------:R-:W-:-:S13]  /*0410*/  ISETP.GE.U32.AND P3, PT, R13, R4, PT ;  /* 0x000000040d00720c */ /* 0x000fda0003f66070 */
[----:B------:R-:W-:-:S05]  /*0420*/  @P3 VIADD R15, R15, 0x1 ;  /* 0x000000010f0f3836 */ /* 0x000fca0000000000 */
[----:B------:R-:W-:-:S04]  /*0430*/  SEL R15, R16, R15, !P1 ;  /* 0x0000000f100f7207 */ /* 0x000fc80004800000 */
[----:B------:R-:W-:-:S04]  /*0440*/  ISETP.GE.AND P2, PT, R15, R5, PT ;  /* 0x000000050f00720c */ /* 0x000fc80003f46270 */
[----:B------:R-:W-:Y:S02]  /*0450*/  SEL R15, R15, R10, !P2 ;  /* 0x0000000a0f0f7207 */ /* 0x000fe40005000000 */
[----:B------:R-:W-:Y:S02]  /*0460*/  ISETP.GE.U32.AND P2, PT, R11, UR10, PT ;  /* 0x0000000a0b007c0c */ /* 0x000fe4000bf46070 */
[----:B------:R-:W-:-:S05]  /*0470*/  LEA R15, R15, UR4, 0x2 ;  /* 0x000000040f0f7c11 */ /* 0x000fca000f8e10ff */
[----:B------:R0:W-:Y:S06]  /*0480*/  ATOMS.POPC.INC.32 RZ, [R15+URZ] ;  /* 0x000000000fff7f8c */ /* 0x0001ec000d8000ff */
[----:B------:R-:W-:Y:S05]  /*0490*/  @!P2 BRA `(.L_x_257) ;  /* 0xfffffffc00b4a947 */ /* 0x000fea000383ffff */
.L_x_256:
[----:B------:R-:W-:Y:S05]  /*04a0*/  BSYNC.RECONVERGENT B0 ;  /* 0x0000000000007941 */ /* 0x000fea0003800200 */
.L_x_255:
[----:B------:R-:W-:Y:S06]  /*04b0*/  BAR.SYNC.DEFER_BLOCKING 0x0 ;  /* 0x0000000000007b1d */ /* 0x000fec0000010000 */
[----:B------:R-:W-:Y:S05]  /*04c0*/  @P0 EXIT ;  /* 0x000000000000094d */ /* 0x000fea0003800000 */
[----:B------:R-:W1:Y:S01]  /*04d0*/  LDS R11, [R2] ;  /* 0x00000000020b7984 */ /* 0x000e620000000800 */
[----:B------:R-:W2:Y:S08]  /*04e0*/  LDC.64 R6, c[0x0][0x388] ;  /* 0x0000e200ff067b82 */ /* 0x000eb00000000a00 */
[----:B------:R-:W3:Y:S01]  /*04f0*/  LDC.64 R8, c[0x0][0x380] ;  /* 0x0000e000ff087b82 */ /* 0x000ee20000000a00 */
[----:B------:R-:W-:-:S02]  /*0500*/  IMAD R5, R3, R5, R0 ;  /* 0x0000000503057224 */ /* 0x000fc400078e0200 */
[----:B--2---:R-:W-:-:S04]  /*0510*/  IMAD.WIDE.U32 R6, R0, 0x4, R6 ;  /* 0x0000000400067825 */ /* 0x004fc800078e0006 */
[----:B---3--:R-:W-:Y:S01]  /*0520*/  IMAD.WIDE.U32 R4, R5, 0x4, R8 ;  /* 0x0000000405047825 */ /* 0x008fe200078e0008 */
[----:B-1----:R-:W-:Y:S04]  /*0530*/  REDG.E.ADD.STRONG.GPU desc[UR8][R6.64], R11 ;  /* 0x0000000b0600798e */ /* 0x002fe8000c12e108 */
[----:B------:R-:W-:Y:S01]  /*0540*/  STG.E desc[UR8][R4.64], R11 ;  /* 0x0000000b04007986 */ /* 0x000fe2000c101908 */
[----:B------:R-:W-:Y:S05]  /*0550*/  EXIT ;  /* 0x000000000000794d */ /* 0x000fea0003800000 */
.L_x_258:
        /* <DEDUP_REMOVED lines=10> */
.L_x_269:


//--------------------- .nv.shared._ZN3cub18CUB_300001_SM_10006detail10radix_sort29DeviceRadixSortOnesweepKernelINS1_5radix10policy_hubIjNS0_8NullTypeEyE10Policy1000ELNS0_9SortOrderE0EjS6_yiiNS1_21identity_decomposer_tEEEvPT5_SC_PT3_PKSD_PT1_PKSH_PT2_PKSL_T4_iiT6_ --------------------------
	.section	.nv.shared._ZN3cub18CUB_300001_SM_10006detail10radix_sort29DeviceRadixSortOnesweepKernelINS1_5radix10policy_hubIjNS0_8NullTypeEyE10Policy1000ELNS0_9SortOrderE0EjS6_yiiNS1_21identity_decomposer_tEEEvPT5_SC_PT3_PKSD_PT1_PKSH_PT2_PKSL_T4_iiT6_,"aw",@nobits
	.sectionflags	@""
	.align	16
.nv.shared._ZN3cub18CUB_300001_SM_10006detail10radix_sort29DeviceRadixSortOnesweepKernelINS1_5radix10policy_hubIjNS0_8NullTypeEyE10Policy1000ELNS0_9SortOrderE0EjS6_yiiNS1_21identity_decomposer_tEEEvPT5_SC_PT3_PKSD_PT1_PKSH_PT2_PKSL_T4_iiT6_:
	.zero		32256


//--------------------- .nv.shared.reserved.0     --------------------------
	.section	.nv.shared.reserved.0,"aw",@nobits
	.weak		__nv_reservedSMEM_offset_0_alias
	.size		__nv_reservedSMEM_offset_0_alias, 0, 64
	.other		__nv_reservedSMEM_offset_0_alias,@"STO_CUDA_RESERVED_SHARED STV_DEFAULT"
__nv_reservedSMEM_offset_0_alias:
	.zero		0
	.zero		64


//--------------------- .nv.global                --------------------------
	.section	.nv.global,"aw",@nobits
.nv.global:
	.type		_ZN34_INTERNAL_ab34a8c8_4_k_cu_b7d8b4e66thrust24THRUST_300001_SM_1000_NS12placeholders2_8E,@object
	.size		_ZN34_INTERNAL_ab34a8c8_4_k_cu_b7d8b4e66thrust24THRUST_300001_SM_1000_NS12placeholders2_8E,(_ZN34_INTERNAL_ab34a8c8_4_k_cu_b7d8b4e64cuda3std3__436_GLOBAL__N__ab34a8c8_4_k_cu_b7d8b4e66ignoreE - _ZN34_INTERNAL_ab34a8c8_4_k_cu_b7d8b4e66thrust24THRUST_300001_SM_1000_NS12placeholders2_8E)
_ZN34_INTERNAL_ab34a8c8_4_k_cu_b7d8b4e66thrust24THRUST_300001_SM_1000_NS12placeholders2_8E:
	.zero		1
	.type		_ZN34_INTERNAL_ab34a8c8_4_k_cu_b7d8b4e64cuda3std3__436_GLOBAL__N__ab34a8c8_4_k_cu_b7d8b4e66ignoreE,@object
	.size		_ZN34_INTERNAL_ab34a8c8_4_k_cu_b7d8b4e64cuda3std3__436_GLOBAL__N__ab34a8c8_4_k_cu_b7d8b4e66ignoreE,(_ZN34_INTERNAL_ab34a8c8_4_k_cu_b7d8b4e64cuda3std6ranges3__45__cpo4dataE - _ZN34_INTERNAL_ab34a8c8_4_k_cu_b7d8b4e64cuda3std3__436_GLOBAL__N__ab34a8c8_4_k_cu_b7d8b4e66ignoreE)
_ZN34_INTERNAL_ab34a8c8_4_k_cu_b7d8b4e64cuda3std3__436_GLOBAL__N__ab34a8c8_4_k_cu_b7d8b4e66ignoreE:
	.zero		1
	.type		_ZN34_INTERNAL_ab34a8c8_4_k_cu_b7d8b4e64cuda3std6ranges3__45__cpo4dataE,@object
	.size		_ZN34_INTERNAL_ab34a8c8_4_k_cu_b7d8b4e64cuda3std6ranges3__45__cpo4dataE,(_ZN34_INTERNAL_ab34a8c8_4_k_cu_b7d8b4e66thrust24THRUST_300001_SM_1000_NS6system3cpp3parE - _ZN34_INTERNAL_ab34a8c8_4_k_cu_b7d8b4e64cuda3std6ranges3__45__cpo4dataE)
_ZN34_INTERNAL_ab34a8c8_4_k_cu_b7d8b4e64cuda3std6ranges3__45__cpo4dataE:
	.zero		1
	.type		_ZN34_INTERNAL_ab34a8c8_4_k_cu_b7d8b4e66thrust24THRUST_300001_SM_1000_NS6system3cpp3parE,@object
	.size		_ZN34_INTERNAL_ab34a8c8_4_k_cu_b7d8b4e66thrust24THRUST_300001_SM_1000_NS6system3cpp3parE,(_ZN34_INTERNAL_ab34a8c8_4_k_cu_b7d8b4e64cuda3std3__45__cpo5beginE - _ZN34_INTERNAL_ab34a8c8_4_k_cu_b7d8b4e66thrust24THRUST_300001_SM_1000_NS6system3cpp3parE)
_ZN34_INTERNAL_ab34a8c8_4_k_cu_b7d8b4e66thrust24THRUST_300001_SM_1000_NS6system3cpp3parE:
	.zero		1
	.type		_ZN34_INTERNAL_ab34a8c8_4_k_cu_b7d8b4e64cuda3std3__45__cpo5beginE,@object
	.size		_ZN34_INTERNAL_ab34a8c8_4_k_cu_b7d8b4e64cuda3std3__45__cpo5beginE,(_ZN34_INTERNAL_ab34a8c8_4_k_cu_b7d8b4e64cuda3std6ranges3__45__cpo5beginE - _ZN34_INTERNAL_ab34a8c8_4_k_cu_b7d8b4e64cuda3std3__45__cpo5beginE)
_ZN34_INTERNAL_ab34a8c8_4_k_cu_b7d8b4e64cuda3std3__45__cpo5beginE:
	.zero		1
	.type		_ZN34_INTERNAL_ab34a8c8_4_k_cu_b7d8b4e64cuda3std6ranges3__45__cpo5beginE,@object
	.size		_ZN34_INTERNAL_ab34a8c8_4_k_cu_b7d8b4e64cuda3std6ranges3__45__cpo5beginE,(_ZN34_INTERNAL_ab34a8c8_4_k_cu_b7d8b4e66thrust24THRUST_300001_SM_1000_NS6deviceE - _ZN34_INTERNAL_ab34a8c8_4_k_cu_b7d8b4e64cuda3std6ranges3__45__cpo5beginE)
_ZN34_INTERNAL_ab34a8c8_4_k_cu_b7d8b4e64cuda3std6ranges3__45__cpo5beginE:
	.zero		1
	.type		_ZN34_INTERNAL_ab34a8c8_4_k_cu_b7d8b4e66thrust24THRUST_300001_SM_1000_NS6deviceE,@object
	.size		_ZN34_INTERNAL_ab34a8c8_4_k_cu_b7d8b4e66thrust24THRUST_300001_SM_1000_NS6deviceE,(_ZN34_INTERNAL_ab34a8c8_4_k_cu_b7d8b4e64cuda3std3__47nulloptE - _ZN34_INTERNAL_ab34a8c8_4_k_cu_b7d8b4e66thrust24THRUST_300001_SM_1000_NS6deviceE)
_ZN34_INTERNAL_ab34a8c8_4_k_cu_b7d8b4e66thrust24THRUST_300001_SM_1000_NS6deviceE:
	.zero		1
	.type		_ZN34_INTERNAL_ab34a8c8_4_k_cu_b7d8b4e64cuda3std3__47nulloptE,@object
	.size		_ZN34_INTERNAL_ab34a8c8_4_k_cu_b7d8b4e64cuda3std3__47nulloptE,(_ZN34_INTERNAL_ab34a8c8_4_k_cu_b7d8b4e64cuda3std6ranges3__45__cpo8distanceE - _ZN34_INTERNAL_ab34a8c8_4_k_cu_b7d8b4e64cuda3std3__47nulloptE)
_ZN34_INTERNAL_ab34a8c8_4_k_cu_b7d8b4e64cuda3std3__47nulloptE:
	.zero		1
	.type		_ZN34_INTERNAL_ab34a8c8_4_k_cu_b7d8b4e64cuda3std6ranges3__45__cpo8distanceE,@object
	.size		_ZN34_INTERNAL_ab34a8c8_4_k_cu_b7d8b4e64cuda3std6ranges3__45__cpo8distanceE,(_ZN34_INTERNAL_ab34a8c8_4_k_cu_b7d8b4e66thrust24THRUST_300001_SM_1000_NS12placeholders2_4E - _ZN34_INTERNAL_ab34a8c8_4_k_cu_b7d8b4e64cuda3std6ranges3__45__cpo8distanceE)
_ZN34_INTERNAL_ab34a8c8_4_k_cu_b7d8b4e64cuda3std6ranges3__45__cpo8distanceE:
	.zero		1
	.type		_ZN34_INTERNAL_ab34a8c8_4_k_cu_b7d8b4e66thrust24THRUST_300001_SM_1000_NS12placeholders2_4E,@object
	.size		_ZN34_INTERNAL_ab34a8c8_4_k_cu_b7d8b4e66thrust24THRUST_300001_SM_1000_NS12placeholders2_4E,(_ZN34_INTERNAL_ab34a8c8_4_k_cu_b7d8b4e64cuda3std3__45__cpo6rbeginE - _ZN34_INTERNAL_ab34a8c8_4_k_cu_b7d8b4e66thrust24THRUST_300001_SM_1000_NS12placeholders2_4E)
_ZN34_INTERNAL_ab34a8c8_4_k_cu_b7d8b4e66thrust24THRUST_300001_SM_1000_NS12placeholders2_4E:
	.zero		1
	.type		_ZN34_INTERNAL_ab34a8c8_4_k_cu_b7d8b4e64cuda3std3__45__cpo6rbeginE,@object
	.size		_ZN34_INTERNAL_ab34a8c8_4_k_cu_b7d8b4e64cuda3std3__45__cpo6rbeginE,(_ZN34_INTERNAL_ab34a8c8_4_k_cu_b7d8b4e64cuda3std6ranges3__45__cpo7advanceE - _ZN34_INTERNAL_ab34a8c8_4_k_cu_b7d8b4e64cuda3std3__45__cpo6rbeginE)
_ZN34_INTERNAL_ab34a8c8_4_k_cu_b7d8b4e64cuda3std3__45__cpo6rbeginE:
	.zero		1
	.type		_ZN34_INTERNAL_ab34a8c8_4_k_cu_b7d8b4e64cuda3std6ranges3__45__cpo7advanceE,@object
	.size		_ZN34_INTERNAL_ab34a8c8_4_k_cu_b7d8b4e64cuda3std6ranges3__45__cpo7advanceE,(_ZN34_INTERNAL_ab34a8c8_4_k_cu_b7d8b4e66thrust24THRUST_300001_SM_1000_NS12placeholders3_10E - _ZN34_INTERNAL_ab34a8c8_4_k_cu_b7d8b4e64cuda3std6ranges3__45__cpo7advanceE)
_ZN34_INTERNAL_ab34a8c8_4_k_cu_b7d8b4e64cuda3std6ranges3__45__cpo7advanceE:
	.zero		1
	.type		_ZN34_INTERNAL_ab34a8c8_4_k_cu_b7d8b4e66thrust24THRUST_300001_SM_1000_NS12placeholders3_10E,@object
	.size		_ZN34_INTERNAL_ab34a8c8_4_k_cu_b7d8b4e66thrust24THRUST_300001_SM_1000_NS12placeholders3_10E,(_ZN34_INTERNAL_ab34a8c8_4_k_cu_b7d8b4e64cuda3std3__48in_placeE - _ZN34_INTERNAL_ab34a8c8_4_k_cu_b7d8b4e66thrust24THRUST_300001_SM_1000_NS12placeholders3_10E)
_ZN34_INTERNAL_ab34a8c8_4_k_cu_b7d8b4e66thrust24THRUST_300001_SM_1000_NS12placeholders3_10E:
	.zero		1
	.type		_ZN34_INTERNAL_ab34a8c8_4_k_cu_b7d8b4e64cuda3std3__48in_placeE,@object
	.size		_ZN34_INTERNAL_ab34a8c8_4_k_cu_b7d8b4e64cuda3std3__48in_placeE,(_ZN34_INTERNAL_ab34a8c8_4_k_cu_b7d8b4e64cuda3std6ranges3__45__cpo4sizeE - _ZN34_INTERNAL_ab34a8c8_4_k_cu_b7d8b4e64cuda3std3__48in_placeE)
_ZN34_INTERNAL_ab34a8c8_4_k_cu_b7d8b4e64cuda3std3__48in_placeE:
	.zero		1
	.type		_ZN34_INTERNAL_ab34a8c8_4_k_cu_b7d8b4e64cuda3std6ranges3__45__cpo4sizeE,@object
	.size		_ZN34_INTERNAL_ab34a8c8_4_k_cu_b7d8b4e64cuda3std6ranges3__45__cpo4sizeE,(_ZN34_INTERNAL_ab34a8c8_4_k_cu_b7d8b4e66thrust24THRUST_300001_SM_1000_NS12placeholders2_2E - _ZN34_INTERNAL_ab34a8c8_4_k_cu_b7d8b4e64cuda3std6ranges3__45__cpo4sizeE)
_ZN34_INTERNAL_ab34a8c8_4_k_cu_b7d8b4e64cuda3std6ranges3__45__cpo4sizeE:
	.zero		1
	.type		_ZN34_INTERNAL_ab34a8c8_4_k_cu_b7d8b4e66thrust24THRUST_300001_SM_1000_NS12placeholders2_2E,@object
	.size		_ZN34_INTERNAL_ab34a8c8_4_k_cu_b7d8b4e66thrust24THRUST_300001_SM_1000_NS12placeholders2_2E,(_ZN34_INTERNAL_ab34a8c8_4_k_cu_b7d8b4e64cuda3std3__45__cpo6cbeginE - _ZN34_INTERNAL_ab34a8c8_4_k_cu_b7d8b4e66thrust24THRUST_300001_SM_1000_NS12placeholders2_2E)
_ZN34_INTERNAL_ab34a8c8_4_k_cu_b7d8b4e66thrust24THRUST_300001_SM_1000_NS12placeholders2_2E:
	.zero		1
	.type		_ZN34_INTERNAL_ab34a8c8_4_k_cu_b7d8b4e64cuda3std3__45__cpo6cbeginE,@object
	.size		_ZN34_INTERNAL_ab34a8c8_4_k_cu_b7d8b4e64cuda3std3__45__cpo6cbeginE,(_ZN34_INTERNAL_ab34a8c8_4_k_cu_b7d8b4e64cuda3std6ranges3__45__cpo6cbeginE - _ZN34_INTERNAL_ab34a8c8_4_k_cu_b7d8b4e64cuda3std3__45__cpo6cbeginE)
_ZN34_INTERNAL_ab34a8c8_4_k_cu_b7d8b4e64cuda3std3__45__cpo6cbeginE:
	.zero		1
	.type		_ZN34_INTERNAL_ab34a8c8_4_k_cu_b7d8b4e64cuda3std6ranges3__45__cpo6cbeginE,@object
	.size		_ZN34_INTERNAL_ab34a8c8_4_k_cu_b7d8b4e64cuda3std6ranges3__45__cpo6cbeginE,(_ZN34_INTERNAL_ab34a8c8_4_k_cu_b7d8b4e66thrust24THRUST_300001_SM_1000_NS12placeholders2_6E - _ZN34_INTERNAL_ab34a8c8_4_k_cu_b7d8b4e64cuda3std6ranges3__45__cpo6cbeginE)
_ZN34_INTERNAL_ab34a8c8_4_k_cu_b7d8b4e64cuda3std6ranges3__45__cpo6cbeginE:
	.zero		1
	.type		_ZN34_INTERNAL_ab34a8c8_4_k_cu_b7d8b4e66thrust24THRUST_300001_SM_1000_NS12placeholders2_6E,@object
	.size		_ZN34_INTERNAL_ab34a8c8_4_k_cu_b7d8b4e66thrust24THRUST_300001_SM_1000_NS12placeholders2_6E,(_ZN34_INTERNAL_ab34a8c8_4_k_cu_b7d8b4e64cuda3std3__45__cpo7crbeginE - _ZN34_INTERNAL_ab34a8c8_4_k_cu_b7d8b4e66thrust24THRUST_300001_SM_1000_NS12placeholders2_6E)
_ZN34_INTERNAL_ab34a8c8_4_k_cu_b7d8b4e66thrust24THRUST_300001_SM_1000_NS12placeholders2_6E:
	.zero		1
	.type		_ZN34_INTERNAL_ab34a8c8_4_k_cu_b7d8b4e64cuda3std3__45__cpo7crbeginE,@object
	.size		_ZN34_INTERNAL_ab34a8c8_4_k_cu_b7d8b4e64cuda3std3__45__cpo7crbeginE,(_ZN34_INTERNAL_ab34a8c8_4_k_cu_b7d8b4e64cuda3std6ranges3__45__cpo4nextE - _ZN34_INTERNAL_ab34a8c8_4_k_cu_b7d8b4e64cuda3std3__45__cpo7crbeginE)
_ZN34_INTERNAL_ab34a8c8_4_k_cu_b7d8b4e64cuda3std3__45__cpo7crbeginE:
	.zero		1
	.type		_ZN34_INTERNAL_ab34a8c8_4_k_cu_b7d8b4e64cuda3std6ranges3__45__cpo4nextE,@object
	.size		_ZN34_INTERNAL_ab34a8c8_4_k_cu_b7d8b4e64cuda3std6ranges3__45__cpo4nextE,(_ZN34_INTERNAL_ab34a8c8_4_k_cu_b7d8b4e64cuda3std6ranges3__45__cpo4swapE - _ZN34_INTERNAL_ab34a8c8_4_k_cu_b7d8b4e64cuda3std6ranges3__45__cpo4nextE)
_ZN34_INTERNAL_ab34a8c8_4_k_cu_b7d8b4e64cuda3std6ranges3__45__cpo4nextE:
	.zero		1
	.type		_ZN34_INTERNAL_ab34a8c8_4_k_cu_b7d8b4e64cuda3std6ranges3__45__cpo4swapE,@object
	.size		_ZN34_INTERNAL_ab34a8c8_4_k_cu_b7d8b4e64cuda3std6ranges3__45__cpo4swapE,(_ZN34_INTERNAL_ab34a8c8_4_k_cu_b7d8b4e66thrust24THRUST_300001_SM_1000_NS8cuda_cub10par_nosyncE - _ZN34_INTERNAL_ab34a8c8_4_k_cu_b7d8b4e64cuda3std6ranges3__45__cpo4swapE)
_ZN34_INTERNAL_ab34a8c8_4_k_cu_b7d8b4e64cuda3std6ranges3__45__cpo4swapE:
	.zero		1
	.type		_ZN34_INTERNAL_ab34a8c8_4_k_cu_b7d8b4e66thrust24THRUST_300001_SM_1000_NS8cuda_cub10par_nosyncE,@object
	.size		_ZN34_INTERNAL_ab34a8c8_4_k_cu_b7d8b4e66thrust24THRUST_300001_SM_1000_NS8cuda_cub10par_nosyncE,(_ZN34_INTERNAL_ab34a8c8_4_k_cu_b7d8b4e66thrust24THRUST_300001_SM_1000_NS3seqE - _ZN34_INTERNAL_ab34a8c8_4_k_cu_b7d8b4e66thrust24THRUST_300001_SM_1000_NS8cuda_cub10par_nosyncE)
_ZN34_INTERNAL_ab34a8c8_4_k_cu_b7d8b4e66thrust24THRUST_300001_SM_1000_NS8cuda_cub10par_nosyncE:
	.zero		1
	.type		_ZN34_INTERNAL_ab34a8c8_4_k_cu_b7d8b4e66thrust24THRUST_300001_SM_1000_NS3seqE,@object
	.size		_ZN34_INTERNAL_ab34a8c8_4_k_cu_b7d8b4e66thrust24THRUST_300001_SM_1000_NS3seqE,(_ZN34_INTERNAL_ab34a8c8_4_k_cu_b7d8b4e64cuda3std3__420unreachable_sentinelE - _ZN34_INTERNAL_ab34a8c8_4_k_cu_b7d8b4e66thrust24THRUST_300001_SM_1000_NS3seqE)
_ZN34_INTERNAL_ab34a8c8_4_k_cu_b7d8b4e66thrust24THRUST_300001_SM_1000_NS3seqE:
	.zero		1
	.type		_ZN34_INTERNAL_ab34a8c8_4_k_cu_b7d8b4e64cuda3std3__420unreachable_sentinelE,@object
	.size		_ZN34_INTERNAL_ab34a8c8_4_k_cu_b7d8b4e64cuda3std3__420unreachable_sentinelE,(_ZN34_INTERNAL_ab34a8c8_4_k_cu_b7d8b4e64cuda3std6ranges3__45__cpo5ssizeE - _ZN34_INTERNAL_ab34a8c8_4_k_cu_b7d8b4e64cuda3std3__420unreachable_sentinelE)
_ZN34_INTERNAL_ab34a8c8_4_k_cu_b7d8b4e64cuda3std3__420unreachable_sentinelE:
	.zero		1
	.type		_ZN34_INTERNAL_ab34a8c8_4_k_cu_b7d8b4e64cuda3std6ranges3__45__cpo5ssizeE,@object
	.size		_ZN34_INTERNAL_ab34a8c8_4_k_cu_b7d8b4e64cuda3std6ranges3__45__cpo5ssizeE,(_ZN34_INTERNAL_ab34a8c8_4_k_cu_b7d8b4e66thrust24THRUST_300001_SM_1000_NS12placeholders2_3E - _ZN34_INTERNAL_ab34a8c8_4_k_cu_b7d8b4e64cuda3std6ranges3__45__cpo5ssizeE)
_ZN34_INTERNAL_ab34a8c8_4_k_cu_b7d8b4e64cuda3std6ranges3__45__cpo5ssizeE:
	.zero		1
	.type		_ZN34_INTERNAL_ab34a8c8_4_k_cu_b7d8b4e66thrust24THRUST_300001_SM_1000_NS12placeholders2_3E,@object
	.size		_ZN34_INTERNAL_ab34a8c8_4_k_cu_b7d8b4e66thrust24THRUST_300001_SM_1000_NS12placeholders2_3E,(_ZN34_INTERNAL_ab34a8c8_4_k_cu_b7d8b4e64cuda3std3__45__cpo4cendE - _ZN34_INTERNAL_ab34a8c8_4_k_cu_b7d8b4e66thrust24THRUST_300001_SM_1000_NS12placeholders2_3E)
_ZN34_INTERNAL_ab34a8c8_4_k_cu_b7d8b4e66thrust24THRUST_300001_SM_1000_NS12placeholders2_3E:
	.zero		1
	.type		_ZN34_INTERNAL_ab34a8c8_4_k_cu_b7d8b4e64cuda3std3__45__cpo4cendE,@object
	.size		_ZN34_INTERNAL_ab34a8c8_4_k_cu_b7d8b4e64cuda3std3__45__cpo4cendE,(_ZN34_INTERNAL_ab34a8c8_4_k_cu_b7d8b4e64cuda3std6ranges3__45__cpo4cendE - _ZN34_INTERNAL_ab34a8c8_4_k_cu_b7d8b4e64cuda3std3__45__cpo4cendE)
_ZN34_INTERNAL_ab34a8c8_4_k_cu_b7d8b4e64cuda3std3__45__cpo4cendE:
	.zero		1
	.type		_ZN34_INTERNAL_ab34a8c8_4_k_cu_b7d8b4e64cuda3std6ranges3__45__cpo4cendE,@object
	.size		_ZN34_INTERNAL_ab34a8c8_4_k_cu_b7d8b4e64cuda3std6ranges3__45__cpo4cendE,(_ZN34_INTERNAL_ab34a8c8_4_k_cu_b7d8b4e66thrust24THRUST_300001_SM_1000_NS12placeholders2_7E - _ZN34_INTERNAL_ab34a8c8_4_k_cu_b7d8b4e64cuda3std6ranges3__45__cpo4cendE)
_ZN34_INTERNAL_ab34a8c8_4_k_cu_b7d8b4e64cuda3std6ranges3__45__cpo4cendE:
	.zero		1
	.type		_ZN34_INTERNAL_ab34a8c8_4_k_cu_b7d8b4e66thrust24THRUST_300001_SM_1000_NS12placeholders2_7E,@object
	.size		_ZN34_INTERNAL_ab34a8c8_4_k_cu_b7d8b4e66thrust24THRUST_300001_SM_1000_NS12placeholders2_7E,(_ZN34_INTERNAL_ab34a8c8_4_k_cu_b7d8b4e64cuda3std3__45__cpo5crendE - _ZN34_INTERNAL_ab34a8c8_4_k_cu_b7d8b4e66thrust24THRUST_300001_SM_1000_NS12placeholders2_7E)
_ZN34_INTERNAL_ab34a8c8_4_k_cu_b7d8b4e66thrust24THRUST_300001_SM_1000_NS12placeholders2_7E:
	.zero		1
	.type		_ZN34_INTERNAL_ab34a8c8_4_k_cu_b7d8b4e64cuda3std3__45__cpo5crendE,@object
	.size		_ZN34_INTERNAL_ab34a8c8_4_k_cu_b7d8b4e64cuda3std3__45__cpo5crendE,(_ZN34_INTERNAL_ab34a8c8_4_k_cu_b7d8b4e64cuda3std6ranges3__45__cpo4prevE - _ZN34_INTERNAL_ab34a8c8_4_k_cu_b7d8b4e64cuda3std3__45__cpo5crendE)
_ZN34_INTERNAL_ab34a8c8_4_k_cu_b7d8b4e64cuda3std3__45__cpo5crendE:
	.zero		1
	.type		_ZN34_INTERNAL_ab34a8c8_4_k_cu_b7d8b4e64cuda3std6ranges3__45__cpo4prevE,@object
	.size		_ZN34_INTERNAL_ab34a8c8_4_k_cu_b7d8b4e64cuda3std6ranges3__45__cpo4prevE,(_ZN34_INTERNAL_ab34a8c8_4_k_cu_b7d8b4e64cuda3std6ranges3__45__cpo9iter_moveE - _ZN34_INTERNAL_ab34a8c8_4_k_cu_b7d8b4e64cuda3std6ranges3__45__cpo4prevE)
_ZN34_INTERNAL_ab34a8c8_4_k_cu_b7d8b4e64cuda3std6ranges3__45__cpo4prevE:
	.zero		1
	.type		_ZN34_INTERNAL_ab34a8c8_4_k_cu_b7d8b4e64cuda3std6ranges3__45__cpo9iter_moveE,@object
	.size		_ZN34_INTERNAL_ab34a8c8_4_k_cu_b7d8b4e64cuda3std6ranges3__45__cpo9iter_moveE,(_ZN34_INTERNAL_ab34a8c8_4_k_cu_b7d8b4e66thrust24THRUST_300001_SM_1000_NS6system6detail10sequential3seqE - _ZN34_INTERNAL_ab34a8c8_4_k_cu_b7d8b4e64cuda3std6ranges3__45__cpo9iter_moveE)
_ZN34_INTERNAL_ab34a8c8_4_k_cu_b7d8b4e64cuda3std6ranges3__45__cpo9iter_moveE:
	.zero		1
	.type		_ZN34_INTERNAL_ab34a8c8_4_k_cu_b7d8b4e66thrust24THRUST_300001_SM_1000_NS6system6detail10sequential3seqE,@object
	.size		_ZN34_INTERNAL_ab34a8c8_4_k_cu_b7d8b4e66thrust24THRUST_300001_SM_1000_NS6system6detail10sequential3seqE,(_ZN34_INTERNAL_ab34a8c8_4_k_cu_b7d8b4e66thrust24THRUST_300001_SM_1000_NS12placeholders2_9E - _ZN34_INTERNAL_ab34a8c8_4_k_cu_b7d8b4e66thrust24THRUST_300001_SM_1000_NS6system6detail10sequential3seqE)
_ZN34_INTERNAL_ab34a8c8_4_k_cu_b7d8b4e66thrust24THRUST_300001_SM_1000_NS6system6detail10sequential3seqE:
	.zero		1
	.type		_ZN34_INTERNAL_ab34a8c8_4_k_cu_b7d8b4e66thrust24THRUST_300001_SM_1000_NS12placeholders2_9E,@object
	.size		_ZN34_INTERNAL_ab34a8c8_4_k_cu_b7d8b4e66thrust24THRUST_300001_SM_1000_NS12placeholders2_9E,(_ZN34_INTERNAL_ab34a8c8_4_k_cu_b7d8b4e64cuda3std3__419piecewise_constructE - _ZN34_INTERNAL_ab34a8c8_4_k_cu_b7d8b4e66thrust24THRUST_300001_SM_1000_NS12placeholders2_9E)
_ZN34_INTERNAL_ab34a8c8_4_k_cu_b7d8b4e66thrust24THRUST_300001_SM_1000_NS12placeholders2_9E:
	.zero		1
	.type		_ZN34_INTERNAL_ab34a8c8_4_k_cu_b7d8b4e64cuda3std3__419piecewise_constructE,@object
	.size		_ZN34_INTERNAL_ab34a8c8_4_k_cu_b7d8b4e64cuda3std3__419piecewise_constructE,(_ZN34_INTERNAL_ab34a8c8_4_k_cu_b7d8b4e64cuda3std6ranges3__45__cpo5cdataE - _ZN34_INTERNAL_ab34a8c8_4_k_cu_b7d8b4e64cuda3std3__419piecewise_constructE)
_ZN34_INTERNAL_ab34a8c8_4_k_cu_b7d8b4e64cuda3std3__419piecewise_constructE:
	.zero		1
	.type		_ZN34_INTERNAL_ab34a8c8_4_k_cu_b7d8b4e64cuda3std6ranges3__45__cpo5cdataE,@object
	.size		_ZN34_INTERNAL_ab34a8c8_4_k_cu_b7d8b4e64cuda3std6ranges3__45__cpo5cdataE,(_ZN34_INTERNAL_ab34a8c8_4_k_cu_b7d8b4e66thrust24THRUST_300001_SM_1000_NS12placeholders2_1E - _ZN34_INTERNAL_ab34a8c8_4_k_cu_b7d8b4e64cuda3std6ranges3__45__cpo5cdataE)
_ZN34_INTERNAL_ab34a8c8_4_k_cu_b7d8b4e64cuda3std6ranges3__45__cpo5cdataE:
	.zero		1
	.type		_ZN34_INTERNAL_ab34a8c8_4_k_cu_b7d8b4e66thrust24THRUST_300001_SM_1000_NS12placeholders2_1E,@object
	.size		_ZN34_INTERNAL_ab34a8c8_4_k_cu_b7d8b4e66thrust24THRUST_300001_SM_1000_NS12placeholders2_1E,(_ZN34_INTERNAL_ab34a8c8_4_k_cu_b7d8b4e64cuda3std3__45__cpo3endE - _ZN34_INTERNAL_ab34a8c8_4_k_cu_b7d8b4e66thrust24THRUST_300001_SM_1000_NS12placeholders2_1E)
_ZN34_INTERNAL_ab34a8c8_4_k_cu_b7d8b4e66thrust24THRUST_300001_SM_1000_NS12placeholders2_1E:
	.zero		1
	.type		_ZN34_INTERNAL_ab34a8c8_4_k_cu_b7d8b4e64cuda3std3__45__cpo3endE,@object
	.size		_ZN34_INTERNAL_ab34a8c8_4_k_cu_b7d8b4e64cuda3std3__45__cpo3endE,(_ZN34_INTERNAL_ab34a8c8_4_k_cu_b7d8b4e64cuda3std6ranges3__45__cpo3endE - _ZN34_INTERNAL_ab34a8c8_4_k_cu_b7d8b4e64cuda3std3__45__cpo3endE)
_ZN34_INTERNAL_ab34a8c8_4_k_cu_b7d8b4e64cuda3std3__45__cpo3endE:
	.zero		1
	.type		_ZN34_INTERNAL_ab34a8c8_4_k_cu_b7d8b4e64cuda3std6ranges3__45__cpo3endE,@object
	.size		_ZN34_INTERNAL_ab34a8c8_4_k_cu_b7d8b4e64cuda3std6ranges3__45__cpo3endE,(_ZN34_INTERNAL_ab34a8c8_4_k_cu_b7d8b4e66thrust24THRUST_300001_SM_1000_NS12placeholders2_5E - _ZN34_INTERNAL_ab34a8c8_4_k_cu_b7d8b4e64cuda3std6ranges3__45__cpo3endE)
_ZN34_INTERNAL_ab34a8c8_4_k_cu_b7d8b4e64cuda3std6ranges3__45__cpo3endE:
	.zero		1
	.type		_ZN34_INTERNAL_ab34a8c8_4_k_cu_b7d8b4e66thrust24THRUST_300001_SM_1000_NS12placeholders2_5E,@object
	.size		_ZN34_INTERNAL_ab34a8c8_4_k_cu_b7d8b4e66thrust24THRUST_300001_SM_1000_NS12placeholders2_5E,(_ZN34_INTERNAL_ab34a8c8_4_k_cu_b7d8b4e64cuda3std3__45__cpo4rendE - _ZN34_INTERNAL_ab34a8c8_4_k_cu_b7d8b4e66thrust24THRUST_300001_SM_1000_NS12placeholders2_5E)
_ZN34_INTERNAL_ab34a8c8_4_k_cu_b7d8b4e66thrust24THRUST_300001_SM_1000_NS12placeholders2_5E:
	.zero		1
	.type		_ZN34_INTERNAL_ab34a8c8_4_k_cu_b7d8b4e64cuda3std3__45__cpo4rendE,@object
	.size		_ZN34_INTERNAL_ab34a8c8_4_k_cu_b7d8b4e64cuda3std3__45__cpo4rendE,(_ZN34_INTERNAL_ab34a8c8_4_k_cu_b7d8b4e64cuda3std6ranges3__45__cpo9iter_swapE - _ZN34_INTERNAL_ab34a8c8_4_k_cu_b7d8b4e64cuda3std3__45__cpo4rendE)
_ZN34_INTERNAL_ab34a8c8_4_k_cu_b7d8b4e64cuda3std3__45__cpo4rendE:
	.zero		1
	.type		_ZN34_INTERNAL_ab34a8c8_4_k_cu_b7d8b4e64cuda3std6ranges3__45__cpo9iter_swapE,@object
	.size		_ZN34_INTERNAL_ab34a8c8_4_k_cu_b7d8b4e64cuda3std6ranges3__45__cpo9iter_swapE,(_ZN34_INTERNAL_ab34a8c8_4_k_cu_b7d8b4e64cuda3std3__48unexpectE - _ZN34_INTERNAL_ab34a8c8_4_k_cu_b7d8b4e64cuda3std6ranges3__45__cpo9iter_swapE)
_ZN34_INTERNAL_ab34a8c8_4_k_cu_b7d8b4e64cuda3std6ranges3__45__cpo9iter_swapE:
	.zero		1
	.type		_ZN34_INTERNAL_ab34a8c8_4_k_cu_b7d8b4e64cuda3std3__48unexpectE,@object
	.size		_ZN34_INTERNAL_ab34a8c8_4_k_cu_b7d8b4e64cuda3std3__48unexpectE,(_ZN34_INTERNAL_ab34a8c8_4_k_cu_b7d8b4e66thrust24THRUST_300001_SM_1000_NS8cuda_cub3parE - _ZN34_INTERNAL_ab34a8c8_4_k_cu_b7d8b4e64cuda3std3__48unexpectE)
_ZN34_INTERNAL_ab34a8c8_4_k_cu_b7d8b4e64cuda3std3__48unexpectE:
	.zero		1
	.type		_ZN34_INTERNAL_ab34a8c8_4_k_cu_b7d8b4e66thrust24THRUST_300001_SM_1000_NS8cuda_cub3parE,@object
	.size		_ZN34_INTERNAL_ab34a8c8_4_k_cu_b7d8b4e66thrust24THRUST_300001_SM_1000_NS8cuda_cub3parE,(.L_29 - _ZN34_INTERNAL_ab34a8c8_4_k_cu_b7d8b4e66thrust24THRUST_300001_SM_1000_NS8cuda_cub3parE)
_ZN34_INTERNAL_ab34a8c8_4_k_cu_b7d8b4e66thrust24THRUST_300001_SM_1000_NS8cuda_cub3parE:
	.zero		1
.L_29:


//--------------------- .nv.shared._ZN3cub18CUB_300001_SM_10006detail10radix_sort33DeviceRadixSortExclusiveSumKernelINS1_5radix10policy_hubIjNS0_8NullTypeEyE10Policy1000EyEEvPT0_ --------------------------
	.section	.nv.shared._ZN3cub18CUB_300001_SM_10006detail10radix_sort33DeviceRadixSortExclusiveSumKernelINS1_5radix10policy_hubIjNS0_8NullTypeEyE10Policy1000EyEEvPT0_,"aw",@nobits
	.sectionflags	@""
	.align	16
.nv.shared._ZN3cub18CUB_300001_SM_10006detail10radix_sort33DeviceRadixSortExclusiveSumKernelINS1_5radix10policy_hubIjNS0_8NullTypeEyE10Policy1000EyEEvPT0_:
	.zero		3360


//--------------------- .nv.shared._ZN3cub18CUB_300001_SM_10006detail10radix_sort30DeviceRadixSortHistogramKernelINS1_5radix10policy_hubIjNS0_8NullTypeEyE10Policy1000ELNS0_9SortOrderE0EjyNS1_21identity_decomposer_tEEEvPT2_PKT1_SB_iiT3_ --------------------------
	.section	.nv.shared._ZN3cub18CUB_300001_SM_10006detail10radix_sort30DeviceRadixSortHistogramKernelINS1_5radix10policy_hubIjNS0_8NullTypeEyE10Policy1000ELNS0_9SortOrderE0EjyNS1_21identity_decomposer_tEEEvPT2_PKT1_SB_iiT3_,"aw",@nobits
	.sectionflags	@""
	.align	16
.nv.shared._ZN3cub18CUB_300001_SM_10006detail10radix_sort30DeviceRadixSortHistogramKernelINS1_5radix10policy_hubIjNS0_8NullTypeEyE10Policy1000ELNS0_9SortOrderE0EjyNS1_21identity_decomposer_tEEEvPT2_PKT1_SB_iiT3_:
	.zero		5120


//--------------------- .nv.shared._ZN3cub18CUB_300001_SM_10006detail10radix_sort31DeviceRadixSortSingleTileKernelINS1_5radix10policy_hubIjNS0_8NullTypeEyE10Policy1000ELNS0_9SortOrderE0EjS6_yNS1_21identity_decomposer_tEEEvPKT1_PSB_PKT2_PSF_T3_iiT4_ --------------------------
	.section	.nv.shared._ZN3cub18CUB_300001_SM_10006detail10radix_sort31DeviceRadixSortSingleTileKernelINS1_5radix10policy_hubIjNS0_8NullTypeEyE10Policy1000ELNS0_9SortOrderE0EjS6_yNS1_21identity_decomposer_tEEEvPKT1_PSB_PKT2_PSF_T3_iiT4_,"aw",@nobits
	.sectionflags	@""
	.align	16
.nv.shared._ZN3cub18CUB_300001_SM_10006detail10radix_sort31DeviceRadixSortSingleTileKernelINS1_5radix10policy_hubIjNS0_8NullTypeEyE10Policy1000ELNS0_9SortOrderE0EjS6_yNS1_21identity_decomposer_tEEEvPKT1_PSB_PKT2_PSF_T3_iiT4_:
	.zero		34880


//--------------------- .nv.shared._ZN3cub18CUB_300001_SM_10006detail11EmptyKernelIvEEvv --------------------------
	.section	.nv.shared._ZN3cub18CUB_300001_SM_10006detail11EmptyKernelIvEEvv,"aw",@nobits
	.sectionflags	@""
	.align	16
	.zero		1024


//--------------------- .nv.shared._Z27partitionBitonicMergeGlobalPjPKjS1_ij --------------------------
	.section	.nv.shared._Z27partitionBitonicMergeGlobalPjPKjS1_ij,"aw",@nobits
	.sectionflags	@""
	.align	16
	.zero		1024


//--------------------- .nv.shared._Z26partitionBitonicSortSharedPjPKjS1_ij --------------------------
	.section	.nv.shared._Z26partitionBitonicSortSharedPjPKjS1_ij,"aw",@nobits
	.sectionflags	@""
	.align	16
.nv.shared._Z26partitionBitonicSortSharedPjPKjS1_ij:
	.zero		5120


//--------------------- .nv.shared._Z15partitionKernelPjS_S_iS_S_ijj --------------------------
	.section	.nv.shared._Z15partitionKernelPjS_S_iS_S_ijj,"aw",@nobits
	.sectionflags	@""
	.align	16
	.zero		1024


//--------------------- .nv.shared._Z14verticalScanHHPjS_i --------------------------
	.section	.nv.shared._Z14verticalScanHHPjS_i,"aw",@nobits
	.sectionflags	@""
	.align	16
	.zero		1024


//--------------------- .nv.shared._Z19globalHistogramScanPjS_i --------------------------
	.section	.nv.shared._Z19globalHistogramScanPjS_i,"aw",@nobits
	.sectionflags	@""
	.align	16
	.zero		1024


//--------------------- .nv.shared._Z23blockAndGlobalHistogramPjS_iS_jjj --------------------------
	.section	.nv.shared._Z23blockAndGlobalHistogramPjS_iS_jjj,"aw",@nobits
	.sectionflags	@""
	.align	16
	.zero		1024


//--------------------- .nv.constant0._ZN3cub18CUB_300001_SM_10006detail10radix_sort29DeviceRadixSortOnesweepKernelINS1_5radix10policy_hubIjNS0_8NullTypeEyE10Policy1000ELNS0_9SortOrderE0EjS6_yiiNS1_21identity_decomposer_tEEEvPT5_SC_PT3_PKSD_PT1_PKSH_PT2_PKSL_T4_iiT6_ --------------------------
	.section	.nv.constant0._ZN3cub18CUB_300001_SM_10006detail10radix_sort29DeviceRadixSortOnesweepKernelINS1_5radix10policy_hubIjNS0_8NullTypeEyE10Policy1000ELNS0_9SortOrderE0EjS6_yiiNS1_21identity_decomposer_tEEEvPT5_SC_PT3_PKSD_PT1_PKSH_PT2_PKSL_T4_iiT6_,"a",@progbits
	.sectionflags	@""
	.align	4
.nv.constant0._ZN3cub18CUB_300001_SM_10006detail10radix_sort29DeviceRadixSortOnesweepKernelINS1_5radix10policy_hubIjNS0_8NullTypeEyE10Policy1000ELNS0_9SortOrderE0EjS6_yiiNS1_21identity_decomposer_tEEEvPT5_SC_PT3_PKSD_PT1_PKSH_PT2_PKSL_T4_iiT6_:
	.zero		973


//--------------------- .nv.constant0._ZN3cub18CUB_300001_SM_10006detail10radix_sort33DeviceRadixSortExclusiveSumKernelINS1_5radix10policy_hubIjNS0_8NullTypeEyE10Policy1000EyEEvPT0_ --------------------------
	.section	.nv.constant0._ZN3cub18CUB_300001_SM_10006detail10radix_sort33DeviceRadixSortExclusiveSumKernelINS1_5radix10policy_hubIjNS0_8NullTypeEyE10Policy1000EyEEvPT0_,"a",@progbits
	.sectionflags	@""
	.align	4
.nv.constant0._ZN3cub18CUB_300001_SM_10006detail10radix_sort33DeviceRadixSortExclusiveSumKernelINS1_5radix10policy_hubIjNS0_8NullTypeEyE10Policy1000EyEEvPT0_:
	.zero		904


//--------------------- .nv.constant0._ZN3cub18CUB_300001_SM_10006detail10radix_sort30DeviceRadixSortHistogramKernelINS1_5radix10policy_hubIjNS0_8NullTypeEyE10Policy1000ELNS0_9SortOrderE0EjyNS1_21identity_decomposer_tEEEvPT2_PKT1_SB_iiT3_ --------------------------
	.section	.nv.constant0._ZN3cub18CUB_300001_SM_10006detail10radix_sort30DeviceRadixSortHistogramKernelINS1_5radix10policy_hubIjNS0_8NullTypeEyE10Policy1000ELNS0_9SortOrderE0EjyNS1_21identity_decomposer_tEEEvPT2_PKT1_SB_iiT3_,"a",@progbits
	.sectionflags	@""
	.align	4
.nv.constant0._ZN3cub18CUB_300001_SM_10006detail10radix_sort30DeviceRadixSortHistogramKernelINS1_5radix10policy_hubIjNS0_8NullTypeEyE10Policy1000ELNS0_9SortOrderE0EjyNS1_21identity_decomposer_tEEEvPT2_PKT1_SB_iiT3_:
	.zero		929


//--------------------- .nv.constant0._ZN3cub18CUB_300001_SM_10006detail10radix_sort31DeviceRadixSortSingleTileKernelINS1_5radix10policy_hubIjNS0_8NullTypeEyE10Policy1000ELNS0_9SortOrderE0EjS6_yNS1_21identity_decomposer_tEEEvPKT1_PSB_PKT2_PSF_T3_iiT4_ --------------------------
	.section	.nv.constant0._ZN3cub18CUB_300001_SM_10006detail10radix_sort31DeviceRadixSortSingleTileKernelINS1_5radix10policy_hubIjNS0_8NullTypeEyE10Policy1000ELNS0_9SortOrderE0EjS6_yNS1_21identity_decomposer_tEEEvPKT1_PSB_PKT2_PSF_T3_iiT4_,"a",@progbits
	.sectionflags	@""
	.align	4
.nv.constant0._ZN3cub18CUB_300001_SM_10006detail10radix_sort31DeviceRadixSortSingleTileKernelINS1_5radix10policy_hubIjNS0_8NullTypeEyE10Policy1000ELNS0_9SortOrderE0EjS6_yNS1_21identity_decomposer_tEEEvPKT1_PSB_PKT2_PSF_T3_iiT4_:
	.zero		945


//--------------------- .nv.constant0._ZN3cub18CUB_300001_SM_10006detail11EmptyKernelIvEEvv --------------------------
	.section	.nv.constant0._ZN3cub18CUB_300001_SM_10006detail11EmptyKernelIvEEvv,"a",@progbits
	.sectionflags	@""
	.align	4
.nv.constant0._ZN3cub18CUB_300001_SM_10006detail11EmptyKernelIvEEvv:
	.zero		896


//--------------------- .nv.constant0._Z27partitionBitonicMergeGlobalPjPKjS1_ij --------------------------
	.section	.nv.constant0._Z27partitionBitonicMergeGlobalPjPKjS1_ij,"a",@progbits
	.sectionflags	@""
	.align	4
.nv.constant0._Z27partitionBitonicMergeGlobalPjPKjS1_ij:
	.zero		928


//--------------------- .nv.constant0._Z26partitionBitonicSortSharedPjPKjS1_ij --------------------------
	.section	.nv.constant0._Z26partitionBitonicSortSharedPjPKjS1_ij,"a",@progbits
	.sectionflags	@""
	.align	4
.nv.constant0._Z26partitionBitonicSortSharedPjPKjS1_ij:
	.zero		928


//--------------------- .nv.constant0._Z15partitionKernelPjS_S_iS_S_ijj --------------------------
	.section	.nv.constant0._Z15partitionKernelPjS_S_iS_S_ijj,"a",@progbits
	.sectionflags	@""
	.align	4
.nv.constant0._Z15partitionKernelPjS_S_iS_S_ijj:
	.zero		956


//--------------------- .nv.constant0._Z14verticalScanHHPjS_i --------------------------
	.section	.nv.constant0._Z14verticalScanHHPjS_i,"a",@progbits
	.sectionflags	@""
	.align	4
.nv.constant0._Z14verticalScanHHPjS_i:
	.zero		916


//--------------------- .nv.constant0._Z19globalHistogramScanPjS_i --------------------------
	.section	.nv.constant0._Z19globalHistogramScanPjS_i,"a",@progbits
	.sectionflags	@""
	.align	4
.nv.constant0._Z19globalHistogramScanPjS_i:
	.zero		916


//--------------------- .nv.constant0._Z23blockAndGlobalHistogramPjS_iS_jjj --------------------------
	.section	.nv.constant0._Z23blockAndGlobalHistogramPjS_iS_jjj,"a",@progbits
	.sectionflags	@""
	.align	4
.nv.constant0._Z23blockAndGlobalHistogramPjS_iS_jjj:
	.zero		940


//--------------------- SYMBOLS --------------------------

	.type		.nv.reservedSmem.offset0,@object
	.size		.nv.reservedSmem.offset0,0x4
	.type		.nv.reservedSmem.cap,@object
	.size		.nv.reservedSmem.cap,0x4
